def matmul_kernel(
    a_ptr,
    b_ptr,
    c_ptr,
    M,
    N,
    K,
    stride_am,
    stride_ak,
    stride_bk,
    stride_bn,
    stride_cm,
    stride_cn,
    BLOCK_M: tl.constexpr,
    BLOCK_N: tl.constexpr,
    BLOCK_K: tl.constexpr,
    GROUP_M: tl.constexpr,
):
    pid = tl.program_id(axis=0)
    num_pid_m = tl.cdiv(M, BLOCK_M)
    num_pid_n = tl.cdiv(N, BLOCK_N)
    num_pid_in_group = GROUP_M * num_pid_n
    group_id = pid // num_pid_in_group
    first_pid_m = group_id * GROUP_M
    group_size_m = min(num_pid_m - first_pid_m, GROUP_M)
    pid_m = first_pid_m + ((pid % num_pid_in_group) % group_size_m)
    pid_n = (pid % num_pid_in_group) // group_size_m

    offs_am = (pid_m * BLOCK_M + tl.arange(0, BLOCK_M)) % M
    offs_bn = (pid_n * BLOCK_N + tl.arange(0, BLOCK_N)) % N
    offs_k = tl.arange(0, BLOCK_K)
    a_ptrs = a_ptr + offs_am[:, None] * stride_am + offs_k[None, :] * stride_ak
    b_ptrs = b_ptr + offs_k[:, None] * stride_bk + offs_bn[None, :] * stride_bn

    acc = tl.zeros((BLOCK_M, BLOCK_N), dtype=tl.float32)
    for kk in range(0, tl.cdiv(K, BLOCK_K)):
        a = tl.load(a_ptrs, mask=offs_k[None, :] < K - kk * BLOCK_K, other=0.0)
        b = tl.load(b_ptrs, mask=offs_k[:, None] < K - kk * BLOCK_K, other=0.0)
        acc = tl.dot(a, b, acc)
        a_ptrs += BLOCK_K * stride_ak
        b_ptrs += BLOCK_K * stride_bk

    c = acc.to(c_ptr.dtype.element_ty)
    offs_cm = pid_m * BLOCK_M + tl.arange(0, BLOCK_M)
    offs_cn = pid_n * BLOCK_N + tl.arange(0, BLOCK_N)
    c_ptrs = c_ptr + offs_cm[:, None] * stride_cm + offs_cn[None, :] * stride_cn
    mask = (offs_cm[:, None] < M) & (offs_cn[None, :] < N)
    tl.store(c_ptrs, c, mask=mask)

# config = {"BLOCK_K": 128, "BLOCK_M": 32, "BLOCK_N": 64, "GROUP_M": 8, "arch": "sm_100", "dtype": "bf16", "num_ctas": 1, "num_stages": 2, "num_warps": 2}
# arch = sm_100


// ===== COMPILED SASS (sm_100a) =====

	.target	sm_100a

	.elftype	@"ET_EXEC"


//--------------------- .note.nv.tkinfo           --------------------------
	.section	.note.nv.tkinfo,"",@"SHT_NOTE"
	.sectionflags	@"SHF_NOTE_NV_TKINFO"
	.tkinfo
        /*0018*/ 	.word	0x00000081
        /*0030*/ 	.string	""
        /*0030*/ 	.string	"ptxas-blackwell"
        /*0030*/ 	.string	"Cuda compilation tools, release 12.9, V12.9.86"
        /*0030*/ 	.string	"Build cuda_12.9.r12.9/compiler.36037853_0"
        /*0030*/ 	.string	"-v  -suppress-debug-info  -lineinfo  -arch sm_100a "



//--------------------- .note.nv.cuver            --------------------------
	.section	.note.nv.cuver,"",@"SHT_NOTE"
	.sectionflags	@"SHF_NOTE_NV_CUVER"
        /*0018*/ 	.short	0x0001
        /*001a*/ 	.short	0x0064
        /*001c*/ 	.short	0x0001
        /*001e*/ 	.short	0x0000
        /*0020*/ 	.short	0x0001
        /*0022*/ 	.short	0x0000


//--------------------- .nv.info                  --------------------------
	.section	.nv.info,"",@"SHT_CUDA_INFO"
	.align	4


	//----- nvinfo : EIATTR_REGCOUNT
	.align		4
        /*0000*/ 	.byte	0x04, 0x2f
        /*0002*/ 	.short	(.L_1 - .L_0)
	.align		4
.L_0:
        /*0004*/ 	.word	index@(matmul_kernel)
        /*0008*/ 	.word	0x00000020


	//----- nvinfo : EIATTR_FRAME_SIZE
	.align		4
.L_1:
        /*000c*/ 	.byte	0x04, 0x11
        /*000e*/ 	.short	(.L_3 - .L_2)
	.align		4
.L_2:
        /*0010*/ 	.word	index@(matmul_kernel)
        /*0014*/ 	.word	0x00000fd8


	//----- nvinfo : EIATTR_MIN_STACK_SIZE
	.align		4
.L_3:
        /*0018*/ 	.byte	0x04, 0x12
        /*001a*/ 	.short	(.L_5 - .L_4)
	.align		4
.L_4:
        /*001c*/ 	.word	index@(matmul_kernel)
        /*0020*/ 	.word	0x00000fd8
.L_5:


//--------------------- .nv.info.matmul_kernel    --------------------------
	.section	.nv.info.matmul_kernel,"",@"SHT_CUDA_INFO"
	.sectionflags	@""
	.align	4


	//----- nvinfo : EIATTR_CUDA_API_VERSION
	.align		4
        /*0000*/ 	.byte	0x04, 0x37
        /*0002*/ 	.short	(.L_7 - .L_6)
.L_6:
        /*0004*/ 	.word	0x00000081


	//----- nvinfo : EIATTR_KPARAM_INFO
	.align		4
.L_7:
        /*0008*/ 	.byte	0x04, 0x17
        /*000a*/ 	.short	(.L_9 - .L_8)
.L_8:
        /*000c*/ 	.word	0x00000000
        /*0010*/ 	.short	0x000d
        /*0012*/ 	.short	0x0048
        /*0014*/ 	.byte	0x00, 0xf4, 0x21, 0x00


	//----- nvinfo : EIATTR_KPARAM_INFO
	.align		4
.L_9:
        /*0018*/ 	.byte	0x04, 0x17
        /*001a*/ 	.short	(.L_11 - .L_10)
.L_10:
        /*001c*/ 	.word	0x00000000
        /*0020*/ 	.short	0x000c
        /*0022*/ 	.short	0x0040
        /*0024*/ 	.byte	0x00, 0xf4, 0x21, 0x00


	//----- nvinfo : EIATTR_KPARAM_INFO
	.align		4
.L_11:
        /*0028*/ 	.byte	0x04, 0x17
        /*002a*/ 	.short	(.L_13 - .L_12)
.L_12:
        /*002c*/ 	.word	0x00000000
        /*0030*/ 	.short	0x000b
        /*0032*/ 	.short	0x0038
        /*0034*/ 	.byte	0x00, 0xf0, 0x11, 0x00


	//----- nvinfo : EIATTR_KPARAM_INFO
	.align		4
.L_13:
        /*0038*/ 	.byte	0x04, 0x17
        /*003a*/ 	.short	(.L_15 - .L_14)
.L_14:
        /*003c*/ 	.word	0x00000000
        /*0040*/ 	.short	0x000a
        /*0042*/ 	.short	0x0034
        /*0044*/ 	.byte	0x00, 0xf0, 0x11, 0x00


	//----- nvinfo : EIATTR_KPARAM_INFO
	.align		4
.L_15:
        /*0048*/ 	.byte	0x04, 0x17
        /*004a*/ 	.short	(.L_17 - .L_16)
.L_16:
        /*004c*/ 	.word	0x00000000
        /*0050*/ 	.short	0x0009
        /*0052*/ 	.short	0x0030
        /*0054*/ 	.byte	0x00, 0xf0, 0x11, 0x00


	//----- nvinfo : EIATTR_KPARAM_INFO
	.align		4
.L_17:
        /*0058*/ 	.byte	0x04, 0x17
        /*005a*/ 	.short	(.L_19 - .L_18)
.L_18:
        /*005c*/ 	.word	0x00000000
        /*0060*/ 	.short	0x0008
        /*0062*/ 	.short	0x002c
        /*0064*/ 	.byte	0x00, 0xf0, 0x11, 0x00


	//----- nvinfo : EIATTR_KPARAM_INFO
	.align		4
.L_19:
        /*0068*/ 	.byte	0x04, 0x17
        /*006a*/ 	.short	(.L_21 - .L_20)
.L_20:
        /*006c*/ 	.word	0x00000000
        /*0070*/ 	.short	0x0007
        /*0072*/ 	.short	0x0028
        /*0074*/ 	.byte	0x00, 0xf0, 0x11, 0x00


	//----- nvinfo : EIATTR_KPARAM_INFO
	.align		4
.L_21:
        /*0078*/ 	.byte	0x04, 0x17
        /*007a*/ 	.short	(.L_23 - .L_22)
.L_22:
        /*007c*/ 	.word	0x00000000
        /*0080*/ 	.short	0x0006
        /*0082*/ 	.short	0x0024
        /*0084*/ 	.byte	0x00, 0xf0, 0x11, 0x00


	//----- nvinfo : EIATTR_KPARAM_INFO
	.align		4
.L_23:
        /*0088*/ 	.byte	0x04, 0x17
        /*008a*/ 	.short	(.L_25 - .L_24)
.L_24:
        /*008c*/ 	.word	0x00000000
        /*0090*/ 	.short	0x0005
        /*0092*/ 	.short	0x0020
        /*0094*/ 	.byte	0x00, 0xf0, 0x11, 0x00


	//----- nvinfo : EIATTR_KPARAM_INFO
	.align		4
.L_25:
        /*0098*/ 	.byte	0x04, 0x17
        /*009a*/ 	.short	(.L_27 - .L_26)
.L_26:
        /*009c*/ 	.word	0x00000000
        /*00a0*/ 	.short	0x0004
        /*00a2*/ 	.short	0x001c
        /*00a4*/ 	.byte	0x00, 0xf0, 0x11, 0x00


	//----- nvinfo : EIATTR_KPARAM_INFO
	.align		4
.L_27:
        /*00a8*/ 	.byte	0x04, 0x17
        /*00aa*/ 	.short	(.L_29 - .L_28)
.L_28:
        /*00ac*/ 	.word	0x00000000
        /*00b0*/ 	.short	0x0003
        /*00b2*/ 	.short	0x0018
        /*00b4*/ 	.byte	0x00, 0xf0, 0x11, 0x00


	//----- nvinfo : EIATTR_KPARAM_INFO
	.align		4
.L_29:
        /*00b8*/ 	.byte	0x04, 0x17
        /*00ba*/ 	.short	(.L_31 - .L_30)
.L_30:
        /*00bc*/ 	.word	0x00000000
        /*00c0*/ 	.short	0x0002
        /*00c2*/ 	.short	0x0010
        /*00c4*/ 	.byte	0x00, 0xf4, 0x21, 0x00


	//----- nvinfo : EIATTR_KPARAM_INFO
	.align		4
.L_31:
        /*00c8*/ 	.byte	0x04, 0x17
        /*00ca*/ 	.short	(.L_33 - .L_32)
.L_32:
        /*00cc*/ 	.word	0x00000000
        /*00d0*/ 	.short	0x0001
        /*00d2*/ 	.short	0x0008
        /*00d4*/ 	.byte	0x00, 0xf4, 0x21, 0x00


	//----- nvinfo : EIATTR_KPARAM_INFO
	.align		4
.L_33:
        /*00d8*/ 	.byte	0x04, 0x17
        /*00da*/ 	.short	(.L_35 - .L_34)
.L_34:
        /*00dc*/ 	.word	0x00000000
        /*00e0*/ 	.short	0x0000
        /*00e2*/ 	.short	0x0000
        /*00e4*/ 	.byte	0x00, 0xf4, 0x21, 0x00


	//----- nvinfo : EIATTR_SPARSE_MMA_MASK
	.align		4
.L_35:
        /*00e8*/ 	.byte	0x03, 0x50
        /*00ea*/ 	.short	0x0000


	//----- nvinfo : EIATTR_MAXREG_COUNT
	.align		4
        /*00ec*/ 	.byte	0x03, 0x1b
        /*00ee*/ 	.short	0x00ff


	//----- nvinfo : EIATTR_NUM_BARRIERS
	.align		4
        /*00f0*/ 	.byte	0x02, 0x4c
        /*00f2*/ 	.byte	0x01
	.zero		1


	//----- nvinfo : EIATTR_ANNOTATIONS
	.align		4
        /*00f4*/ 	.byte	0x04, 0x55
        /*00f6*/ 	.short	(.L_37 - .L_36)


	//   ....[0]....
.L_36:
        /*00f8*/ 	.word	0x00000001
        /*00fc*/ 	.byte	0x00, 0x06, 0x00, 0x00, 0x01, 0x00, 0x00, 0x00, 0x30, 0x06, 0x00, 0x00, 0x01, 0x00, 0x00, 0x00
        /* <DEDUP_REMOVED lines=1768> */
        /*6f8c*/ 	.byte	0xd0, 0xd2, 0x01, 0x00, 0x01, 0x00, 0x00, 0x00, 0x00, 0xd3, 0x01, 0x00


	//----- nvinfo : EIATTR_VRC_CTA_INIT_COUNT
	.align		4
.L_37:
        /*6f98*/ 	.byte	0x02, 0x4a
	.zero		1
	.zero		1


	//----- nvinfo : EIATTR_EXIT_INSTR_OFFSETS
	.align		4
        /*6f9c*/ 	.byte	0x04, 0x1c
        /*6f9e*/ 	.short	(.L_39 - .L_38)


	//   ....[0]....
.L_38:
        /*6fa0*/ 	.word	0x0001d6d0


	//   ....[1]....
        /*6fa4*/ 	.word	0x0001d700


	//----- nvinfo : EIATTR_REQNTID
	.align		4
.L_39:
        /*6fa8*/ 	.byte	0x04, 0x10
        /*6faa*/ 	.short	(.L_41 - .L_40)
.L_40:
        /*6fac*/ 	.word	0x00000040
        /*6fb0*/ 	.word	0x00000001
        /*6fb4*/ 	.word	0x00000001


	//----- nvinfo : EIATTR_CBANK_PARAM_SIZE
	.align		4
.L_41:
        /*6fb8*/ 	.byte	0x03, 0x19
        /*6fba*/ 	.short	0x0050


	//----- nvinfo : EIATTR_PARAM_CBANK
	.align		4
        /*6fbc*/ 	.byte	0x04, 0x0a
        /*6fbe*/ 	.short	(.L_43 - .L_42)
	.align		4
.L_42:
        /*6fc0*/ 	.word	index@(.nv.constant0.matmul_kernel)
        /*6fc4*/ 	.short	0x0380
        /*6fc6*/ 	.short	0x0050


	//----- nvinfo : EIATTR_SW_WAR
	.align		4
.L_43:
        /*6fc8*/ 	.byte	0x04, 0x36
        /*6fca*/ 	.short	(.L_45 - .L_44)
.L_44:
        /*6fcc*/ 	.word	0x00000008
.L_45:


//--------------------- .nv.compat                --------------------------
	.section	.nv.compat,"",@"SHT_CUDA_COMPAT_INFO"
	.align	4
        /*0000*/ 	.byte	0x02, 0x02, 0x01, 0x00, 0x02, 0x05, 0x05, 0x00, 0x02, 0x03, 0x00, 0x00, 0x02, 0x06, 0x01, 0x00


//--------------------- .nv.callgraph             --------------------------
	.section	.nv.callgraph,"",@"SHT_CUDA_CALLGRAPH"
	.align	4
	.sectionentsize	8
	.align		4
        /*0000*/ 	.word	0x00000000
	.align		4
        /*0004*/ 	.word	0xffffffff
	.align		4
        /*0008*/ 	.word	0x00000000
	.align		4
        /*000c*/ 	.word	0xfffffffe
	.align		4
        /*0010*/ 	.word	0x00000000
	.align		4
        /*0014*/ 	.word	0xfffffffd
	.align		4
        /*0018*/ 	.word	0x00000000
	.align		4
        /*001c*/ 	.word	0xfffffffc


//--------------------- .text.matmul_kernel       --------------------------
	.section	.text.matmul_kernel,"ax",@progbits
	.align	128
        .global         matmul_kernel
        .type           matmul_kernel,@function
        .size           matmul_kernel,(.L_x_4 - matmul_kernel)
        .other          matmul_kernel,@"STO_CUDA_ENTRY STV_DEFAULT"
matmul_kernel:
.text.matmul_kernel:
[----:B------:R-:W0:Y:S08]  /*0000*/  LDC R1, c[0x0][0x37c] ;  /* 0x0000df00ff017b82 */ /* 0x000e300000000800 */
[----:B------:R-:W1:Y:S01]  /*0010*/  LDC.64 R8, c[0x0][0x398] ;  /* 0x0000e600ff087b82 */ /* 0x000e620000000a00 */
[----:B------:R-:W2:Y:S01]  /*0020*/  S2R R14, SR_TID.X ;  /* 0x00000000000e7919 */ /* 0x000ea20000002100 */
[----:B------:R-:W3:Y:S01]  /*0030*/  LDCU UR4, c[0x0][0x3a0] ;  /* 0x00007400ff0477ac */ /* 0x000ee20008000800 */
[----:B0-----:R-:W-:Y:S01]  /*0040*/  VIADD R1, R1, 0xfffff028 ;  /* 0xfffff02801017836 */ /* 0x001fe20000000000 */
[----:B------:R-:W-:Y:S01]  /*0050*/  UMOV UR5, 0x400 ;  /* 0x0000040000057882 */ /* 0x000fe20000000000 */
[----:B------:R-:W0:Y:S03]  /*0060*/  LDCU.64 UR8, c[0x0][0x358] ;  /* 0x00006b00ff0877ac */ /* 0x000e260008000a00 */
[----:B------:R-:W4:Y:S01]  /*0070*/  S2UR UR6, SR_CgaCtaId ;  /* 0x00000000000679c3 */ /* 0x000f220000008800 */
[----:B---3--:R-:W-:Y:S01]  /*0080*/  UIADD3 UR4, UPT, UPT, UR4, 0x7f, URZ ;  /* 0x0000007f04047890 */ /* 0x008fe2000fffe0ff */
[----:B-1----:R-:W-:-:S03]  /*0090*/  VIADD R0, R9, 0x3f ;  /* 0x0000003f09007836 */ /* 0x002fc60000000000 */
[----:B------:R-:W-:Y:S02]  /*00a0*/  UISETP.GT.AND UP0, UPT, UR4, 0x7f, UPT ;  /* 0x0000007f0400788c */ /* 0x000fe4000bf04270 */
[----:B------:R-:W-:Y:S01]  /*00b0*/  SHF.R.S32.HI R3, RZ, 0x1f, R0 ;  /* 0x0000001fff037819 */ /* 0x000fe20000011400 */
[----:B----4-:R-:W-:-:S03]  /*00c0*/  ULEA UR5, UR6, UR5, 0x18 ;  /* 0x0000000506057291 */ /* 0x010fc6000f8ec0ff */
[----:B------:R-:W-:-:S04]  /*00d0*/  LEA.HI R3, R3, R0, RZ, 0x6 ;  /* 0x0000000003037211 */ /* 0x000fc800078f30ff */
[----:B------:R-:W-:Y:S02]  /*00e0*/  SHF.R.S32.HI R0, RZ, 0x6, R3 ;  /* 0x00000006ff007819 */ /* 0x000fe40000011403 */
[----:B------:R-:W1:Y:S03]  /*00f0*/  S2R R3, SR_CTAID.X ;  /* 0x0000000000037919 */ /* 0x000e660000002500 */
[----:B------:R-:W-:-:S05]  /*0100*/  IMAD.SHL.U32 R0, R0, 0x8, RZ ;  /* 0x0000000800007824 */ /* 0x000fca00078e00ff */
[-C--:B------:R-:W-:Y:S02]  /*0110*/  IABS R7, R0.reuse ;  /* 0x0000000000077213 */ /* 0x080fe40000000000 */
[----:B------:R-:W-:Y:S02]  /*0120*/  IABS R12, R0 ;  /* 0x00000000000c7213 */ /* 0x000fe40000000000 */
[----:B------:R-:W3:Y:S08]  /*0130*/  I2F.RP R2, R7 ;  /* 0x0000000700027306 */ /* 0x000ef00000209400 */
[----:B---3--:R-:W3:Y:S01]  /*0140*/  MUFU.RCP R2, R2 ;  /* 0x0000000200027308 */ /* 0x008ee20000001000 */
[----:B-1----:R-:W-:Y:S01]  /*0150*/  IABS R10, R3 ;  /* 0x00000003000a7213 */ /* 0x002fe20000000000 */
[----:B---3--:R-:W-:-:S02]  /*0160*/  VIADD R4, R2, 0xffffffe ;  /* 0x0ffffffe02047836 */ /* 0x008fc40000000000 */
[----:B------:R-:W-:-:S04]  /*0170*/  IMAD.MOV R2, RZ, RZ, -R12 ;  /* 0x000000ffff027224 */ /* 0x000fc800078e0a0c */
[----:B------:R1:W3:Y:S02]  /*0180*/  F2I.FTZ.U32.TRUNC.NTZ R5, R4 ;  /* 0x0000000400057305 */ /* 0x0002e4000021f000 */
[----:B-1----:R-:W-:Y:S02]  /*0190*/  IMAD.MOV.U32 R4, RZ, RZ, RZ ;  /* 0x000000ffff047224 */ /* 0x002fe400078e00ff */
[----:B---3--:R-:W-:-:S04]  /*01a0*/  IMAD.MOV R6, RZ, RZ, -R5 ;  /* 0x000000ffff067224 */ /* 0x008fc800078e0a05 */
[----:B------:R-:W-:Y:S02]  /*01b0*/  IMAD R11, R6, R7, RZ ;  /* 0x00000007060b7224 */ /* 0x000fe400078e02ff */
[----:B------:R-:W-:Y:S02]  /*01c0*/  IMAD.MOV.U32 R6, RZ, RZ, R10 ;  /* 0x000000ffff067224 */ /* 0x000fe400078e000a */
[----:B------:R-:W-:-:S06]  /*01d0*/  IMAD.HI.U32 R5, R5, R11, R4 ;  /* 0x0000000b05057227 */ /* 0x000fcc00078e0004 */
[----:B------:R-:W-:-:S04]  /*01e0*/  IMAD.HI.U32 R5, R5, R6, RZ ;  /* 0x0000000605057227 */ /* 0x000fc800078e00ff */
[----:B------:R-:W-:-:S05]  /*01f0*/  IMAD R2, R5, R2, R6 ;  /* 0x0000000205027224 */ /* 0x000fca00078e0206 */
[----:B------:R-:W-:-:S13]  /*0200*/  ISETP.GT.U32.AND P1, PT, R7, R2, PT ;  /* 0x000000020700720c */ /* 0x000fda0003f24070 */
[----:B------:R-:W-:Y:S02]  /*0210*/  @!P1 IMAD.IADD R2, R2, 0x1, -R7 ;  /* 0x0000000102029824 */ /* 0x000fe400078e0a07 */
[----:B------:R-:W-:Y:S01]  /*0220*/  @!P1 VIADD R5, R5, 0x1 ;  /* 0x0000000105059836 */ /* 0x000fe20000000000 */
[----:B------:R-:W-:Y:S02]  /*0230*/  ISETP.NE.AND P1, PT, R0, RZ, PT ;  /* 0x000000ff0000720c */ /* 0x000fe40003f25270 */
[----:B------:R-:W-:Y:S02]  /*0240*/  ISETP.GE.U32.AND P0, PT, R2, R7, PT ;  /* 0x000000070200720c */ /* 0x000fe40003f06070 */
[----:B------:R-:W-:-:S04]  /*0250*/  LOP3.LUT R2, R3, R0, RZ, 0x3c, !PT ;  /* 0x0000000003027212 */ /* 0x000fc800078e3cff */
[----:B------:R-:W-:Y:S01]  /*0260*/  ISETP.GE.AND P2, PT, R2, RZ, PT ;  /* 0x000000ff0200720c */ /* 0x000fe20003f46270 */
[----:B------:R-:W-:-:S06]  /*0270*/  VIADD R2, R8, 0x1f ;  /* 0x0000001f08027836 */ /* 0x000fcc0000000000 */
[----:B------:R-:W-:-:S04]  /*0280*/  @P0 VIADD R5, R5, 0x1 ;  /* 0x0000000105050836 */ /* 0x000fc80000000000 */
[----:B------:R-:W-:Y:S01]  /*0290*/  IMAD.MOV.U32 R4, RZ, RZ, R5 ;  /* 0x000000ffff047224 */ /* 0x000fe200078e0005 */
[----:B------:R-:W-:-:S03]  /*02a0*/  SHF.R.S32.HI R5, RZ, 0x1f, R2 ;  /* 0x0000001fff057819 */ /* 0x000fc60000011402 */
[----:B------:R-:W-:Y:S01]  /*02b0*/  @!P2 IMAD.MOV R4, RZ, RZ, -R4 ;  /* 0x000000ffff04a224 */ /* 0x000fe200078e0a04 */
[----:B------:R-:W-:Y:S02]  /*02c0*/  @!P1 LOP3.LUT R4, RZ, R0, RZ, 0x33, !PT ;  /* 0x00000000ff049212 */ /* 0x000fe400078e33ff */
[----:B------:R-:W-:-:S03]  /*02d0*/  LEA.HI R5, R5, R2, RZ, 0x5 ;  /* 0x0000000205057211 */ /* 0x000fc600078f28ff */
[----:B------:R-:W-:Y:S02]  /*02e0*/  IMAD.SHL.U32 R2, R4, 0x8, RZ ;  /* 0x0000000804027824 */ /* 0x000fe400078e00ff */
[----:B------:R-:W-:-:S03]  /*02f0*/  IMAD.MOV R4, RZ, RZ, -R4 ;  /* 0x000000ffff047224 */ /* 0x000fc600078e0a04 */
[----:B------:R-:W-:Y:S01]  /*0300*/  LEA.HI.SX32 R5, R5, -R2, 0x1b ;  /* 0x8000000205057211 */ /* 0x000fe200078fdaff */
[----:B------:R-:W-:Y:S02]  /*0310*/  IMAD R13, R0, R4, R3 ;  /* 0x00000004000d7224 */ /* 0x000fe400078e0203 */
[----:B------:R-:W-:Y:S01]  /*0320*/  IMAD.MOV.U32 R4, RZ, RZ, RZ ;  /* 0x000000ffff047224 */ /* 0x000fe200078e00ff */
[----:B------:R-:W-:-:S04]  /*0330*/  VIMNMX R6, PT, PT, R5, 0x8, PT ;  /* 0x0000000805067848 */ /* 0x000fc80003fe0100 */
[-C--:B------:R-:W-:Y:S02]  /*0340*/  IABS R10, R6.reuse ;  /* 0x00000006000a7213 */ /* 0x080fe40000000000 */
[----:B------:R-:W-:Y:S02]  /*0350*/  IABS R0, R6 ;  /* 0x0000000600007213 */ /* 0x000fe40000000000 */
[----:B------:R-:W1:Y:S08]  /*0360*/  I2F.RP R7, R10 ;  /* 0x0000000a00077306 */ /* 0x000e700000209400 */
[----:B-1----:R-:W1:Y:S02]  /*0370*/  MUFU.RCP R7, R7 ;  /* 0x0000000700077308 */ /* 0x002e640000001000 */
[----:B-1----:R-:W-:-:S06]  /*0380*/  VIADD R5, R7, 0xffffffe ;  /* 0x0ffffffe07057836 */ /* 0x002fcc0000000000 */
[----:B------:R-:W1:Y:S02]  /*0390*/  F2I.FTZ.U32.TRUNC.NTZ R5, R5 ;  /* 0x0000000500057305 */ /* 0x000e64000021f000 */
[----:B-1----:R-:W-:-:S04]  /*03a0*/  IMAD.MOV R11, RZ, RZ, -R5 ;  /* 0x000000ffff0b7224 */ /* 0x002fc800078e0a05 */
[----:B------:R-:W-:Y:S01]  /*03b0*/  IMAD.MOV.U32 R3, RZ, RZ, R11 ;  /* 0x000000ffff037224 */ /* 0x000fe200078e000b */
[----:B------:R-:W-:-:S03]  /*03c0*/  IABS R11, R13 ;  /* 0x0000000d000b7213 */ /* 0x000fc60000000000 */
[----:B------:R-:W-:-:S04]  /*03d0*/  IMAD R3, R3, R10, RZ ;  /* 0x0000000a03037224 */ /* 0x000fc800078e02ff */
[----:B------:R-:W-:-:S04]  /*03e0*/  IMAD.HI.U32 R4, R5, R3, R4 ;  /* 0x0000000305047227 */ /* 0x000fc800078e0004 */
[----:B------:R-:W-:Y:S02]  /*03f0*/  IMAD.MOV R3, RZ, RZ, -R0 ;  /* 0x000000ffff037224 */ /* 0x000fe400078e0a00 */
[----:B------:R-:W-:Y:S01]  /*0400*/  IMAD.HI.U32 R0, R4, R11, RZ ;  /* 0x0000000b04007227 */ /* 0x000fe200078e00ff */
[----:B--2---:R-:W-:-:S03]  /*0410*/  SHF.R.U32.HI R4, RZ, 0x5, R14 ;  /* 0x00000005ff047819 */ /* 0x004fc6000001160e */
[----:B------:R-:W-:Y:S01]  /*0420*/  IMAD R3, R0, R3, R11 ;  /* 0x0000000300037224 */ /* 0x000fe200078e020b */
[----:B------:R-:W-:-:S04]  /*0430*/  SGXT.U32 R15, R4, 0x1 ;  /* 0x00000001040f781a */ /* 0x000fc80000000000 */
[----:B------:R-:W-:Y:S02]  /*0440*/  ISETP.GT.U32.AND P1, PT, R10, R3, PT ;  /* 0x000000030a00720c */ /* 0x000fe40003f24070 */
[C---:B------:R-:W-:Y:S02]  /*0450*/  LOP3.LUT R4, R15.reuse, 0x4, RZ, 0xfc, !PT ;  /* 0x000000040f047812 */ /* 0x040fe400078efcff */
[C---:B------:R-:W-:Y:S02]  /*0460*/  LOP3.LUT R4, R15.reuse, 0xa, RZ, 0xfc, !PT ;  /* 0x0000000a0f047812 */ /* 0x040fe400078efcff */
[C---:B------:R-:W-:Y:S02]  /*0470*/  LOP3.LUT R4, R15.reuse, 0x10, RZ, 0xfc, !PT ;  /* 0x000000100f047812 */ /* 0x040fe400078efcff */
[C---:B------:R-:W-:Y:S02]  /*0480*/  LOP3.LUT R4, R15.reuse, 0x16, RZ, 0xfc, !PT ;  /* 0x000000160f047812 */ /* 0x040fe400078efcff */
[----:B------:R-:W-:-:S02]  /*0490*/  LOP3.LUT R4, R15, 0x1c, RZ, 0xfc, !PT ;  /* 0x0000001c0f047812 */ /* 0x000fc400078efcff */
[----:B------:R-:W-:Y:S01]  /*04a0*/  LOP3.LUT R4, R15, 0x22, RZ, 0xfc, !PT ;  /* 0x000000220f047812 */ /* 0x000fe200078efcff */
[----:B------:R-:W-:Y:S01]  /*04b0*/  @!P1 IMAD.IADD R3, R3, 0x1, -R10 ;  /* 0x0000000103039824 */ /* 0x000fe200078e0a0a */
[----:B------:R-:W-:Y:S01]  /*04c0*/  LOP3.LUT R4, R15, 0x28, RZ, 0xfc, !PT ;  /* 0x000000280f047812 */ /* 0x000fe200078efcff */
[----:B------:R-:W-:Y:S01]  /*04d0*/  @!P1 VIADD R0, R0, 0x1 ;  /* 0x0000000100009836 */ /* 0x000fe20000000000 */
[----:B------:R-:W-:Y:S02]  /*04e0*/  ISETP.NE.AND P1, PT, R6, RZ, PT ;  /* 0x000000ff0600720c */ /* 0x000fe40003f25270 */
[----:B------:R-:W-:Y:S02]  /*04f0*/  ISETP.GE.U32.AND P0, PT, R3, R10, PT ;  /* 0x0000000a0300720c */ /* 0x000fe40003f06070 */
[----:B------:R-:W-:Y:S02]  /*0500*/  LOP3.LUT R3, R13, R6, RZ, 0x3c, !PT ;  /* 0x000000060d037212 */ /* 0x000fe400078e3cff */
[----:B------:R-:W-:-:S02]  /*0510*/  LOP3.LUT R4, R15, 0x2e, RZ, 0xfc, !PT ;  /* 0x0000002e0f047812 */ /* 0x000fc400078efcff */
[----:B------:R-:W-:Y:S02]  /*0520*/  ISETP.GE.AND P2, PT, R3, RZ, PT ;  /* 0x000000ff0300720c */ /* 0x000fe40003f46270 */
[C---:B------:R-:W-:Y:S02]  /*0530*/  LOP3.LUT R4, R15.reuse, 0x34, RZ, 0xfc, !PT ;  /* 0x000000340f047812 */ /* 0x040fe400078efcff */
[----:B------:R-:W-:-:S03]  /*0540*/  LOP3.LUT R4, R15, 0x3a, RZ, 0xfc, !PT ;  /* 0x0000003a0f047812 */ /* 0x000fc600078efcff */
[----:B------:R-:W-:-:S06]  /*0550*/  @P0 VIADD R0, R0, 0x1 ;  /* 0x0000000100000836 */ /* 0x000fcc0000000000 */
[----:B------:R-:W-:Y:S01]  /*0560*/  @!P2 IMAD.MOV R0, RZ, RZ, -R0 ;  /* 0x000000ffff00a224 */ /* 0x000fe200078e0a00 */
[----:B------:R-:W-:-:S05]  /*0570*/  @!P1 LOP3.LUT R0, RZ, R6, RZ, 0x33, !PT ;  /* 0x00000006ff009212 */ /* 0x000fca00078e33ff */
[----:B------:R-:W-:Y:S02]  /*0580*/  IMAD.MOV R3, RZ, RZ, -R0 ;  /* 0x000000ffff037224 */ /* 0x000fe400078e0a00 */
[----:B------:R-:W-:Y:S02]  /*0590*/  IMAD.SHL.U32 R24, R0, 0x40, RZ ;  /* 0x0000004000187824 */ /* 0x000fe400078e00ff */
[----:B------:R-:W-:-:S04]  /*05a0*/  IMAD R3, R6, R3, R13 ;  /* 0x0000000306037224 */ /* 0x000fc800078e020d */
[----:B------:R-:W-:Y:S01]  /*05b0*/  IMAD.IADD R3, R2, 0x1, R3 ;  /* 0x0000000102037824 */ /* 0x000fe200078e0203 */
[----:B------:R-:W-:-:S05]  /*05c0*/  LOP3.LUT R2, R14, 0x1f, RZ, 0xc0, !PT ;  /* 0x0000001f0e027812 */ /* 0x000fca00078ec0ff */
[----:B------:R-:W-:Y:S01]  /*05d0*/  IMAD R20, R3, 0x20, R2 ;  /* 0x0000002003147824 */ /* 0x000fe200078e0202 */
[C---:B------:R-:W-:Y:S02]  /*05e0*/  LOP3.LUT R2, R15.reuse, 0x2, RZ, 0xfc, !PT ;  /* 0x000000020f027812 */ /* 0x040fe400078efcff */
[C---:B------:R-:W-:Y:S02]  /*05f0*/  LOP3.LUT R3, R15.reuse, 0x6, RZ, 0xfc, !PT ;  /* 0x000000060f037812 */ /* 0x040fe400078efcff */
[----:B------:R1:W-:Y:S01]  /*0600*/  STL [R1+0x8c8], R20 ;  /* 0x0008c81401007387 */ /* 0x0003e20000100800 */
[C---:B------:R-:W-:Y:S02]  /*0610*/  LOP3.LUT R2, R15.reuse, 0x8, RZ, 0xfc, !PT ;  /* 0x000000080f027812 */ /* 0x040fe400078efcff */
[C---:B------:R-:W-:Y:S01]  /*0620*/  LOP3.LUT R3, R15.reuse, 0xc, RZ, 0xfc, !PT ;  /* 0x0000000c0f037812 */ /* 0x040fe200078efcff */
[----:B------:R1:W-:Y:S01]  /*0630*/  STL [R1+0x1a0], R24 ;  /* 0x0001a01801007387 */ /* 0x0003e20000100800 */
[----:B------:R-:W-:-:S02]  /*0640*/  LOP3.LUT R2, R15, 0xe, RZ, 0xfc, !PT ;  /* 0x0000000e0f027812 */ /* 0x000fc400078efcff */
[C---:B------:R-:W-:Y:S02]  /*0650*/  LOP3.LUT R3, R15.reuse, 0x12, RZ, 0xfc, !PT ;  /* 0x000000120f037812 */ /* 0x040fe400078efcff */
[C---:B------:R-:W-:Y:S02]  /*0660*/  LOP3.LUT R2, R15.reuse, 0x14, RZ, 0xfc, !PT ;  /* 0x000000140f027812 */ /* 0x040fe400078efcff */
[C---:B------:R-:W-:Y:S02]  /*0670*/  LOP3.LUT R3, R15.reuse, 0x18, RZ, 0xfc, !PT ;  /* 0x000000180f037812 */ /* 0x040fe400078efcff */
[C---:B------:R-:W-:Y:S02]  /*0680*/  LOP3.LUT R2, R15.reuse, 0x1a, RZ, 0xfc, !PT ;  /* 0x0000001a0f027812 */ /* 0x040fe400078efcff */
[C---:B------:R-:W-:Y:S02]  /*0690*/  LOP3.LUT R3, R15.reuse, 0x1e, RZ, 0xfc, !PT ;  /* 0x0000001e0f037812 */ /* 0x040fe400078efcff */
        /* <DEDUP_REMOVED lines=10> */
[----:B------:R-:W-:Y:S01]  /*0740*/  LOP3.LUT R2, R15, 0x3e, RZ, 0xfc, !PT ;  /* 0x0000003e0f027812 */ /* 0x000fe200078efcff */
[----:B01----:R-:W-:Y:S06]  /*0750*/  BRA.U UP0, `(.L_x_0) ;  /* 0x00000001002c7547 */ /* 0x003fec000b800000 */
[----:B------:R-:W-:Y:S01]  /*0760*/  IMAD.SHL.U32 R0, R14, 0x8, RZ ;  /* 0x000000080e007824 */ /* 0x000fe200078e00ff */
[----:B------:R-:W-:Y:S02]  /*0770*/  CS2R R16, SRZ ;  /* 0x0000000000107805 */ /* 0x000fe4000001ff00 */
[----:B------:R-:W-:Y:S02]  /*0780*/  CS2R R18, SRZ ;  /* 0x0000000000127805 */ /* 0x000fe4000001ff00 */
[----:B------:R-:W-:Y:S02]  /*0790*/  CS2R R12, SRZ ;  /* 0x00000000000c7805 */ /* 0x000fe4000001ff00 */
[----:B------:R-:W-:Y:S01]  /*07a0*/  CS2R R14, SRZ ;  /* 0x00000000000e7805 */ /* 0x000fe2000001ff00 */
[----:B------:R0:W-:Y:S01]  /*07b0*/  STL [R1+0x8cc], R0 ;  /* 0x0008cc0001007387 */ /* 0x0001e20000100800 */
[----:B------:R-:W-:Y:S02]  /*07c0*/  CS2R R8, SRZ ;  /* 0x0000000000087805 */ /* 0x000fe4000001ff00 */
[----:B------:R-:W-:-:S02]  /*07d0*/  CS2R R10, SRZ ;  /* 0x00000000000a7805 */ /* 0x000fc4000001ff00 */
[----:B------:R-:W-:Y:S02]  /*07e0*/  CS2R R4, SRZ ;  /* 0x0000000000047805 */ /* 0x000fe4000001ff00 */
[----:B------:R-:W-:Y:S01]  /*07f0*/  CS2R R6, SRZ ;  /* 0x0000000000067805 */ /* 0x000fe2000001ff00 */
[----:B------:R-:W-:Y:S06]  /*0800*/  BRA `(.L_x_1) ;  /* 0x000001bc00147947 */ /* 0x000fec0003800000 */
.L_x_0:
[----:B------:R-:W-:Y:S01]  /*0810*/  IABS R0, R8 ;  /* 0x0000000800007213 */ /* 0x000fe20000000000 */
[----:B------:R-:W-:Y:S01]  /*0820*/  IMAD.MOV.U32 R6, RZ, RZ, RZ ;  /* 0x000000ffff067224 */ /* 0x000fe200078e00ff */
[----:B------:R-:W-:Y:S01]  /*0830*/  IABS R5, R9 ;  /* 0x0000000900057213 */ /* 0x000fe20000000000 */
[C---:B------:R-:W-:Y:S01]  /*0840*/  VIADD R19, R24.reuse, 0x36 ;  /* 0x0000003618137836 */ /* 0x040fe20000000000 */
[----:B------:R-:W0:Y:S01]  /*0850*/  I2F.RP R3, R0 ;  /* 0x0000000000037306 */ /* 0x000e220000209400 */
[----:B------:R-:W-:Y:S01]  /*0860*/  IABS R12, R20 ;  /* 0x00000014000c7213 */ /* 0x000fe20000000000 */
[----:B------:R-:W-:Y:S01]  /*0870*/  VIADD R18, R24, 0x33 ;  /* 0x0000003318127836 */ /* 0x000fe20000000000 */
[----:B------:R-:W-:Y:S01]  /*0880*/  ISETP.GE.AND P6, PT, R20, RZ, PT ;  /* 0x000000ff1400720c */ /* 0x000fe20003fc6270 */
[----:B------:R-:W-:Y:S01]  /*0890*/  VIADD R20, R24, 0x35 ;  /* 0x0000003518147836 */ /* 0x000fe20000000000 */
[----:B------:R-:W-:Y:S01]  /*08a0*/  ISETP.NE.AND P4, PT, R8, RZ, PT ;  /* 0x000000ff0800720c */ /* 0x000fe20003f85270 */
[----:B------:R-:W1:Y:S02]  /*08b0*/  LDCU UR6, c[0x0][0x3a8] ;  /* 0x00007500ff0677ac */ /* 0x000e640008000800 */
[----:B------:R-:W2:Y:S01]  /*08c0*/  I2F.RP R2, R5 ;  /* 0x0000000500027306 */ /* 0x000ea20000209400 */
[----:B------:R-:W3:Y:S01]  /*08d0*/  LDCU UR7, c[0x0][0x3a4] ;  /* 0x00007480ff0777ac */ /* 0x000ee20008000800 */
[----:B------:R-:W4:Y:S06]  /*08e0*/  LDCU.128 UR12, c[0x0][0x380] ;  /* 0x00007000ff0c77ac */ /* 0x000f2c0008000c00 */
[----:B0-----:R-:W0:Y:S08]  /*08f0*/  MUFU.RCP R3, R3 ;  /* 0x0000000300037308 */ /* 0x001e300000001000 */
[----:B--2---:R-:W2:Y:S01]  /*0900*/  MUFU.RCP R2, R2 ;  /* 0x0000000200027308 */ /* 0x004ea20000001000 */
[----:B0-----:R-:W-:-:S07]  /*0910*/  VIADD R3, R3, 0xffffffe ;  /* 0x0ffffffe03037836 */ /* 0x001fce0000000000 */
[----:B------:R-:W0:Y:S01]  /*0920*/  F2I.FTZ.U32.TRUNC.NTZ R3, R3 ;  /* 0x0000000300037305 */ /* 0x000e22000021f000 */
[----:B--2---:R-:W-:-:S07]  /*0930*/  VIADD R2, R2, 0xffffffe ;  /* 0x0ffffffe02027836 */ /* 0x004fce0000000000 */
[----:B------:R2:W5:Y:S01]  /*0940*/  F2I.FTZ.U32.TRUNC.NTZ R7, R2 ;  /* 0x0000000200077305 */ /* 0x000562000021f000 */
[----:B0-----:R-:W-:Y:S02]  /*0950*/  IMAD.MOV R4, RZ, RZ, -R3 ;  /* 0x000000ffff047224 */ /* 0x001fe400078e0a03 */
[----:B--2---:R-:W-:Y:S02]  /*0960*/  IMAD.MOV.U32 R2, RZ, RZ, RZ ;  /* 0x000000ffff027224 */ /* 0x004fe400078e00ff */
[----:B------:R-:W-:-:S04]  /*0970*/  IMAD R4, R4, R0, RZ ;  /* 0x0000000004047224 */ /* 0x000fc800078e02ff */
[----:B------:R-:W-:-:S04]  /*0980*/  IMAD.HI.U32 R2, R3, R4, R2 ;  /* 0x0000000403027227 */ /* 0x000fc800078e0002 */
[----:B-----5:R-:W-:Y:S02]  /*0990*/  IMAD.MOV R10, RZ, RZ, -R7 ;  /* 0x000000ffff0a7224 */ /* 0x020fe400078e0a07 */
[----:B------:R-:W-:-:S04]  /*09a0*/  IMAD.HI.U32 R2, R2, R12, RZ ;  /* 0x0000000c02027227 */ /* 0x000fc800078e00ff */
[----:B------:R-:W-:Y:S02]  /*09b0*/  IMAD R10, R10, R5, RZ ;  /* 0x000000050a0a7224 */ /* 0x000fe400078e02ff */
[----:B------:R-:W-:Y:S02]  /*09c0*/  IMAD.MOV R2, RZ, RZ, -R2 ;  /* 0x000000ffff027224 */ /* 0x000fe400078e0a02 */
[----:B------:R-:W-:-:S04]  /*09d0*/  IMAD.HI.U32 R7, R7, R10, R6 ;  /* 0x0000000a07077227 */ /* 0x000fc800078e0006 */
[----:B------:R-:W-:Y:S02]  /*09e0*/  VIADD R10, R24, 0x3e ;  /* 0x0000003e180a7836 */ /* 0x000fe40000000000 */
[----:B------:R-:W-:Y:S02]  /*09f0*/  IMAD R12, R0, R2, R12 ;  /* 0x00000002000c7224 */ /* 0x000fe400078e020c */
[C---:B------:R-:W-:Y:S01]  /*0a00*/  VIADD R4, R24.reuse, 0x3f ;  /* 0x0000003f18047836 */ /* 0x040fe20000000000 */
[----:B------:R-:W-:Y:S01]  /*0a10*/  IABS R2, R10 ;  /* 0x0000000a00027213 */ /* 0x000fe20000000000 */
[----:B------:R-:W-:Y:S01]  /*0a20*/  VIADD R6, R24, 0x3d ;  /* 0x0000003d18067836 */ /* 0x000fe20000000000 */
[----:B------:R-:W-:Y:S02]  /*0a30*/  ISETP.GT.U32.AND P0, PT, R0, R12, PT ;  /* 0x0000000c0000720c */ /* 0x000fe40003f04070 */
[----:B------:R-:W-:Y:S01]  /*0a40*/  IABS R3, R4 ;  /* 0x0000000400037213 */ /* 0x000fe20000000000 */
[----:B------:R-:W-:Y:S01]  /*0a50*/  IMAD.HI.U32 R13, R7, R2, RZ ;  /* 0x00000002070d7227 */ /* 0x000fe200078e00ff */
[----:B------:R-:W-:-:S02]  /*0a60*/  IABS R11, R6 ;  /* 0x00000006000b7213 */ /* 0x000fc40000000000 */
[----:B------:R-:W-:Y:S01]  /*0a70*/  ISETP.GE.AND P5, PT, R4, RZ, PT ;  /* 0x000000ff0400720c */ /* 0x000fe20003fa6270 */
[----:B------:R-:W-:Y:S01]  /*0a80*/  IMAD.MOV R13, RZ, RZ, -R13 ;  /* 0x000000ffff0d7224 */ /* 0x000fe200078e0a0d */
[----:B------:R-:W-:Y:S01]  /*0a90*/  ISETP.GE.AND P3, PT, R10, RZ, PT ;  /* 0x000000ff0a00720c */ /* 0x000fe20003f66270 */
[----:B------:R-:W-:-:S04]  /*0aa0*/  IMAD.HI.U32 R15, R7, R3, RZ ;  /* 0x00000003070f7227 */ /* 0x000fc800078e00ff */
[----:B------:R-:W-:Y:S02]  /*0ab0*/  IMAD R2, R5, R13, R2 ;  /* 0x0000000d05027224 */ /* 0x000fe400078e0202 */
[----:B------:R-:W-:Y:S02]  /*0ac0*/  @!P0 IMAD.IADD R12, R12, 0x1, -R0 ;  /* 0x000000010c0c8824 */ /* 0x000fe400078e0a00 */
[----:B------:R-:W-:Y:S01]  /*0ad0*/  IMAD.HI.U32 R14, R7, R11, RZ ;  /* 0x0000000b070e7227 */ /* 0x000fe200078e00ff */
[----:B------:R-:W-:Y:S02]  /*0ae0*/  ISETP.GT.U32.AND P2, PT, R5, R2, PT ;  /* 0x000000020500720c */ /* 0x000fe40003f44070 */
[----:B------:R-:W-:Y:S01]  /*0af0*/  ISETP.GT.U32.AND P0, PT, R0, R12, PT ;  /* 0x0000000c0000720c */ /* 0x000fe20003f04070 */
[----:B------:R-:W-:Y:S02]  /*0b00*/  IMAD.MOV R15, RZ, RZ, -R15 ;  /* 0x000000ffff0f7224 */ /* 0x000fe400078e0a0f */
[----:B------:R-:W-:-:S02]  /*0b10*/  IMAD.MOV R14, RZ, RZ, -R14 ;  /* 0x000000ffff0e7224 */ /* 0x000fc400078e0a0e */
[----:B------:R-:W-:Y:S02]  /*0b20*/  VIADD R13, R24, 0x3c ;  /* 0x0000003c180d7836 */ /* 0x000fe40000000000 */
[C---:B------:R-:W-:Y:S02]  /*0b30*/  IMAD R3, R5.reuse, R15, R3 ;  /* 0x0000000f05037224 */ /* 0x040fe400078e0203 */
[C---:B------:R-:W-:Y:S01]  /*0b40*/  IMAD R4, R5.reuse, R14, R11 ;  /* 0x0000000e05047224 */ /* 0x040fe200078e020b */
[----:B------:R-:W-:Y:S01]  /*0b50*/  IABS R14, R13 ;  /* 0x0000000d000e7213 */ /* 0x000fe20000000000 */
[----:B------:R-:W-:Y:S01]  /*0b60*/  @!P2 IMAD.IADD R2, R2, 0x1, -R5 ;  /* 0x000000010202a824 */ /* 0x000fe200078e0a05 */
[C---:B------:R-:W-:Y:S01]  /*0b70*/  ISETP.GT.U32.AND P1, PT, R5.reuse, R3, PT ;  /* 0x000000030500720c */ /* 0x040fe20003f24070 */
[----:B------:R-:W-:Y:S01]  /*0b80*/  @!P0 IMAD.IADD R12, R12, 0x1, -R0 ;  /* 0x000000010c0c8824 */ /* 0x000fe200078e0a00 */
[C---:B------:R-:W-:Y:S01]  /*0b90*/  ISETP.GT.U32.AND P0, PT, R5.reuse, R4, PT ;  /* 0x000000040500720c */ /* 0x040fe20003f04070 */
[----:B------:R-:W-:Y:S01]  /*0ba0*/  IMAD.MOV.U32 R0, RZ, RZ, R14 ;  /* 0x000000ffff007224 */ /* 0x000fe200078e000e */
[----:B------:R-:W-:Y:S01]  /*0bb0*/  ISETP.GT.U32.AND P2, PT, R5, R2, PT ;  /* 0x000000020500720c */ /* 0x000fe20003f44070 */
[----:B------:R-:W-:Y:S01]  /*0bc0*/  @!P6 IMAD.MOV R12, RZ, RZ, -R12 ;  /* 0x000000ffff0ce224 */ /* 0x000fe200078e0a0c */
[----:B------:R-:W-:Y:S01]  /*0bd0*/  ISETP.GE.AND P6, PT, R6, RZ, PT ;  /* 0x000000ff0600720c */ /* 0x000fe20003fc6270 */
[----:B------:R-:W-:Y:S01]  /*0be0*/  IMAD.HI.U32 R14, R7, R0, RZ ;  /* 0x00000000070e7227 */ /* 0x000fe200078e00ff */
[----:B------:R-:W-:-:S02]  /*0bf0*/  @!P4 LOP3.LUT R12, RZ, R8, RZ, 0x33, !PT ;  /* 0x00000008ff0cc212 */ /* 0x000fc400078e33ff */
[----:B------:R-:W-:Y:S01]  /*0c00*/  ISETP.GE.AND P4, PT, R13, RZ, PT ;  /* 0x000000ff0d00720c */ /* 0x000fe20003f86270 */
[----:B------:R-:W-:Y:S02]  /*0c10*/  IMAD.MOV R14, RZ, RZ, -R14 ;  /* 0x000000ffff0e7224 */ /* 0x000fe400078e0a0e */
[--C-:B------:R-:W-:Y:S01]  /*0c20*/  @!P1 IMAD.IADD R3, R3, 0x1, -R5.reuse ;  /* 0x0000000103039824 */ /* 0x100fe200078e0a05 */
[----:B------:R0:W-:Y:S01]  /*0c30*/  STL [R1+0x9e4], R12 ;  /* 0x0009e40c01007387 */ /* 0x0001e20000100800 */
[C---:B------:R-:W-:Y:S02]  /*0c40*/  IMAD R6, R5.reuse, R14, R0 ;  /* 0x0000000e05067224 */ /* 0x040fe400078e0200 */
[----:B------:R-:W-:Y:S01]  /*0c50*/  @!P2 IMAD.IADD R2, R2, 0x1, -R5 ;  /* 0x000000010202a824 */ /* 0x000fe200078e0a05 */
[C---:B------:R-:W-:Y:S01]  /*0c60*/  ISETP.GT.U32.AND P1, PT, R5.reuse, R3, PT ;  /* 0x000000030500720c */ /* 0x040fe20003f24070 */
[C---:B------:R-:W-:Y:S01]  /*0c70*/  VIADD R0, R24.reuse, 0x3a ;  /* 0x0000003a18007836 */ /* 0x040fe20000000000 */
[----:B------:R-:W-:Y:S01]  /*0c80*/  ISETP.GT.U32.AND P2, PT, R5, R6, PT ;  /* 0x000000060500720c */ /* 0x000fe20003f44070 */
[----:B------:R-:W-:-:S02]  /*0c90*/  VIADD R11, R24, 0x3b ;  /* 0x0000003b180b7836 */ /* 0x000fc40000000000 */
[----:B------:R-:W-:Y:S01]  /*0ca0*/  @!P0 IMAD.IADD R4, R4, 0x1, -R5 ;  /* 0x0000000104048824 */ /* 0x000fe200078e0a05 */
[----:B------:R-:W-:Y:S01]  /*0cb0*/  IABS R8, R0 ;  /* 0x0000000000087213 */ /* 0x000fe20000000000 */
[----:B------:R-:W-:Y:S01]  /*0cc0*/  IMAD.MOV.U32 R16, RZ, RZ, R2 ;  /* 0x000000ffff107224 */ /* 0x000fe200078e0002 */
[----:B------:R-:W-:Y:S01]  /*0cd0*/  IABS R10, R11 ;  /* 0x0000000b000a7213 */ /* 0x000fe20000000000 */
[----:B------:R-:W-:Y:S01]  /*0ce0*/  VIADD R2, R24, 0x37 ;  /* 0x0000003718027836 */ /* 0x000fe20000000000 */
[----:B------:R-:W-:Y:S01]  /*0cf0*/  ISETP.GT.U32.AND P0, PT, R5, R4, PT ;  /* 0x000000040500720c */ /* 0x000fe20003f04070 */
[----:B------:R-:W-:-:S04]  /*0d00*/  IMAD.HI.U32 R13, R7, R8, RZ ;  /* 0x00000008070d7227 */ /* 0x000fc800078e00ff */
[--C-:B------:R-:W-:Y:S01]  /*0d10*/  @!P1 IMAD.IADD R3, R3, 0x1, -R5.reuse ;  /* 0x0000000103039824 */ /* 0x100fe200078e0a05 */
[----:B------:R-:W-:Y:S01]  /*0d20*/  ISETP.GE.AND P1, PT, R11, RZ, PT ;  /* 0x000000ff0b00720c */ /* 0x000fe20003f26270 */
[----:B------:R-:W-:Y:S02]  /*0d30*/  @!P2 IMAD.IADD R6, R6, 0x1, -R5 ;  /* 0x000000010606a824 */ /* 0x000fe400078e0a05 */
[----:B------:R-:W-:Y:S02]  /*0d40*/  IMAD.MOV.U32 R17, RZ, RZ, R3 ;  /* 0x000000ffff117224 */ /* 0x000fe400078e0003 */
[----:B------:R-:W-:Y:S01]  /*0d50*/  VIADD R3, R24, 0x39 ;  /* 0x0000003918037836 */ /* 0x000fe20000000000 */
[----:B------:R-:W-:Y:S01]  /*0d60*/  ISETP.GT.U32.AND P2, PT, R5, R6, PT ;  /* 0x000000060500720c */ /* 0x000fe20003f44070 */
[----:B------:R-:W-:-:S03]  /*0d70*/  IMAD.HI.U32 R15, R7, R10, RZ ;  /* 0x0000000a070f7227 */ /* 0x000fc600078e00ff */
[----:B------:R-:W-:Y:S01]  /*0d80*/  IABS R21, R3 ;  /* 0x0000000300157213 */ /* 0x000fe20000000000 */
[----:B------:R-:W-:Y:S02]  /*0d90*/  IMAD.MOV R13, RZ, RZ, -R13 ;  /* 0x000000ffff0d7224 */ /* 0x000fe400078e0a0d */
[----:B------:R-:W-:Y:S01]  /*0da0*/  @!P3 IMAD.MOV R16, RZ, RZ, -R16 ;  /* 0x000000ffff10b224 */ /* 0x000fe200078e0a10 */
[----:B------:R-:W-:Y:S01]  /*0db0*/  ISETP.GE.AND P3, PT, R3, RZ, PT ;  /* 0x000000ff0300720c */ /* 0x000fe20003f66270 */
[----:B------:R-:W-:Y:S02]  /*0dc0*/  IMAD.MOV R15, RZ, RZ, -R15 ;  /* 0x000000ffff0f7224 */ /* 0x000fe400078e0a0f */
[----:B------:R-:W-:Y:S02]  /*0dd0*/  IMAD R8, R5, R13, R8 ;  /* 0x0000000d05087224 */ /* 0x000fe400078e0208 */
[----:B------:R-:W-:-:S04]  /*0de0*/  IMAD.HI.U32 R3, R7, R21, RZ ;  /* 0x0000001507037227 */ /* 0x000fc800078e00ff */
[C---:B------:R-:W-:Y:S01]  /*0df0*/  IMAD R10, R5.reuse, R15, R10 ;  /* 0x0000000f050a7224 */ /* 0x040fe200078e020a */
[----:B------:R-:W-:Y:S01]  /*0e00*/  IABS R15, R20 ;  /* 0x00000014000f7213 */ /* 0x000fe20000000000 */
[--C-:B------:R-:W-:Y:S01]  /*0e10*/  @!P2 IMAD.IADD R6, R6, 0x1, -R5.reuse ;  /* 0x000000010606a824 */ /* 0x100fe200078e0a05 */
[C---:B------:R-:W-:Y:S01]  /*0e20*/  ISETP.GT.U32.AND P2, PT, R5.reuse, R8, PT ;  /* 0x000000080500720c */ /* 0x040fe20003f44070 */
[----:B------:R-:W-:Y:S01]  /*0e30*/  @!P0 IMAD.IADD R4, R4, 0x1, -R5 ;  /* 0x0000000104048824 */ /* 0x000fe200078e0a05 */
[C---:B------:R-:W-:Y:S01]  /*0e40*/  ISETP.GT.U32.AND P0, PT, R5.reuse, R10, PT ;  /* 0x0000000a0500720c */ /* 0x040fe20003f04070 */
[----:B------:R-:W-:Y:S02]  /*0e50*/  IMAD.MOV R3, RZ, RZ, -R3 ;  /* 0x000000ffff037224 */ /* 0x000fe400078e0a03 */
[----:B------:R-:W-:Y:S02]  /*0e60*/  IMAD.MOV.U32 R14, RZ, RZ, R4 ;  /* 0x000000ffff0e7224 */ /* 0x000fe400078e0004 */
[----:B------:R-:W-:-:S02]  /*0e70*/  IMAD R21, R5, R3, R21 ;  /* 0x0000000305157224 */ /* 0x000fc400078e0215 */
[----:B------:R-:W-:Y:S01]  /*0e80*/  @!P5 IMAD.MOV R17, RZ, RZ, -R17 ;  /* 0x000000ffff11d224 */ /* 0x000fe200078e0a11 */
[----:B------:R-:W-:Y:S01]  /*0e90*/  ISETP.GE.AND P5, PT, R0, RZ, PT ;  /* 0x000000ff0000720c */ /* 0x000fe20003fa6270 */
[----:B------:R-:W-:Y:S01]  /*0ea0*/  @!P6 IMAD.MOV R14, RZ, RZ, -R14 ;  /* 0x000000ffff0ee224 */ /* 0x000fe200078e0a0e */
[C---:B------:R-:W-:Y:S01]  /*0eb0*/  ISETP.GT.U32.AND P6, PT, R5.reuse, R21, PT ;  /* 0x000000150500720c */ /* 0x040fe20003fc4070 */
[----:B------:R-:W-:Y:S01]  /*0ec0*/  VIADD R0, R24, 0x38 ;  /* 0x0000003818007836 */ /* 0x000fe20000000000 */
[----:B------:R-:W-:Y:S01]  /*0ed0*/  STL [R1+0xe0], R17 ;  /* 0x0000e01101007387 */ /* 0x000fe20000100800 */
[--C-:B------:R-:W-:Y:S02]  /*0ee0*/  @!P2 IMAD.IADD R8, R8, 0x1, -R5.reuse ;  /* 0x000000010808a824 */ /* 0x100fe400078e0a05 */
[----:B------:R-:W-:Y:S01]  /*0ef0*/  @!P0 IMAD.IADD R10, R10, 0x1, -R5 ;  /* 0x000000010a0a8824 */ /* 0x000fe200078e0a05 */
[----:B------:R2:W-:Y:S01]  /*0f00*/  STL [R1+0xdc], R16 ;  /* 0x0000dc1001007387 */ /* 0x0005e20000100800 */
[----:B------:R-:W-:Y:S01]  /*0f10*/  IABS R11, R0 ;  /* 0x00000000000b7213 */ /* 0x000fe20000000000 */
[----:B0-----:R-:W-:Y:S01]  /*0f20*/  IMAD.MOV.U32 R12, RZ, RZ, R6 ;  /* 0x000000ffff0c7224 */ /* 0x001fe200078e0006 */
[C---:B------:R-:W-:Y:S01]  /*0f30*/  ISETP.GT.U32.AND P2, PT, R5.reuse, R8, PT ;  /* 0x000000080500720c */ /* 0x040fe20003f44070 */
[----:B------:R-:W-:Y:S01]  /*0f40*/  STL [R1+0xd8], R14 ;  /* 0x0000d80e01007387 */ /* 0x000fe20000100800 */
[----:B------:R-:W-:Y:S01]  /*0f50*/  ISETP.GT.U32.AND P0, PT, R5, R10, PT ;  /* 0x0000000a0500720c */ /* 0x000fe20003f04070 */
[----:B------:R-:W-:Y:S01]  /*0f60*/  IMAD.HI.U32 R13, R7, R11, RZ ;  /* 0x0000000b070d7227 */ /* 0x000fe200078e00ff */
[----:B--2---:R-:W-:-:S03]  /*0f70*/  IABS R16, R2 ;  /* 0x0000000200107213 */ /* 0x004fc60000000000 */
[----:B------:R-:W-:Y:S02]  /*0f80*/  @!P6 IMAD.IADD R21, R21, 0x1, -R5 ;  /* 0x000000011515e824 */ /* 0x000fe400078e0a05 */
[----:B------:R-:W-:Y:S02]  /*0f90*/  IMAD.MOV R4, RZ, RZ, -R13 ;  /* 0x000000ffff047224 */ /* 0x000fe400078e0a0d */
[----:B------:R-:W-:Y:S01]  /*0fa0*/  IMAD.HI.U32 R3, R7, R16, RZ ;  /* 0x0000001007037227 */ /* 0x000fe200078e00ff */
[----:B------:R-:W-:-:S03]  /*0fb0*/  ISETP.GT.U32.AND P6, PT, R5, R21, PT ;  /* 0x000000150500720c */ /* 0x000fc60003fc4070 */
[----:B------:R-:W-:Y:S02]  /*0fc0*/  IMAD.MOV R3, RZ, RZ, -R3 ;  /* 0x000000ffff037224 */ /* 0x000fe400078e0a03 */
[C---:B------:R-:W-:Y:S01]  /*0fd0*/  IMAD R11, R5.reuse, R4, R11 ;  /* 0x00000004050b7224 */ /* 0x040fe200078e020b */
[----:B------:R-:W-:Y:S01]  /*0fe0*/  IABS R4, R18 ;  /* 0x0000001200047213 */ /* 0x000fe20000000000 */
[C---:B------:R-:W-:Y:S01]  /*0ff0*/  IMAD R16, R5.reuse, R3, R16 ;  /* 0x0000000305107224 */ /* 0x040fe200078e0210 */
[----:B------:R-:W-:Y:S01]  /*1000*/  IABS R3, R19 ;  /* 0x0000001300037213 */ /* 0x000fe20000000000 */
[----:B------:R-:W-:Y:S01]  /*1010*/  @!P2 IMAD.IADD R8, R8, 0x1, -R5 ;  /* 0x000000010808a824 */ /* 0x000fe200078e0a05 */
[----:B------:R-:W-:Y:S01]  /*1020*/  ISETP.GT.U32.AND P2, PT, R5, R11, PT ;  /* 0x0000000b0500720c */ /* 0x000fe20003f44070 */
[----:B------:R-:W-:Y:S01]  /*1030*/  @!P4 IMAD.MOV R12, RZ, RZ, -R12 ;  /* 0x000000ffff0cc224 */ /* 0x000fe200078e0a0c */
[----:B------:R-:W-:Y:S01]  /*1040*/  ISETP.GE.AND P4, PT, R0, RZ, PT ;  /* 0x000000ff0000720c */ /* 0x000fe20003f86270 */
[----:B------:R-:W-:-:S03]  /*1050*/  IMAD.HI.U32 R6, R7, R3, RZ ;  /* 0x0000000307067227 */ /* 0x000fc600078e00ff */
[----:B------:R0:W-:Y:S01]  /*1060*/  STL [R1+0xd4], R12 ;  /* 0x0000d40c01007387 */ /* 0x0001e20000100800 */
[--C-:B------:R-:W-:Y:S01]  /*1070*/  @!P0 IMAD.IADD R10, R10, 0x1, -R5.reuse ;  /* 0x000000010a0a8824 */ /* 0x100fe200078e0a05 */
[----:B------:R-:W-:Y:S01]  /*1080*/  ISETP.GE.AND P0, PT, R2, RZ, PT ;  /* 0x000000ff0200720c */ /* 0x000fe20003f06270 */
[----:B------:R-:W-:Y:S02]  /*1090*/  IMAD.MOV R6, RZ, RZ, -R6 ;  /* 0x000000ffff067224 */ /* 0x000fe400078e0a06 */
[----:B------:R-:W-:Y:S01]  /*10a0*/  @!P6 IMAD.IADD R21, R21, 0x1, -R5 ;  /* 0x000000011515e824 */ /* 0x000fe200078e0a05 */
[C---:B------:R-:W-:Y:S01]  /*10b0*/  ISETP.GT.U32.AND P6, PT, R5.reuse, R16, PT ;  /* 0x000000100500720c */ /* 0x040fe20003fc4070 */
[----:B------:R-:W-:Y:S02]  /*10c0*/  VIADD R0, R24, 0x34 ;  /* 0x0000003418007836 */ /* 0x000fe40000000000 */
[----:B------:R-:W-:Y:S02]  /*10d0*/  IMAD R3, R5, R6, R3 ;  /* 0x0000000605037224 */ /* 0x000fe400078e0203 */
[----:B0-----:R-:W-:Y:S01]  /*10e0*/  IMAD.MOV.U32 R12, RZ, RZ, R10 ;  /* 0x000000ffff0c7224 */ /* 0x001fe200078e000a */
[----:B------:R-:W-:Y:S01]  /*10f0*/  IABS R17, R0 ;  /* 0x0000000000117213 */ /* 0x000fe20000000000 */
[----:B------:R-:W-:-:S04]  /*1100*/  IMAD.HI.U32 R23, R7, R15, RZ ;  /* 0x0000000f07177227 */ /* 0x000fc800078e00ff */
[----:B------:R-:W-:Y:S02]  /*1110*/  @!P1 IMAD.MOV R12, RZ, RZ, -R12 ;  /* 0x000000ffff0c9224 */ /* 0x000fe400078e0a0c */
[----:B------:R-:W-:Y:S01]  /*1120*/  @!P2 IMAD.IADD R11, R11, 0x1, -R5 ;  /* 0x000000010b0ba824 */ /* 0x000fe200078e0a05 */
[----:B------:R-:W-:Y:S01]  /*1130*/  ISETP.GT.U32.AND P2, PT, R5, R3, PT ;  /* 0x000000030500720c */ /* 0x000fe20003f44070 */
[----:B------:R-:W-:Y:S01]  /*1140*/  IMAD.MOV R23, RZ, RZ, -R23 ;  /* 0x000000ffff177224 */ /* 0x000fe200078e0a17 */
[----:B------:R0:W-:Y:S01]  /*1150*/  STL [R1+0xd0], R12 ;  /* 0x0000d00c01007387 */ /* 0x0001e20000100800 */
[----:B------:R-:W-:-:S04]  /*1160*/  IMAD.HI.U32 R22, R7, R17, RZ ;  /* 0x0000001107167227 */ /* 0x000fc800078e00ff */
[----:B------:R-:W-:Y:S02]  /*1170*/  IMAD R15, R5, R23, R15 ;  /* 0x00000017050f7224 */ /* 0x000fe400078e020f */
[----:B------:R-:W-:-:S04]  /*1180*/  IMAD.HI.U32 R6, R7, R4, RZ ;  /* 0x0000000407067227 */ /* 0x000fc800078e00ff */
[----:B0-----:R-:W-:Y:S02]  /*1190*/  IMAD.MOV.U32 R12, RZ, RZ, R8 ;  /* 0x000000ffff0c7224 */ /* 0x001fe400078e0008 */
[----:B------:R-:W-:Y:S01]  /*11a0*/  @!P6 IMAD.IADD R16, R16, 0x1, -R5 ;  /* 0x000000011010e824 */ /* 0x000fe200078e0a05 */
[C---:B------:R-:W-:Y:S01]  /*11b0*/  ISETP.GT.U32.AND P6, PT, R5.reuse, R15, PT ;  /* 0x0000000f0500720c */ /* 0x040fe20003fc4070 */
[----:B------:R-:W-:Y:S02]  /*11c0*/  @!P5 IMAD.MOV R12, RZ, RZ, -R12 ;  /* 0x000000ffff0cd224 */ /* 0x000fe400078e0a0c */
[----:B------:R-:W-:Y:S01]  /*11d0*/  IMAD.MOV R22, RZ, RZ, -R22 ;  /* 0x000000ffff167224 */ /* 0x000fe200078e0a16 */
[----:B------:R-:W-:Y:S01]  /*11e0*/  ISETP.GT.U32.AND P1, PT, R5, R16, PT ;  /* 0x000000100500720c */ /* 0x000fe20003f24070 */
[----:B------:R-:W-:Y:S01]  /*11f0*/  VIADD R13, R24, 0x32 ;  /* 0x00000032180d7836 */ /* 0x000fe20000000000 */
[----:B------:R0:W-:Y:S01]  /*1200*/  STL [R1+0xcc], R12 ;  /* 0x0000cc0c01007387 */ /* 0x0001e20000100800 */
[----:B------:R-:W-:-:S02]  /*1210*/  IMAD.MOV R23, RZ, RZ, -R6 ;  /* 0x000000ffff177224 */ /* 0x000fc400078e0a06 */
[----:B------:R-:W-:Y:S01]  /*1220*/  IMAD R6, R5, R22, R17 ;  /* 0x0000001605067224 */ /* 0x000fe200078e0211 */
[----:B------:R-:W-:Y:S01]  /*1230*/  IABS R2, R13 ;  /* 0x0000000d00027213 */ /* 0x000fe20000000000 */
[--C-:B------:R-:W-:Y:S01]  /*1240*/  @!P2 IMAD.IADD R3, R3, 0x1, -R5.reuse ;  /* 0x000000010303a824 */ /* 0x100fe200078e0a05 */
[----:B------:R-:W-:Y:S01]  /*1250*/  ISETP.GT.U32.AND P2, PT, R5, R11, PT ;  /* 0x0000000b0500720c */ /* 0x000fe20003f44070 */
[----:B------:R-:W-:Y:S02]  /*1260*/  @!P6 IMAD.IADD R15, R15, 0x1, -R5 ;  /* 0x000000010f0fe824 */ /* 0x000fe400078e0a05 */
[----:B------:R-:W-:Y:S01]  /*1270*/  IMAD.HI.U32 R14, R7, R2, RZ ;  /* 0x00000002070e7227 */ /* 0x000fe200078e00ff */
[C---:B------:R-:W-:Y:S02]  /*1280*/  ISETP.GT.U32.AND P5, PT, R5.reuse, R3, PT ;  /* 0x000000030500720c */ /* 0x040fe40003fa4070 */
[----:B------:R-:W-:Y:S01]  /*1290*/  ISETP.GT.U32.AND P6, PT, R5, R15, PT ;  /* 0x0000000f0500720c */ /* 0x000fe20003fc4070 */
[----:B0-----:R-:W-:-:S02]  /*12a0*/  IMAD.MOV.U32 R12, RZ, RZ, R21 ;  /* 0x000000ffff0c7224 */ /* 0x001fc400078e0015 */
[C---:B------:R-:W-:Y:S02]  /*12b0*/  IMAD R4, R5.reuse, R23, R4 ;  /* 0x0000001705047224 */ /* 0x040fe400078e0204 */
[----:B------:R-:W-:Y:S01]  /*12c0*/  @!P3 IMAD.MOV R12, RZ, RZ, -R12 ;  /* 0x000000ffff0cb224 */ /* 0x000fe200078e0a0c */
[----:B------:R-:W-:Y:S01]  /*12d0*/  ISETP.GT.U32.AND P3, PT, R5, R6, PT ;  /* 0x000000060500720c */ /* 0x000fe20003f64070 */
[----:B------:R-:W-:Y:S02]  /*12e0*/  IMAD.MOV R17, RZ, RZ, -R14 ;  /* 0x000000ffff117224 */ /* 0x000fe400078e0a0e */
[C---:B------:R-:W-:Y:S01]  /*12f0*/  VIADD R14, R24.reuse, 0x31 ;  /* 0x00000031180e7836 */ /* 0x040fe20000000000 */
[----:B------:R0:W-:Y:S01]  /*1300*/  STL [R1+0xc8], R12 ;  /* 0x0000c80c01007387 */ /* 0x0001e20000100800 */
[----:B------:R-:W-:Y:S02]  /*1310*/  VIADD R10, R24, 0x30 ;  /* 0x00000030180a7836 */ /* 0x000fe40000000000 */
[----:B------:R-:W-:Y:S01]  /*1320*/  @!P2 IMAD.IADD R11, R11, 0x1, -R5 ;  /* 0x000000010b0ba824 */ /* 0x000fe200078e0a05 */
[C---:B------:R-:W-:Y:S01]  /*1330*/  ISETP.GT.U32.AND P2, PT, R5.reuse, R4, PT ;  /* 0x000000040500720c */ /* 0x040fe20003f44070 */
[----:B------:R-:W-:Y:S01]  /*1340*/  IMAD R2, R5, R17, R2 ;  /* 0x0000001105027224 */ /* 0x000fe200078e0202 */
[----:B------:R-:W-:Y:S01]  /*1350*/  IABS R17, R14 ;  /* 0x0000000e00117213 */ /* 0x000fe20000000000 */
[----:B------:R-:W-:Y:S01]  /*1360*/  IMAD.MOV.U32 R22, RZ, RZ, R11 ;  /* 0x000000ffff167224 */ /* 0x000fe200078e000b */
[----:B------:R-:W-:Y:S01]  /*1370*/  IABS R8, R10 ;  /* 0x0000000a00087213 */ /* 0x000fe20000000000 */
[--C-:B------:R-:W-:Y:S01]  /*1380*/  @!P3 IMAD.IADD R6, R6, 0x1, -R5.reuse ;  /* 0x000000010606b824 */ /* 0x100fe200078e0a05 */
[----:B------:R-:W-:Y:S01]  /*1390*/  ISETP.GE.AND P3, PT, R0, RZ, PT ;  /* 0x000000ff0000720c */ /* 0x000fe20003f66270 */
[--C-:B------:R-:W-:Y:S01]  /*13a0*/  @!P1 IMAD.IADD R16, R16, 0x1, -R5.reuse ;  /* 0x0000000110109824 */ /* 0x100fe200078e0a05 */
[----:B------:R-:W-:Y:S01]  /*13b0*/  ISETP.GE.AND P1, PT, R19, RZ, PT ;  /* 0x000000ff1300720c */ /* 0x000fe20003f26270 */
[----:B------:R-:W-:Y:S01]  /*13c0*/  @!P5 IMAD.IADD R3, R3, 0x1, -R5 ;  /* 0x000000010303d824 */ /* 0x000fe200078e0a05 */
[----:B------:R-:W-:Y:S01]  /*13d0*/  ISETP.GT.U32.AND P5, PT, R5, R2, PT ;  /* 0x000000020500720c */ /* 0x000fe20003fa4070 */
[----:B------:R-:W-:-:S04]  /*13e0*/  IMAD.HI.U32 R21, R7, R17, RZ ;  /* 0x0000001107157227 */ /* 0x000fc800078e00ff */
[----:B------:R-:W-:Y:S01]  /*13f0*/  @!P4 IMAD.MOV R22, RZ, RZ, -R22 ;  /* 0x000000ffff16c224 */ /* 0x000fe200078e0a16 */
[----:B------:R-:W-:Y:S01]  /*1400*/  ISETP.GT.U32.AND P4, PT, R5, R6, PT ;  /* 0x000000060500720c */ /* 0x000fe20003f84070 */
[----:B------:R-:W-:-:S03]  /*1410*/  IMAD.HI.U32 R19, R7, R8, RZ ;  /* 0x0000000807137227 */ /* 0x000fc600078e00ff */
[----:B------:R-:W-:Y:S01]  /*1420*/  STL [R1+0xc4], R22 ;  /* 0x0000c41601007387 */ /* 0x000fe20000100800 */
[----:B------:R-:W-:Y:S02]  /*1430*/  IMAD.MOV R21, RZ, RZ, -R21 ;  /* 0x000000ffff157224 */ /* 0x000fe400078e0a15 */
[----:B------:R-:W-:Y:S01]  /*1440*/  @!P6 IMAD.IADD R15, R15, 0x1, -R5 ;  /* 0x000000010f0fe824 */ /* 0x000fe200078e0a05 */
[----:B------:R-:W-:Y:S01]  /*1450*/  ISETP.GE.AND P6, PT, R20, RZ, PT ;  /* 0x000000ff1400720c */ /* 0x000fe20003fc6270 */
[----:B0-----:R-:W-:Y:S02]  /*1460*/  IMAD.MOV.U32 R12, RZ, RZ, R16 ;  /* 0x000000ffff0c7224 */ /* 0x001fe400078e0010 */
[----:B------:R-:W-:Y:S02]  /*1470*/  IMAD.MOV R19, RZ, RZ, -R19 ;  /* 0x000000ffff137224 */ /* 0x000fe400078e0a13 */
[----:B------:R-:W-:Y:S01]  /*1480*/  @!P2 IMAD.IADD R4, R4, 0x1, -R5 ;  /* 0x000000010404a824 */ /* 0x000fe200078e0a05 */
[----:B------:R-:W-:Y:S01]  /*1490*/  ISETP.GE.AND P2, PT, R18, RZ, PT ;  /* 0x000000ff1200720c */ /* 0x000fe20003f46270 */
[----:B------:R-:W-:-:S02]  /*14a0*/  IMAD R0, R5, R21, R17 ;  /* 0x0000001505007224 */ /* 0x000fc400078e0211 */
[----:B------:R-:W-:Y:S02]  /*14b0*/  IMAD.MOV.U32 R16, RZ, RZ, R3 ;  /* 0x000000ffff107224 */ /* 0x000fe400078e0003 */
[----:B------:R-:W-:Y:S01]  /*14c0*/  @!P0 IMAD.MOV R12, RZ, RZ, -R12 ;  /* 0x000000ffff0c8224 */ /* 0x000fe200078e0a0c */
[C---:B------:R-:W-:Y:S01]  /*14d0*/  ISETP.GT.U32.AND P0, PT, R5.reuse, R4, PT ;  /* 0x000000040500720c */ /* 0x040fe20003f04070 */
[C---:B------:R-:W-:Y:S02]  /*14e0*/  IMAD R8, R5.reuse, R19, R8 ;  /* 0x0000001305087224 */ /* 0x040fe400078e0208 */
[--C-:B------:R-:W-:Y:S01]  /*14f0*/  @!P5 IMAD.IADD R2, R2, 0x1, -R5.reuse ;  /* 0x000000010202d824 */ /* 0x100fe200078e0a05 */
[----:B------:R0:W-:Y:S01]  /*1500*/  STL [R1+0xc0], R12 ;  /* 0x0000c00c01007387 */ /* 0x0001e20000100800 */
[----:B------:R-:W-:Y:S01]  /*1510*/  @!P1 IMAD.MOV R16, RZ, RZ, -R16 ;  /* 0x000000ffff109224 */ /* 0x000fe200078e0a10 */
[C---:B------:R-:W-:Y:S01]  /*1520*/  ISETP.GT.U32.AND P1, PT, R5.reuse, R0, PT ;  /* 0x000000000500720c */ /* 0x040fe20003f24070 */
[--C-:B------:R-:W-:Y:S01]  /*1530*/  @!P4 IMAD.IADD R6, R6, 0x1, -R5.reuse ;  /* 0x000000010606c824 */ /* 0x100fe200078e0a05 */
[C---:B------:R-:W-:Y:S01]  /*1540*/  ISETP.GT.U32.AND P4, PT, R5.reuse, R8, PT ;  /* 0x000000080500720c */ /* 0x040fe20003f84070 */
[C---:B------:R-:W-:Y:S01]  /*1550*/  VIADD R11, R24.reuse, 0x2f ;  /* 0x0000002f180b7836 */ /* 0x040fe20000000000 */
[----:B------:R-:W-:Y:S01]  /*1560*/  ISETP.GT.U32.AND P5, PT, R5, R2, PT ;  /* 0x000000020500720c */ /* 0x000fe20003fa4070 */
[----:B------:R-:W-:Y:S01]  /*1570*/  VIADD R3, R24, 0x2e ;  /* 0x0000002e18037836 */ /* 0x000fe20000000000 */
[----:B------:R-:W-:Y:S01]  /*1580*/  STL [R1+0xbc], R16 ;  /* 0x0000bc1001007387 */ /* 0x000fe20000100800 */
[----:B------:R-:W-:Y:S01]  /*1590*/  @!P0 IMAD.IADD R4, R4, 0x1, -R5 ;  /* 0x0000000104048824 */ /* 0x000fe200078e0a05 */
[----:B------:R-:W-:Y:S01]  /*15a0*/  ISETP.GE.AND P0, PT, R14, RZ, PT ;  /* 0x000000ff0e00720c */ /* 0x000fe20003f06270 */
[----:B0-----:R-:W-:Y:S01]  /*15b0*/  IMAD.MOV.U32 R12, RZ, RZ, R15 ;  /* 0x000000ffff0c7224 */ /* 0x001fe200078e000f */
[----:B------:R-:W-:Y:S01]  /*15c0*/  IABS R17, R3 ;  /* 0x0000000300117213 */ /* 0x000fe20000000000 */
[----:B------:R-:W-:-:S02]  /*15d0*/  IMAD.MOV.U32 R15, RZ, RZ, R6 ;  /* 0x000000ffff0f7224 */ /* 0x000fc400078e0006 */
[----:B------:R-:W-:Y:S01]  /*15e0*/  @!P6 IMAD.MOV R12, RZ, RZ, -R12 ;  /* 0x000000ffff0ce224 */ /* 0x000fe200078e0a0c */
[----:B------:R-:W-:Y:S01]  /*15f0*/  ISETP.GE.AND P6, PT, R13, RZ, PT ;  /* 0x000000ff0d00720c */ /* 0x000fe20003fc6270 */
[--C-:B------:R-:W-:Y:S01]  /*1600*/  @!P1 IMAD.IADD R0, R0, 0x1, -R5.reuse ;  /* 0x0000000100009824 */ /* 0x100fe200078e0a05 */
[----:B------:R-:W-:Y:S01]  /*1610*/  IABS R13, R11 ;  /* 0x0000000b000d7213 */ /* 0x000fe20000000000 */
[--C-:B------:R-:W-:Y:S01]  /*1620*/  @!P4 IMAD.IADD R8, R8, 0x1, -R5.reuse ;  /* 0x000000010808c824 */ /* 0x100fe200078e0a05 */
[----:B------:R0:W-:Y:S01]  /*1630*/  STL [R1+0xb8], R12 ;  /* 0x0000b80c01007387 */ /* 0x0001e20000100800 */
[----:B------:R-:W-:Y:S01]  /*1640*/  @!P5 IMAD.IADD R2, R2, 0x1, -R5 ;  /* 0x000000010202d824 */ /* 0x000fe200078e0a05 */
[----:B------:R-:W-:Y:S01]  /*1650*/  ISETP.GT.U32.AND P4, PT, R5, R0, PT ;  /* 0x000000000500720c */ /* 0x000fe20003f84070 */
[----:B------:R-:W-:Y:S01]  /*1660*/  IMAD.HI.U32 R14, R7, R13, RZ ;  /* 0x0000000d070e7227 */ /* 0x000fe200078e00ff */
[----:B------:R-:W-:Y:S02]  /*1670*/  ISETP.GE.AND P5, PT, R10, RZ, PT ;  /* 0x000000ff0a00720c */ /* 0x000fe40003fa6270 */
[----:B------:R-:W-:Y:S01]  /*1680*/  ISETP.GE.AND P1, PT, R11, RZ, PT ;  /* 0x000000ff0b00720c */ /* 0x000fe20003f26270 */
[----:B------:R-:W-:-:S02]  /*1690*/  IMAD.MOV R14, RZ, RZ, -R14 ;  /* 0x000000ffff0e7224 */ /* 0x000fc400078e0a0e */
[----:B------:R-:W-:-:S04]  /*16a0*/  IMAD.HI.U32 R10, R7, R17, RZ ;  /* 0x00000011070a7227 */ /* 0x000fc800078e00ff */
[----:B0-----:R-:W-:Y:S02]  /*16b0*/  IMAD.MOV.U32 R12, RZ, RZ, R4 ;  /* 0x000000ffff0c7224 */ /* 0x001fe400078e0004 */
[C---:B------:R-:W-:Y:S02]  /*16c0*/  IMAD R14, R5.reuse, R14, R13 ;  /* 0x0000000e050e7224 */ /* 0x040fe400078e020d */
[----:B------:R-:W-:Y:S01]  /*16d0*/  @!P2 IMAD.MOV R12, RZ, RZ, -R12 ;  /* 0x000000ffff0ca224 */ /* 0x000fe200078e0a0c */
[C---:B------:R-:W-:Y:S01]  /*16e0*/  ISETP.GT.U32.AND P2, PT, R5.reuse, R8, PT ;  /* 0x000000080500720c */ /* 0x040fe20003f44070 */
[----:B------:R-:W-:Y:S02]  /*16f0*/  IMAD.MOV.U32 R4, RZ, RZ, R2 ;  /* 0x000000ffff047224 */ /* 0x000fe400078e0002 */
[----:B------:R-:W-:Y:S02]  /*1700*/  IMAD.MOV R10, RZ, RZ, -R10 ;  /* 0x000000ffff0a7224 */ /* 0x000fe400078e0a0a */
[----:B------:R-:W-:Y:S01]  /*1710*/  @!P6 IMAD.MOV R4, RZ, RZ, -R4 ;  /* 0x000000ffff04e224 */ /* 0x000fe200078e0a04 */
[----:B------:R-:W-:Y:S01]  /*1720*/  ISETP.GT.U32.AND P6, PT, R5, R14, PT ;  /* 0x0000000e0500720c */ /* 0x000fe20003fc4070 */
[----:B------:R-:W-:Y:S01]  /*1730*/  @!P3 IMAD.MOV R15, RZ, RZ, -R15 ;  /* 0x000000ffff0fb224 */ /* 0x000fe200078e0a0f */
[----:B------:R-:W-:Y:S01]  /*1740*/  ISETP.GE.AND P3, PT, R3, RZ, PT ;  /* 0x000000ff0300720c */ /* 0x000fe20003f66270 */
[----:B------:R-:W-:-:S02]  /*1750*/  IMAD R17, R5, R10, R17 ;  /* 0x0000000a05117224 */ /* 0x000fc400078e0211 */
[--C-:B------:R-:W-:Y:S01]  /*1760*/  @!P4 IMAD.IADD R0, R0, 0x1, -R5.reuse ;  /* 0x000000010000c824 */ /* 0x100fe200078e0a05 */
[----:B------:R0:W-:Y:S01]  /*1770*/  STL [R1+0xb4], R15 ;  /* 0x0000b40f01007387 */ /* 0x0001e20000100800 */
[--C-:B------:R-:W-:Y:S01]  /*1780*/  @!P2 IMAD.IADD R8, R8, 0x1, -R5.reuse ;  /* 0x000000010808a824 */ /* 0x100fe200078e0a05 */
[C---:B------:R-:W-:Y:S01]  /*1790*/  ISETP.GT.U32.AND P2, PT, R5.reuse, R17, PT ;  /* 0x000000110500720c */ /* 0x040fe20003f44070 */
[----:B------:R-:W-:Y:S01]  /*17a0*/  IMAD.MOV.U32 R6, RZ, RZ, R0 ;  /* 0x000000ffff067224 */ /* 0x000fe200078e0000 */
[----:B------:R-:W-:Y:S01]  /*17b0*/  STL [R1+0xb0], R12 ;  /* 0x0000b00c01007387 */ /* 0x000fe20000100800 */
[----:B------:R-:W-:Y:S02]  /*17c0*/  VIADD R2, R24, 0x2c ;  /* 0x0000002c18027836 */ /* 0x000fe40000000000 */
[--C-:B------:R-:W-:Y:S01]  /*17d0*/  @!P6 IMAD.IADD R14, R14, 0x1, -R5.reuse ;  /* 0x000000010e0ee824 */ /* 0x100fe200078e0a05 */
[----:B------:R2:W-:Y:S01]  /*17e0*/  STL [R1+0xac], R4 ;  /* 0x0000ac0401007387 */ /* 0x0005e20000100800 */
[----:B------:R-:W-:Y:S01]  /*17f0*/  @!P0 IMAD.MOV R6, RZ, RZ, -R6 ;  /* 0x000000ffff068224 */ /* 0x000fe200078e0a06 */
[----:B------:R-:W-:Y:S01]  /*1800*/  IABS R3, R2 ;  /* 0x0000000200037213 */ /* 0x000fe20000000000 */
[C---:B0-----:R-:W-:Y:S01]  /*1810*/  VIADD R15, R24.reuse, 0x2d ;  /* 0x0000002d180f7836 */ /* 0x041fe20000000000 */
[----:B------:R-:W-:Y:S01]  /*1820*/  ISETP.GT.U32.AND P6, PT, R5, R14, PT ;  /* 0x0000000e0500720c */ /* 0x000fe20003fc4070 */
[----:B------:R-:W-:Y:S01]  /*1830*/  @!P5 IMAD.MOV R8, RZ, RZ, -R8 ;  /* 0x000000ffff08d224 */ /* 0x000fe200078e0a08 */
[----:B------:R0:W-:Y:S01]  /*1840*/  STL [R1+0xa4], R6 ;  /* 0x0000a40601007387 */ /* 0x0001e20000100800 */
[----:B------:R-:W-:Y:S01]  /*1850*/  @!P2 IMAD.IADD R17, R17, 0x1, -R5 ;  /* 0x000000011111a824 */ /* 0x000fe200078e0a05 */
[----:B------:R-:W-:Y:S01]  /*1860*/  ISETP.GE.AND P4, PT, R15, RZ, PT ;  /* 0x000000ff0f00720c */ /* 0x000fe20003f86270 */
[----:B------:R-:W-:Y:S01]  /*1870*/  IMAD.MOV.U32 R0, RZ, RZ, R3 ;  /* 0x000000ffff007224 */ /* 0x000fe200078e0003 */
[----:B------:R-:W-:Y:S01]  /*1880*/  IABS R15, R15 ;  /* 0x0000000f000f7213 */ /* 0x000fe20000000000 */
[----:B--2---:R-:W-:Y:S01]  /*1890*/  VIADD R4, R24, 0x2b ;  /* 0x0000002b18047836 */ /* 0x004fe20000000000 */
[----:B------:R-:W-:Y:S01]  /*18a0*/  ISETP.GT.U32.AND P2, PT, R5, R17, PT ;  /* 0x000000110500720c */ /* 0x000fe20003f44070 */
[C---:B------:R-:W-:Y:S01]  /*18b0*/  IMAD.HI.U32 R3, R7.reuse, R0, RZ ;  /* 0x0000000007037227 */ /* 0x040fe200078e00ff */
[----:B------:R-:W-:Y:S01]  /*18c0*/  ISETP.GE.AND P0, PT, R2, RZ, PT ;  /* 0x000000ff0200720c */ /* 0x000fe20003f06270 */
[----:B------:R2:W-:Y:S01]  /*18d0*/  STL [R1+0xa0], R8 ;  /* 0x0000a00801007387 */ /* 0x0005e20000100800 */
[----:B------:R-:W-:Y:S01]  /*18e0*/  IABS R11, R4 ;  /* 0x00000004000b7213 */ /* 0x000fe20000000000 */
[----:B0-----:R-:W-:Y:S01]  /*18f0*/  IMAD.HI.U32 R6, R7, R15, RZ ;  /* 0x0000000f07067227 */ /* 0x001fe200078e00ff */
[----:B------:R-:W-:-:S03]  /*1900*/  ISETP.GE.AND P5, PT, R4, RZ, PT ;  /* 0x000000ff0400720c */ /* 0x000fc60003fa6270 */
[----:B------:R-:W-:Y:S02]  /*1910*/  IMAD.MOV R6, RZ, RZ, -R6 ;  /* 0x000000ffff067224 */ /* 0x000fe400078e0a06 */
[----:B------:R-:W-:Y:S02]  /*1920*/  IMAD.MOV R3, RZ, RZ, -R3 ;  /* 0x000000ffff037224 */ /* 0x000fe400078e0a03 */
[----:B------:R-:W-:Y:S02]  /*1930*/  IMAD R15, R5, R6, R15 ;  /* 0x00000006050f7224 */ /* 0x000fe400078e020f */
[----:B------:R-:W-:Y:S02]  /*1940*/  @!P6 IMAD.IADD R14, R14, 0x1, -R5 ;  /* 0x000000010e0ee824 */ /* 0x000fe400078e0a05 */
[----:B------:R-:W-:Y:S01]  /*1950*/  IMAD.HI.U32 R2, R7, R11, RZ ;  /* 0x0000000b07027227 */ /* 0x000fe200078e00ff */
[----:B------:R-:W-:-:S03]  /*1960*/  ISETP.GT.U32.AND P6, PT, R5, R15, PT ;  /* 0x0000000f0500720c */ /* 0x000fc60003fc4070 */
[----:B------:R-:W-:Y:S02]  /*1970*/  IMAD R0, R5, R3, R0 ;  /* 0x0000000305007224 */ /* 0x000fe400078e0200 */
[----:B------:R-:W-:Y:S02]  /*1980*/  IMAD.MOV R4, RZ, RZ, -R2 ;  /* 0x000000ffff047224 */ /* 0x000fe400078e0a02 */
[----:B------:R-:W-:Y:S01]  /*1990*/  @!P2 IMAD.IADD R17, R17, 0x1, -R5 ;  /* 0x000000011111a824 */ /* 0x000fe200078e0a05 */
[C---:B------:R-:W-:Y:S01]  /*19a0*/  ISETP.GT.U32.AND P2, PT, R5.reuse, R0, PT ;  /* 0x000000000500720c */ /* 0x040fe20003f44070 */
[----:B------:R-:W-:Y:S02]  /*19b0*/  VIADD R2, R24, 0x2a ;  /* 0x0000002a18027836 */ /* 0x000fe40000000000 */
[----:B------:R-:W-:Y:S02]  /*19c0*/  IMAD R11, R5, R4, R11 ;  /* 0x00000004050b7224 */ /* 0x000fe400078e020b */
[----:B------:R-:W-:Y:S01]  /*19d0*/  IMAD.MOV.U32 R12, RZ, RZ, R14 ;  /* 0x000000ffff0c7224 */ /* 0x000fe200078e000e */
[----:B------:R-:W-:Y:S01]  /*19e0*/  IABS R6, R2 ;  /* 0x0000000200067213 */ /* 0x000fe20000000000 */
[----:B------:R-:W-:-:S02]  /*19f0*/  @!P6 IMAD.IADD R15, R15, 0x1, -R5 ;  /* 0x000000010f0fe824 */ /* 0x000fc400078e0a05 */
[----:B------:R-:W-:Y:S01]  /*1a00*/  @!P1 IMAD.MOV R12, RZ, RZ, -R12 ;  /* 0x000000ffff0c9224 */ /* 0x000fe200078e0a0c */
[----:B------:R-:W-:Y:S01]  /*1a10*/  ISETP.GT.U32.AND P1, PT, R5, R11, PT ;  /* 0x0000000b0500720c */ /* 0x000fe20003f24070 */
[----:B------:R-:W-:Y:S01]  /*1a20*/  IMAD.HI.U32 R14, R7, R6, RZ ;  /* 0x00000006070e7227 */ /* 0x000fe200078e00ff */
[C---:B------:R-:W-:Y:S02]  /*1a30*/  ISETP.GT.U32.AND P6, PT, R5.reuse, R15, PT ;  /* 0x0000000f0500720c */ /* 0x040fe40003fc4070 */
[----:B------:R0:W-:Y:S01]  /*1a40*/  STL [R1+0x9c], R12 ;  /* 0x00009c0c01007387 */ /* 0x0001e20000100800 */
[--C-:B------:R-:W-:Y:S02]  /*1a50*/  @!P2 IMAD.IADD R0, R0, 0x1, -R5.reuse ;  /* 0x000000010000a824 */ /* 0x100fe400078e0a05 */
[C---:B------:R-:W-:Y:S02]  /*1a60*/  VIADD R13, R24.reuse, 0x29 ;  /* 0x00000029180d7836 */ /* 0x040fe40000000000 */
[----:B------:R-:W-:Y:S01]  /*1a70*/  IMAD.MOV R14, RZ, RZ, -R14 ;  /* 0x000000ffff0e7224 */ /* 0x000fe200078e0a0e */
[----:B------:R-:W-:Y:S01]  /*1a80*/  ISETP.GT.U32.AND P2, PT, R5, R0, PT ;  /* 0x000000000500720c */ /* 0x000fe20003f44070 */
[----:B--2---:R-:W-:Y:S01]  /*1a90*/  VIADD R8, R24, 0x28 ;  /* 0x0000002818087836 */ /* 0x004fe20000000000 */
[----:B------:R-:W-:Y:S01]  /*1aa0*/  IABS R16, R13 ;  /* 0x0000000d00107213 */ /* 0x000fe20000000000 */
[----:B------:R-:W-:-:S02]  /*1ab0*/  @!P1 IMAD.IADD R11, R11, 0x1, -R5 ;  /* 0x000000010b0b9824 */ /* 0x000fc400078e0a05 */
[----:B0-----:R-:W-:Y:S01]  /*1ac0*/  IMAD.MOV.U32 R12, RZ, RZ, R17 ;  /* 0x000000ffff0c7224 */ /* 0x001fe200078e0011 */
[----:B------:R-:W-:Y:S01]  /*1ad0*/  IABS R10, R8 ;  /* 0x00000008000a7213 */ /* 0x000fe20000000000 */
[----:B------:R-:W-:Y:S01]  /*1ae0*/  VIADD R3, R24, 0x27 ;  /* 0x0000002718037836 */ /* 0x000fe20000000000 */
[C---:B------:R-:W-:Y:S01]  /*1af0*/  ISETP.GT.U32.AND P1, PT, R5.reuse, R11, PT ;  /* 0x0000000b0500720c */ /* 0x040fe20003f24070 */
[----:B------:R-:W-:Y:S01]  /*1b00*/  @!P3 IMAD.MOV R12, RZ, RZ, -R12 ;  /* 0x000000ffff0cb224 */ /* 0x000fe200078e0a0c */
[----:B------:R-:W-:Y:S01]  /*1b10*/  ISETP.GE.AND P3, PT, R2, RZ, PT ;  /* 0x000000ff0200720c */ /* 0x000fe20003f66270 */
[----:B------:R-:W-:Y:S01]  /*1b20*/  IMAD R2, R5, R14, R6 ;  /* 0x0000000e05027224 */ /* 0x000fe200078e0206 */
[----:B------:R-:W-:Y:S01]  /*1b30*/  IABS R4, R3 ;  /* 0x0000000300047213 */ /* 0x000fe20000000000 */
[----:B------:R-:W-:Y:S01]  /*1b40*/  @!P6 IMAD.IADD R15, R15, 0x1, -R5 ;  /* 0x000000010f0fe824 */ /* 0x000fe200078e0a05 */
[----:B------:R0:W-:Y:S01]  /*1b50*/  STL [R1+0x98], R12 ;  /* 0x0000980c01007387 */ /* 0x0001e20000100800 */
[----:B------:R-:W-:Y:S01]  /*1b60*/  IMAD.HI.U32 R17, R7, R16, RZ ;  /* 0x0000001007117227 */ /* 0x000fe200078e00ff */
[----:B------:R-:W-:-:S03]  /*1b70*/  ISETP.GT.U32.AND P6, PT, R5, R2, PT ;  /* 0x000000020500720c */ /* 0x000fc60003fc4070 */
[----:B------:R-:W-:-:S04]  /*1b80*/  IMAD.HI.U32 R6, R7, R10, RZ ;  /* 0x0000000a07067227 */ /* 0x000fc800078e00ff */
[----:B------:R-:W-:Y:S02]  /*1b90*/  IMAD.MOV R17, RZ, RZ, -R17 ;  /* 0x000000ffff117224 */ /* 0x000fe400078e0a11 */
[----:B------:R-:W-:Y:S01]  /*1ba0*/  @!P2 IMAD.IADD R0, R0, 0x1, -R5 ;  /* 0x000000010000a824 */ /* 0x000fe200078e0a05 */
[----:B------:R-:W-:Y:S01]  /*1bb0*/  ISETP.GE.AND P2, PT, R13, RZ, PT ;  /* 0x000000ff0d00720c */ /* 0x000fe20003f46270 */
[----:B0-----:R-:W-:Y:S02]  /*1bc0*/  IMAD.MOV.U32 R12, RZ, RZ, R15 ;  /* 0x000000ffff0c7224 */ /* 0x001fe400078e000f */
[----:B------:R-:W-:-:S04]  /*1bd0*/  IMAD.HI.U32 R14, R7, R4, RZ ;  /* 0x00000004070e7227 */ /* 0x000fc800078e00ff */
[----:B------:R-:W-:Y:S02]  /*1be0*/  IMAD.MOV R6, RZ, RZ, -R6 ;  /* 0x000000ffff067224 */ /* 0x000fe400078e0a06 */
[C---:B------:R-:W-:Y:S02]  /*1bf0*/  IMAD R13, R5.reuse, R17, R16 ;  /* 0x00000011050d7224 */ /* 0x040fe400078e0210 */
[----:B------:R-:W-:Y:S02]  /*1c00*/  @!P4 IMAD.MOV R12, RZ, RZ, -R12 ;  /* 0x000000ffff0cc224 */ /* 0x000fe400078e0a0c */
[----:B------:R-:W-:Y:S01]  /*1c10*/  IMAD.MOV R14, RZ, RZ, -R14 ;  /* 0x000000ffff0e7224 */ /* 0x000fe200078e0a0e */
[C---:B------:R-:W-:Y:S01]  /*1c20*/  ISETP.GT.U32.AND P4, PT, R5.reuse, R13, PT ;  /* 0x0000000d0500720c */ /* 0x040fe20003f84070 */
[----:B------:R-:W-:Y:S01]  /*1c30*/  IMAD R10, R5, R6, R10 ;  /* 0x00000006050a7224 */ /* 0x000fe200078e020a */
[----:B------:R0:W-:Y:S01]  /*1c40*/  STL [R1+0x90], R12 ;  /* 0x0000900c01007387 */ /* 0x0001e20000100800 */
[----:B------:R-:W-:-:S02]  /*1c50*/  @!P6 IMAD.IADD R2, R2, 0x1, -R5 ;  /* 0x000000010202e824 */ /* 0x000fc400078e0a05 */
[----:B------:R-:W-:Y:S01]  /*1c60*/  @!P1 IMAD.IADD R11, R11, 0x1, -R5 ;  /* 0x000000010b0b9824 */ /* 0x000fe200078e0a05 */
[C---:B------:R-:W-:Y:S01]  /*1c70*/  ISETP.GT.U32.AND P1, PT, R5.reuse, R10, PT ;  /* 0x0000000a0500720c */ /* 0x040fe20003f24070 */
[C---:B------:R-:W-:Y:S01]  /*1c80*/  IMAD R4, R5.reuse, R14, R4 ;  /* 0x0000000e05047224 */ /* 0x040fe200078e0204 */
[----:B------:R-:W-:Y:S01]  /*1c90*/  ISETP.GT.U32.AND P6, PT, R5, R2, PT ;  /* 0x000000020500720c */ /* 0x000fe20003fc4070 */
[----:B------:R-:W-:Y:S02]  /*1ca0*/  VIADD R6, R24, 0x26 ;  /* 0x0000002618067836 */ /* 0x000fe40000000000 */
[----:B------:R-:W-:Y:S02]  /*1cb0*/  IMAD.MOV.U32 R15, RZ, RZ, R0 ;  /* 0x000000ffff0f7224 */ /* 0x000fe400078e0000 */
[----:B0-----:R-:W-:Y:S01]  /*1cc0*/  IMAD.MOV.U32 R12, RZ, RZ, R11 ;  /* 0x000000ffff0c7224 */ /* 0x001fe200078e000b */
[----:B------:R-:W-:Y:S01]  /*1cd0*/  IABS R14, R6 ;  /* 0x00000006000e7213 */ /* 0x000fe20000000000 */
[----:B------:R-:W-:Y:S01]  /*1ce0*/  @!P4 IMAD.IADD R13, R13, 0x1, -R5 ;  /* 0x000000010d0dc824 */ /* 0x000fe200078e0a05 */
[----:B------:R-:W-:Y:S01]  /*1cf0*/  ISETP.GE.AND P4, PT, R6, RZ, PT ;  /* 0x000000ff0600720c */ /* 0x000fe20003f86270 */
[----:B------:R-:W-:Y:S01]  /*1d00*/  @!P5 IMAD.MOV R12, RZ, RZ, -R12 ;  /* 0x000000ffff0cd224 */ /* 0x000fe200078e0a0c */
[----:B------:R-:W-:Y:S01]  /*1d10*/  ISETP.GT.U32.AND P5, PT, R5, R4, PT ;  /* 0x000000040500720c */ /* 0x000fe20003fa4070 */
[----:B------:R-:W-:Y:S01]  /*1d20*/  @!P0 IMAD.MOV R15, RZ, RZ, -R15 ;  /* 0x000000ffff0f8224 */ /* 0x000fe200078e0a0f */
[----:B------:R-:W-:Y:S01]  /*1d30*/  ISETP.GE.AND P0, PT, R8, RZ, PT ;  /* 0x000000ff0800720c */ /* 0x000fe20003f06270 */
[----:B------:R-:W-:-:S02]  /*1d40*/  IMAD.MOV.U32 R0, RZ, RZ, R14 ;  /* 0x000000ffff007224 */ /* 0x000fc400078e000e */
[--C-:B------:R-:W-:Y:S01]  /*1d50*/  @!P6 IMAD.IADD R2, R2, 0x1, -R5.reuse ;  /* 0x000000010202e824 */ /* 0x100fe200078e0a05 */
[----:B------:R-:W-:Y:S01]  /*1d60*/  STL [R1+0x88], R15 ;  /* 0x0000880f01007387 */ /* 0x000fe20000100800 */
[--C-:B------:R-:W-:Y:S01]  /*1d70*/  @!P1 IMAD.IADD R10, R10, 0x1, -R5.reuse ;  /* 0x000000010a0a9824 */ /* 0x100fe200078e0a05 */
[----:B------:R-:W-:Y:S01]  /*1d80*/  ISETP.GT.U32.AND P1, PT, R5, R13, PT ;  /* 0x0000000d0500720c */ /* 0x000fe20003f24070 */
[----:B------:R-:W-:Y:S01]  /*1d90*/  IMAD.HI.U32 R11, R7, R0, RZ ;  /* 0x00000000070b7227 */ /* 0x000fe200078e00ff */
[----:B------:R0:W-:Y:S01]  /*1da0*/  STL [R1+0x84], R12 ;  /* 0x0000840c01007387 */ /* 0x0001e20000100800 */
[----:B------:R-:W-:Y:S02]  /*1db0*/  ISETP.GE.AND P6, PT, R3, RZ, PT ;  /* 0x000000ff0300720c */ /* 0x000fe40003fc6270 */
[----:B------:R-:W-:Y:S01]  /*1dc0*/  @!P5 IMAD.IADD R4, R4, 0x1, -R5 ;  /* 0x000000010404d824 */ /* 0x000fe200078e0a05 */
[----:B------:R-:W-:Y:S01]  /*1dd0*/  ISETP.GT.U32.AND P5, PT, R5, R10, PT ;  /* 0x0000000a0500720c */ /* 0x000fe20003fa4070 */
[----:B------:R-:W-:-:S02]  /*1de0*/  IMAD.MOV R11, RZ, RZ, -R11 ;  /* 0x000000ffff0b7224 */ /* 0x000fc400078e0a0b */
[C---:B------:R-:W-:Y:S02]  /*1df0*/  VIADD R8, R24.reuse, 0x25 ;  /* 0x0000002518087836 */ /* 0x040fe40000000000 */
[C---:B------:R-:W-:Y:S02]  /*1e00*/  IMAD R0, R5.reuse, R11, R0 ;  /* 0x0000000b05007224 */ /* 0x040fe400078e0200 */
[----:B0-----:R-:W-:Y:S01]  /*1e10*/  IMAD.MOV.U32 R12, RZ, RZ, R2 ;  /* 0x000000ffff0c7224 */ /* 0x001fe200078e0002 */
[----:B------:R-:W-:Y:S01]  /*1e20*/  IABS R17, R8 ;  /* 0x0000000800117213 */ /* 0x000fe20000000000 */
[C---:B------:R-:W-:Y:S02]  /*1e30*/  VIADD R2, R24.reuse, 0x23 ;  /* 0x0000002318027836 */ /* 0x040fe40000000000 */
[----:B------:R-:W-:Y:S01]  /*1e40*/  @!P3 IMAD.MOV R12, RZ, RZ, -R12 ;  /* 0x000000ffff0cb224 */ /* 0x000fe200078e0a0c */
[----:B------:R-:W-:Y:S01]  /*1e50*/  ISETP.GT.U32.AND P3, PT, R5, R4, PT ;  /* 0x000000040500720c */ /* 0x000fe20003f64070 */
[----:B------:R-:W-:Y:S01]  /*1e60*/  @!P1 IMAD.IADD R13, R13, 0x1, -R5 ;  /* 0x000000010d0d9824 */ /* 0x000fe200078e0a05 */
[----:B------:R-:W-:Y:S01]  /*1e70*/  ISETP.GT.U32.AND P1, PT, R5, R0, PT ;  /* 0x000000000500720c */ /* 0x000fe20003f24070 */
[----:B------:R-:W-:Y:S01]  /*1e80*/  IMAD.HI.U32 R11, R7, R17, RZ ;  /* 0x00000011070b7227 */ /* 0x000fe200078e00ff */
[----:B------:R-:W-:Y:S01]  /*1e90*/  IABS R15, R2 ;  /* 0x00000002000f7213 */ /* 0x000fe20000000000 */
[----:B------:R0:W-:Y:S02]  /*1ea0*/  STL [R1+0x80], R12 ;  /* 0x0000800c01007387 */ /* 0x0001e40000100800 */
[----:B------:R-:W-:-:S02]  /*1eb0*/  VIADD R3, R24, 0x24 ;  /* 0x0000002418037836 */ /* 0x000fc40000000000 */
[----:B------:R-:W-:Y:S02]  /*1ec0*/  IMAD.MOV R11, RZ, RZ, -R11 ;  /* 0x000000ffff0b7224 */ /* 0x000fe400078e0a0b */
[--C-:B------:R-:W-:Y:S01]  /*1ed0*/  @!P5 IMAD.IADD R10, R10, 0x1, -R5.reuse ;  /* 0x000000010a0ad824 */ /* 0x100fe200078e0a05 */
[----:B------:R-:W-:Y:S01]  /*1ee0*/  IABS R16, R3 ;  /* 0x0000000300107213 */ /* 0x000fe20000000000 */
[----:B------:R-:W-:Y:S01]  /*1ef0*/  @!P3 IMAD.IADD R4, R4, 0x1, -R5 ;  /* 0x000000010404b824 */ /* 0x000fe200078e0a05 */
[----:B------:R-:W-:Y:S01]  /*1f00*/  ISETP.GE.AND P3, PT, R8, RZ, PT ;  /* 0x000000ff0800720c */ /* 0x000fe20003f66270 */
[----:B0-----:R-:W-:Y:S02]  /*1f10*/  IMAD.MOV.U32 R12, RZ, RZ, R13 ;  /* 0x000000ffff0c7224 */ /* 0x001fe400078e000d */
[----:B------:R-:W-:-:S04]  /*1f20*/  IMAD.HI.U32 R8, R7, R15, RZ ;  /* 0x0000000f07087227 */ /* 0x000fc800078e00ff */
[----:B------:R-:W-:Y:S02]  /*1f30*/  @!P2 IMAD.MOV R12, RZ, RZ, -R12 ;  /* 0x000000ffff0ca224 */ /* 0x000fe400078e0a0c */
[----:B------:R-:W-:Y:S01]  /*1f40*/  @!P1 IMAD.IADD R0, R0, 0x1, -R5 ;  /* 0x0000000100009824 */ /* 0x000fe200078e0a05 */
[----:B------:R-:W-:Y:S01]  /*1f50*/  ISETP.GE.AND P1, PT, R3, RZ, PT ;  /* 0x000000ff0300720c */ /* 0x000fe20003f26270 */
[----:B------:R-:W-:Y:S01]  /*1f60*/  IMAD.MOV R8, RZ, RZ, -R8 ;  /* 0x000000ffff087224 */ /* 0x000fe200078e0a08 */
[----:B------:R0:W-:Y:S01]  /*1f70*/  STL [R1+0x7c], R12 ;  /* 0x00007c0c01007387 */ /* 0x0001e20000100800 */
[C---:B------:R-:W-:Y:S01]  /*1f80*/  IMAD R17, R5.reuse, R11, R17 ;  /* 0x0000000b05117224 */ /* 0x040fe200078e0211 */
[C---:B------:R-:W-:Y:S01]  /*1f90*/  ISETP.GT.U32.AND P2, PT, R5.reuse, R0, PT ;  /* 0x000000000500720c */ /* 0x040fe20003f44070 */
[----:B------:R-:W-:Y:S02]  /*1fa0*/  IMAD R15, R5, R8, R15 ;  /* 0x00000008050f7224 */ /* 0x000fe400078e020f */
[----:B------:R-:W-:Y:S01]  /*1fb0*/  IMAD.HI.U32 R11, R7, R16, RZ ;  /* 0x00000010070b7227 */ /* 0x000fe200078e00ff */
[----:B------:R-:W-:-:S03]  /*1fc0*/  ISETP.GT.U32.AND P5, PT, R5, R17, PT ;  /* 0x000000110500720c */ /* 0x000fc60003fa4070 */
[----:B------:R-:W-:Y:S02]  /*1fd0*/  IMAD.MOV R11, RZ, RZ, -R11 ;  /* 0x000000ffff0b7224 */ /* 0x000fe400078e0a0b */
[----:B0-----:R-:W-:Y:S02]  /*1fe0*/  IMAD.MOV.U32 R12, RZ, RZ, R4 ;  /* 0x000000ffff0c7224 */ /* 0x001fe400078e0004 */
[----:B------:R-:W-:Y:S02]  /*1ff0*/  @!P0 IMAD.MOV R10, RZ, RZ, -R10 ;  /* 0x000000ffff0a8224 */ /* 0x000fe400078e0a0a */
[----:B------:R-:W-:Y:S01]  /*2000*/  @!P6 IMAD.MOV R12, RZ, RZ, -R12 ;  /* 0x000000ffff0ce224 */ /* 0x000fe200078e0a0c */
[C---:B------:R-:W-:Y:S01]  /*2010*/  ISETP.GT.U32.AND P6, PT, R5.reuse, R15, PT ;  /* 0x0000000f0500720c */ /* 0x040fe20003fc4070 */
[----:B------:R-:W-:Y:S01]  /*2020*/  VIADD R6, R24, 0x22 ;  /* 0x0000002218067836 */ /* 0x000fe20000000000 */
[----:B------:R0:W-:Y:S01]  /*2030*/  STL [R1+0x78], R10 ;  /* 0x0000780a01007387 */ /* 0x0001e20000100800 */
[----:B------:R-:W-:-:S02]  /*2040*/  IMAD R16, R5, R11, R16 ;  /* 0x0000000b05107224 */ /* 0x000fc400078e0210 */
[--C-:B------:R-:W-:Y:S01]  /*2050*/  @!P2 IMAD.IADD R0, R0, 0x1, -R5.reuse ;  /* 0x000000010000a824 */ /* 0x100fe200078e0a05 */
[----:B------:R-:W-:Y:S01]  /*2060*/  IABS R14, R6 ;  /* 0x00000006000e7213 */ /* 0x000fe20000000000 */
[----:B------:R-:W-:Y:S01]  /*2070*/  @!P5 IMAD.IADD R17, R17, 0x1, -R5 ;  /* 0x000000011111d824 */ /* 0x000fe200078e0a05 */
[----:B------:R-:W-:Y:S01]  /*2080*/  ISETP.GT.U32.AND P0, PT, R5, R16, PT ;  /* 0x000000100500720c */ /* 0x000fe20003f04070 */
[----:B------:R-:W-:Y:S01]  /*2090*/  IMAD.MOV.U32 R11, RZ, RZ, R0 ;  /* 0x000000ffff0b7224 */ /* 0x000fe200078e0000 */
[----:B------:R-:W-:Y:S01]  /*20a0*/  ISETP.GE.AND P2, PT, R2, RZ, PT ;  /* 0x000000ff0200720c */ /* 0x000fe20003f46270 */
[----:B------:R-:W-:Y:S01]  /*20b0*/  IMAD.HI.U32 R3, R7, R14, RZ ;  /* 0x0000000e07037227 */ /* 0x000fe200078e00ff */
[----:B------:R-:W-:Y:S01]  /*20c0*/  ISETP.GT.U32.AND P5, PT, R5, R17, PT ;  /* 0x000000110500720c */ /* 0x000fe20003fa4070 */
[----:B------:R-:W-:Y:S02]  /*20d0*/  STL [R1+0x74], R12 ;  /* 0x0000740c01007387 */ /* 0x000fe40000100800 */
[----:B0-----:R-:W-:-:S02]  /*20e0*/  VIADD R10, R24, 0x20 ;  /* 0x00000020180a7836 */ /* 0x001fc40000000000 */
[----:B------:R-:W-:Y:S02]  /*20f0*/  @!P6 IMAD.IADD R15, R15, 0x1, -R5 ;  /* 0x000000010f0fe824 */ /* 0x000fe400078e0a05 */
[----:B------:R-:W-:Y:S01]  /*2100*/  @!P4 IMAD.MOV R11, RZ, RZ, -R11 ;  /* 0x000000ffff0bc224 */ /* 0x000fe200078e0a0b */
[----:B------:R-:W-:Y:S01]  /*2110*/  IABS R2, R10 ;  /* 0x0000000a00027213 */ /* 0x000fe20000000000 */
[----:B------:R-:W-:Y:S01]  /*2120*/  IMAD.MOV R3, RZ, RZ, -R3 ;  /* 0x000000ffff037224 */ /* 0x000fe200078e0a03 */
[----:B------:R-:W-:Y:S01]  /*2130*/  ISETP.GT.U32.AND P4, PT, R5, R15, PT ;  /* 0x0000000f0500720c */ /* 0x000fe20003f84070 */
[----:B------:R-:W-:Y:S01]  /*2140*/  VIADD R4, R24, 0x21 ;  /* 0x0000002118047836 */ /* 0x000fe20000000000 */
[----:B------:R0:W-:Y:S01]  /*2150*/  STL [R1+0x70], R11 ;  /* 0x0000700b01007387 */ /* 0x0001e20000100800 */
[----:B------:R-:W-:-:S04]  /*2160*/  IMAD.HI.U32 R0, R7, R2, RZ ;  /* 0x0000000207007227 */ /* 0x000fc800078e00ff */
[----:B------:R-:W-:Y:S01]  /*2170*/  IMAD R14, R5, R3, R14 ;  /* 0x00000003050e7224 */ /* 0x000fe200078e020e */
[----:B------:R-:W-:Y:S01]  /*2180*/  IABS R3, R4 ;  /* 0x0000000400037213 */ /* 0x000fe20000000000 */
[--C-:B------:R-:W-:Y:S01]  /*2190*/  @!P0 IMAD.IADD R16, R16, 0x1, -R5.reuse ;  /* 0x0000000110108824 */ /* 0x100fe200078e0a05 */
[----:B------:R-:W-:Y:S01]  /*21a0*/  ISETP.GE.AND P0, PT, R6, RZ, PT ;  /* 0x000000ff0600720c */ /* 0x000fe20003f06270 */
[----:B------:R-:W-:Y:S02]  /*21b0*/  IMAD.MOV R0, RZ, RZ, -R0 ;  /* 0x000000ffff007224 */ /* 0x000fe400078e0a00 */
[----:B------:R-:W-:Y:S01]  /*21c0*/  @!P5 IMAD.IADD R17, R17, 0x1, -R5 ;  /* 0x000000011111d824 */ /* 0x000fe200078e0a05 */
[C---:B------:R-:W-:Y:S01]  /*21d0*/  ISETP.GT.U32.AND P6, PT, R5.reuse, R16, PT ;  /* 0x000000100500720c */ /* 0x040fe20003fc4070 */
[C---:B------:R-:W-:Y:S01]  /*21e0*/  IMAD R2, R5.reuse, R0, R2 ;  /* 0x0000000005027224 */ /* 0x040fe200078e0202 */
[----:B------:R-:W-:Y:S01]  /*21f0*/  ISETP.GT.U32.AND P5, PT, R5, R14, PT ;  /* 0x0000000e0500720c */ /* 0x000fe20003fa4070 */
[----:B------:R-:W-:-:S04]  /*2200*/  IMAD.HI.U32 R8, R7, R3, RZ ;  /* 0x0000000307087227 */ /* 0x000fc800078e00ff */
[----:B------:R-:W-:Y:S01]  /*2210*/  @!P4 IMAD.IADD R15, R15, 0x1, -R5 ;  /* 0x000000010f0fc824 */ /* 0x000fe200078e0a05 */
[C---:B------:R-:W-:Y:S01]  /*2220*/  ISETP.GT.U32.AND P4, PT, R5.reuse, R2, PT ;  /* 0x000000020500720c */ /* 0x040fe20003f84070 */
[----:B------:R-:W-:Y:S02]  /*2230*/  IMAD.MOV R8, RZ, RZ, -R8 ;  /* 0x000000ffff087224 */ /* 0x000fe400078e0a08 */
[----:B------:R-:W-:Y:S02]  /*2240*/  VIADD R6, R24, 0x1f ;  /* 0x0000001f18067836 */ /* 0x000fe40000000000 */
[C---:B------:R-:W-:Y:S02]  /*2250*/  IMAD R3, R5.reuse, R8, R3 ;  /* 0x0000000805037224 */ /* 0x040fe400078e0203 */
[--C-:B------:R-:W-:Y:S01]  /*2260*/  @!P6 IMAD.IADD R16, R16, 0x1, -R5.reuse ;  /* 0x000000011010e824 */ /* 0x100fe200078e0a05 */
[----:B------:R-:W-:Y:S01]  /*2270*/  IABS R18, R6 ;  /* 0x0000000600127213 */ /* 0x000fe20000000000 */
[----:B------:R-:W-:Y:S01]  /*2280*/  VIADD R8, R24, 0x1e ;  /* 0x0000001e18087836 */ /* 0x000fe20000000000 */
[----:B------:R-:W-:Y:S01]  /*2290*/  ISETP.GT.U32.AND P6, PT, R5, R3, PT ;  /* 0x000000030500720c */ /* 0x000fe20003fc4070 */
[----:B------:R-:W-:-:S02]  /*22a0*/  @!P5 IMAD.IADD R14, R14, 0x1, -R5 ;  /* 0x000000010e0ed824 */ /* 0x000fc400078e0a05 */
[----:B------:R-:W-:Y:S01]  /*22b0*/  @!P4 IMAD.IADD R2, R2, 0x1, -R5 ;  /* 0x000000010202c824 */ /* 0x000fe200078e0a05 */
[----:B------:R-:W-:Y:S01]  /*22c0*/  IABS R13, R8 ;  /* 0x00000008000d7213 */ /* 0x000fe20000000000 */
[----:B------:R-:W-:Y:S01]  /*22d0*/  IMAD.HI.U32 R19, R7, R18, RZ ;  /* 0x0000001207137227 */ /* 0x000fe200078e00ff */
[C---:B------:R-:W-:Y:S02]  /*22e0*/  ISETP.GT.U32.AND P5, PT, R5.reuse, R14, PT ;  /* 0x0000000e0500720c */ /* 0x040fe40003fa4070 */
[----:B------:R-:W-:Y:S01]  /*22f0*/  ISETP.GT.U32.AND P4, PT, R5, R2, PT ;  /* 0x000000020500720c */ /* 0x000fe20003f84070 */
[----:B0-----:R-:W-:-:S04]  /*2300*/  IMAD.HI.U32 R11, R7, R13, RZ ;  /* 0x0000000d070b7227 */ /* 0x001fc800078e00ff */
[----:B------:R-:W-:Y:S02]  /*2310*/  IMAD.MOV R19, RZ, RZ, -R19 ;  /* 0x000000ffff137224 */ /* 0x000fe400078e0a13 */
[----:B------:R-:W-:Y:S01]  /*2320*/  @!P6 IMAD.IADD R3, R3, 0x1, -R5 ;  /* 0x000000010303e824 */ /* 0x000fe200078e0a05 */
[----:B------:R-:W-:Y:S01]  /*2330*/  ISETP.GE.AND P6, PT, R10, RZ, PT ;  /* 0x000000ff0a00720c */ /* 0x000fe20003fc6270 */
[----:B------:R-:W-:Y:S02]  /*2340*/  IMAD.MOV.U32 R12, RZ, RZ, R17 ;  /* 0x000000ffff0c7224 */ /* 0x000fe400078e0011 */
[----:B------:R-:W-:Y:S02]  /*2350*/  IMAD.MOV R11, RZ, RZ, -R11 ;  /* 0x000000ffff0b7224 */ /* 0x000fe400078e0a0b */
[C---:B------:R-:W-:Y:S02]  /*2360*/  IMAD R10, R5.reuse, R19, R18 ;  /* 0x00000013050a7224 */ /* 0x040fe400078e0212 */
[----:B------:R-:W-:Y:S01]  /*2370*/  @!P3 IMAD.MOV R12, RZ, RZ, -R12 ;  /* 0x000000ffff0cb224 */ /* 0x000fe200078e0a0c */
[C---:B------:R-:W-:Y:S01]  /*2380*/  ISETP.GT.U32.AND P3, PT, R5.reuse, R3, PT ;  /* 0x000000030500720c */ /* 0x040fe20003f64070 */
[----:B------:R-:W-:-:S02]  /*2390*/  IMAD R13, R5, R11, R13 ;  /* 0x0000000b050d7224 */ /* 0x000fc400078e020d */
[----:B------:R-:W-:Y:S01]  /*23a0*/  VIADD R0, R24, 0x1d ;  /* 0x0000001d18007836 */ /* 0x000fe20000000000 */
[----:B------:R0:W-:Y:S01]  /*23b0*/  STL [R1+0x6c], R12 ;  /* 0x00006c0c01007387 */ /* 0x0001e20000100800 */
[--C-:B------:R-:W-:Y:S01]  /*23c0*/  @!P5 IMAD.IADD R14, R14, 0x1, -R5.reuse ;  /* 0x000000010e0ed824 */ /* 0x100fe200078e0a05 */
[----:B------:R-:W-:Y:S01]  /*23d0*/  ISETP.GE.AND P5, PT, R4, RZ, PT ;  /* 0x000000ff0400720c */ /* 0x000fe20003fa6270 */
[----:B------:R-:W-:Y:S01]  /*23e0*/  @!P1 IMAD.MOV R16, RZ, RZ, -R16 ;  /* 0x000000ffff109224 */ /* 0x000fe200078e0a10 */
[C---:B------:R-:W-:Y:S01]  /*23f0*/  ISETP.GT.U32.AND P1, PT, R5.reuse, R10, PT ;  /* 0x0000000a0500720c */ /* 0x040fe20003f24070 */
[----:B------:R-:W-:Y:S01]  /*2400*/  @!P4 IMAD.IADD R2, R2, 0x1, -R5 ;  /* 0x000000010202c824 */ /* 0x000fe200078e0a05 */
[----:B------:R-:W-:Y:S01]  /*2410*/  ISETP.GT.U32.AND P4, PT, R5, R13, PT ;  /* 0x0000000d0500720c */ /* 0x000fe20003f84070 */
[----:B------:R-:W-:Y:S01]  /*2420*/  @!P2 IMAD.MOV R15, RZ, RZ, -R15 ;  /* 0x000000ffff0fa224 */ /* 0x000fe200078e0a0f */
[----:B------:R-:W-:Y:S01]  /*2430*/  IABS R4, R0 ;  /* 0x0000000000047213 */ /* 0x000fe20000000000 */
[--C-:B------:R-:W-:Y:S01]  /*2440*/  @!P3 IMAD.IADD R3, R3, 0x1, -R5.reuse ;  /* 0x000000010303b824 */ /* 0x100fe200078e0a05 */
[----:B------:R-:W-:Y:S01]  /*2450*/  ISETP.GE.AND P2, PT, R6, RZ, PT ;  /* 0x000000ff0600720c */ /* 0x000fe20003f46270 */
[----:B0-----:R-:W-:Y:S01]  /*2460*/  IMAD.MOV.U32 R12, RZ, RZ, R14 ;  /* 0x000000ffff0c7224 */ /* 0x001fe200078e000e */
[----:B------:R-:W-:Y:S01]  /*2470*/  ISETP.GE.AND P3, PT, R0, RZ, PT ;  /* 0x000000ff0000720c */ /* 0x000fe20003f66270 */
[----:B------:R-:W-:Y:S01]  /*2480*/  VIADD R6, R24, 0x1c ;  /* 0x0000001c18067836 */ /* 0x000fe20000000000 */
[----:B------:R-:W-:Y:S01]  /*2490*/  STL [R1+0x68], R16 ;  /* 0x0000681001007387 */ /* 0x000fe20000100800 */
[----:B------:R-:W-:Y:S01]  /*24a0*/  @!P0 IMAD.MOV R12, RZ, RZ, -R12 ;  /* 0x000000ffff0c8224 */ /* 0x000fe200078e0a0c */
[----:B------:R-:W-:Y:S01]  /*24b0*/  ISETP.GE.AND P0, PT, R8, RZ, PT ;  /* 0x000000ff0800720c */ /* 0x000fe20003f06270 */
[----:B------:R-:W-:Y:S01]  /*24c0*/  IMAD.HI.U32 R8, R7, R4, RZ ;  /* 0x0000000407087227 */ /* 0x000fe200078e00ff */
[----:B------:R-:W-:Y:S03]  /*24d0*/  STL [R1+0x64], R15 ;  /* 0x0000640f01007387 */ /* 0x000fe60000100800 */
[----:B------:R-:W-:Y:S01]  /*24e0*/  IMAD.MOV R0, RZ, RZ, -R8 ;  /* 0x000000ffff007224 */ /* 0x000fe200078e0a08 */
[----:B------:R0:W-:Y:S01]  /*24f0*/  STL [R1+0x60], R12 ;  /* 0x0000600c01007387 */ /* 0x0001e20000100800 */
[--C-:B------:R-:W-:Y:S01]  /*2500*/  @!P1 IMAD.IADD R10, R10, 0x1, -R5.reuse ;  /* 0x000000010a0a9824 */ /* 0x100fe200078e0a05 */
[----:B------:R-:W-:Y:S01]  /*2510*/  IABS R8, R6 ;  /* 0x0000000600087213 */ /* 0x000fe20000000000 */
[----:B------:R-:W-:-:S02]  /*2520*/  @!P4 IMAD.IADD R13, R13, 0x1, -R5 ;  /* 0x000000010d0dc824 */ /* 0x000fc400078e0a05 */
[C---:B------:R-:W-:Y:S01]  /*2530*/  IMAD R0, R5.reuse, R0, R4 ;  /* 0x0000000005007224 */ /* 0x040fe200078e0204 */
[C---:B------:R-:W-:Y:S01]  /*2540*/  ISETP.GT.U32.AND P1, PT, R5.reuse, R10, PT ;  /* 0x0000000a0500720c */ /* 0x040fe20003f24070 */
[----:B------:R-:W-:Y:S01]  /*2550*/  IMAD.MOV.U32 R14, RZ, RZ, R3 ;  /* 0x000000ffff0e7224 */ /* 0x000fe200078e0003 */
[----:B------:R-:W-:Y:S01]  /*2560*/  ISETP.GT.U32.AND P4, PT, R5, R13, PT ;  /* 0x0000000d0500720c */ /* 0x000fe20003f84070 */
[----:B------:R-:W-:Y:S02]  /*2570*/  VIADD R3, R24, 0x1b ;  /* 0x0000001b18037836 */ /* 0x000fe40000000000 */
[----:B0-----:R-:W-:Y:S02]  /*2580*/  IMAD.MOV.U32 R12, RZ, RZ, R2 ;  /* 0x000000ffff0c7224 */ /* 0x001fe400078e0002 */
[----:B------:R-:W-:Y:S01]  /*2590*/  IMAD.HI.U32 R2, R7, R8, RZ ;  /* 0x0000000807027227 */ /* 0x000fe200078e00ff */
[----:B------:R-:W-:-:S03]  /*25a0*/  IABS R4, R3 ;  /* 0x0000000300047213 */ /* 0x000fc60000000000 */
[----:B------:R-:W-:Y:S01]  /*25b0*/  @!P6 IMAD.MOV R12, RZ, RZ, -R12 ;  /* 0x000000ffff0ce224 */ /* 0x000fe200078e0a0c */
[C---:B------:R-:W-:Y:S01]  /*25c0*/  ISETP.GT.U32.AND P6, PT, R5.reuse, R0, PT ;  /* 0x000000000500720c */ /* 0x040fe20003fc4070 */
[----:B------:R-:W-:Y:S02]  /*25d0*/  IMAD.MOV R2, RZ, RZ, -R2 ;  /* 0x000000ffff027224 */ /* 0x000fe400078e0a02 */
[----:B------:R-:W-:Y:S01]  /*25e0*/  @!P5 IMAD.MOV R14, RZ, RZ, -R14 ;  /* 0x000000ffff0ed224 */ /* 0x000fe200078e0a0e */
[----:B------:R-:W-:Y:S01]  /*25f0*/  ISETP.GE.AND P5, PT, R6, RZ, PT ;  /* 0x000000ff0600720c */ /* 0x000fe20003fa6270 */
[----:B------:R-:W-:Y:S02]  /*2600*/  IMAD R8, R5, R2, R8 ;  /* 0x0000000205087224 */ /* 0x000fe400078e0208 */
[--C-:B------:R-:W-:Y:S01]  /*2610*/  @!P1 IMAD.IADD R10, R10, 0x1, -R5.reuse ;  /* 0x000000010a0a9824 */ /* 0x100fe200078e0a05 */
[----:B------:R0:W-:Y:S01]  /*2620*/  STL [R1+0x5c], R14 ;  /* 0x00005c0e01007387 */ /* 0x0001e20000100800 */
[----:B------:R-:W-:Y:S01]  /*2630*/  @!P4 IMAD.IADD R13, R13, 0x1, -R5 ;  /* 0x000000010d0dc824 */ /* 0x000fe200078e0a05 */
[----:B------:R-:W-:Y:S01]  /*2640*/  ISETP.GT.U32.AND P4, PT, R5, R8, PT ;  /* 0x000000080500720c */ /* 0x000fe20003f84070 */
[----:B------:R-:W-:Y:S01]  /*2650*/  IMAD.HI.U32 R11, R7, R4, RZ ;  /* 0x00000004070b7227 */ /* 0x000fe200078e00ff */
[----:B------:R2:W-:Y:S01]  /*2660*/  STL [R1+0x58], R12 ;  /* 0x0000580c01007387 */ /* 0x0005e20000100800 */
[----:B------:R-:W-:-:S02]  /*2670*/  ISETP.GE.AND P1, PT, R3, RZ, PT ;  /* 0x000000ff0300720c */ /* 0x000fc40003f26270 */
[----:B------:R-:W-:Y:S02]  /*2680*/  @!P6 IMAD.IADD R0, R0, 0x1, -R5 ;  /* 0x000000010000e824 */ /* 0x000fe400078e0a05 */
[C---:B------:R-:W-:Y:S02]  /*2690*/  VIADD R3, R24.reuse, 0x19 ;  /* 0x0000001918037836 */ /* 0x040fe40000000000 */
[----:B0-----:R-:W-:Y:S01]  /*26a0*/  VIADD R14, R24, 0x1a ;  /* 0x0000001a180e7836 */ /* 0x001fe20000000000 */
[----:B------:R-:W-:Y:S01]  /*26b0*/  ISETP.GT.U32.AND P6, PT, R5, R0, PT ;  /* 0x000000000500720c */ /* 0x000fe20003fc4070 */
[----:B------:R-:W-:Y:S01]  /*26c0*/  IMAD.MOV R11, RZ, RZ, -R11 ;  /* 0x000000ffff0b7224 */ /* 0x000fe200078e0a0b */
[----:B------:R-:W-:Y:S01]  /*26d0*/  IABS R2, R3 ;  /* 0x0000000300027213 */ /* 0x000fe20000000000 */
[----:B--2---:R-:W-:Y:S01]  /*26e0*/  IMAD.MOV.U32 R12, RZ, RZ, R10 ;  /* 0x000000ffff0c7224 */ /* 0x004fe200078e000a */
[----:B------:R-:W-:Y:S01]  /*26f0*/  IABS R6, R14 ;  /* 0x0000000e00067213 */ /* 0x000fe20000000000 */
[----:B------:R-:W-:-:S02]  /*2700*/  @!P4 IMAD.IADD R8, R8, 0x1, -R5 ;  /* 0x000000010808c824 */ /* 0x000fc400078e0a05 */
[----:B------:R-:W-:Y:S01]  /*2710*/  @!P2 IMAD.MOV R12, RZ, RZ, -R12 ;  /* 0x000000ffff0ca224 */ /* 0x000fe200078e0a0c */
[----:B------:R-:W-:Y:S01]  /*2720*/  ISETP.GE.AND P2, PT, R14, RZ, PT ;  /* 0x000000ff0e00720c */ /* 0x000fe20003f46270 */
[----:B------:R-:W-:Y:S01]  /*2730*/  IMAD.HI.U32 R10, R7, R6, RZ ;  /* 0x00000006070a7227 */ /* 0x000fe200078e00ff */
[C---:B------:R-:W-:Y:S02]  /*2740*/  ISETP.GT.U32.AND P4, PT, R5.reuse, R8, PT ;  /* 0x000000080500720c */ /* 0x040fe40003f84070 */
[----:B------:R0:W-:Y:S01]  /*2750*/  STL [R1+0x54], R12 ;  /* 0x0000540c01007387 */ /* 0x0001e20000100800 */
[----:B------:R-:W-:Y:S02]  /*2760*/  IMAD.MOV R10, RZ, RZ, -R10 ;  /* 0x000000ffff0a7224 */ /* 0x000fe400078e0a0a */
[----:B------:R-:W-:Y:S02]  /*2770*/  IMAD R4, R5, R11, R4 ;  /* 0x0000000b05047224 */ /* 0x000fe400078e0204 */
[----:B------:R-:W-:-:S03]  /*2780*/  @!P6 IMAD.IADD R0, R0, 0x1, -R5 ;  /* 0x000000010000e824 */ /* 0x000fc600078e0a05 */
[----:B------:R-:W-:Y:S01]  /*2790*/  ISETP.GT.U32.AND P6, PT, R5, R4, PT ;  /* 0x000000040500720c */ /* 0x000fe20003fc4070 */
[----:B------:R-:W-:Y:S02]  /*27a0*/  IMAD.MOV.U32 R11, RZ, RZ, R0 ;  /* 0x000000ffff0b7224 */ /* 0x000fe400078e0000 */
[----:B0-----:R-:W-:Y:S02]  /*27b0*/  IMAD.MOV.U32 R12, RZ, RZ, R13 ;  /* 0x000000ffff0c7224 */ /* 0x001fe400078e000d */
[----:B------:R-:W-:Y:S02]  /*27c0*/  @!P3 IMAD.MOV R11, RZ, RZ, -R11 ;  /* 0x000000ffff0bb224 */ /* 0x000fe400078e0a0b */
[----:B------:R-:W-:Y:S01]  /*27d0*/  @!P0 IMAD.MOV R12, RZ, RZ, -R12 ;  /* 0x000000ffff0c8224 */ /* 0x000fe200078e0a0c */
[----:B------:R-:W-:Y:S01]  /*27e0*/  ISETP.GE.AND P0, PT, R3, RZ, PT ;  /* 0x000000ff0300720c */ /* 0x000fe20003f06270 */
[----:B------:R-:W-:Y:S02]  /*27f0*/  IMAD R3, R5, R10, R6 ;  /* 0x0000000a05037224 */ /* 0x000fe400078e0206 */
[----:B------:R-:W-:Y:S01]  /*2800*/  IMAD.HI.U32 R6, R7, R2, RZ ;  /* 0x0000000207067227 */ /* 0x000fe200078e00ff */
[----:B------:R0:W-:Y:S02]  /*2810*/  STL [R1+0x4c], R12 ;  /* 0x00004c0c01007387 */ /* 0x0001e40000100800 */
[----:B------:R-:W-:Y:S01]  /*2820*/  ISETP.GT.U32.AND P3, PT, R5, R3, PT ;  /* 0x000000030500720c */ /* 0x000fe20003f64070 */
[----:B------:R-:W-:Y:S01]  /*2830*/  IMAD.MOV R0, RZ, RZ, -R6 ;  /* 0x000000ffff007224 */ /* 0x000fe200078e0a06 */
[----:B------:R2:W-:Y:S01]  /*2840*/  STL [R1+0x48], R11 ;  /* 0x0000480b01007387 */ /* 0x0005e20000100800 */
[----:B------:R-:W-:-:S02]  /*2850*/  @!P4 IMAD.IADD R8, R8, 0x1, -R5 ;  /* 0x000000010808c824 */ /* 0x000fc400078e0a05 */
[C---:B------:R-:W-:Y:S02]  /*2860*/  IMAD R2, R5.reuse, R0, R2 ;  /* 0x0000000005027224 */ /* 0x040fe400078e0202 */
[--C-:B------:R-:W-:Y:S02]  /*2870*/  @!P6 IMAD.IADD R4, R4, 0x1, -R5.reuse ;  /* 0x000000010404e824 */ /* 0x100fe400078e0a05 */
[C---:B------:R-:W-:Y:S01]  /*2880*/  VIADD R6, R24.reuse, 0x17 ;  /* 0x0000001718067836 */ /* 0x040fe20000000000 */
[C---:B------:R-:W-:Y:S01]  /*2890*/  ISETP.GT.U32.AND P4, PT, R5.reuse, R2, PT ;  /* 0x000000020500720c */ /* 0x040fe20003f84070 */
[C---:B------:R-:W-:Y:S01]  /*28a0*/  VIADD R13, R24.reuse, 0x18 ;  /* 0x00000018180d7836 */ /* 0x040fe20000000000 */
[----:B------:R-:W-:Y:S01]  /*28b0*/  ISETP.GT.U32.AND P6, PT, R5, R4, PT ;  /* 0x000000040500720c */ /* 0x000fe20003fc4070 */
[----:B------:R-:W-:Y:S01]  /*28c0*/  VIADD R0, R24, 0x16 ;  /* 0x0000001618007836 */ /* 0x000fe20000000000 */
[----:B------:R-:W-:Y:S01]  /*28d0*/  IABS R15, R6 ;  /* 0x00000006000f7213 */ /* 0x000fe20000000000 */
[----:B------:R-:W-:Y:S01]  /*28e0*/  @!P3 IMAD.IADD R3, R3, 0x1, -R5 ;  /* 0x000000010303b824 */ /* 0x000fe200078e0a05 */
[----:B------:R-:W-:Y:S01]  /*28f0*/  IABS R16, R13 ;  /* 0x0000000d00107213 */ /* 0x000fe20000000000 */
[----:B0-----:R-:W-:Y:S01]  /*2900*/  IMAD.MOV.U32 R12, RZ, RZ, R8 ;  /* 0x000000ffff0c7224 */ /* 0x001fe200078e0008 */
[----:B--2---:R-:W-:Y:S01]  /*2910*/  IABS R11, R0 ;  /* 0x00000000000b7213 */ /* 0x004fe20000000000 */
[----:B------:R-:W-:Y:S01]  /*2920*/  IMAD.HI.U32 R8, R7, R15, RZ ;  /* 0x0000000f07087227 */ /* 0x000fe200078e00ff */
[----:B------:R-:W-:-:S03]  /*2930*/  ISETP.GT.U32.AND P3, PT, R5, R3, PT ;  /* 0x000000030500720c */ /* 0x000fc60003f64070 */
[----:B------:R-:W-:Y:S02]  /*2940*/  @!P4 IMAD.IADD R2, R2, 0x1, -R5 ;  /* 0x000000010202c824 */ /* 0x000fe400078e0a05 */
[----:B------:R-:W-:Y:S01]  /*2950*/  @!P5 IMAD.MOV R12, RZ, RZ, -R12 ;  /* 0x000000ffff0cd224 */ /* 0x000fe200078e0a0c */
[----:B------:R-:W-:Y:S01]  /*2960*/  ISETP.GE.AND P5, PT, R13, RZ, PT ;  /* 0x000000ff0d00720c */ /* 0x000fe20003fa6270 */
[----:B------:R-:W-:Y:S01]  /*2970*/  IMAD.HI.U32 R10, R7, R16, RZ ;  /* 0x00000010070a7227 */ /* 0x000fe200078e00ff */
[----:B------:R-:W-:Y:S02]  /*2980*/  ISETP.GT.U32.AND P4, PT, R5, R2, PT ;  /* 0x000000020500720c */ /* 0x000fe40003f84070 */
[----:B------:R0:W-:Y:S01]  /*2990*/  STL [R1+0x44], R12 ;  /* 0x0000440c01007387 */ /* 0x0001e20000100800 */
[----:B------:R-:W-:-:S04]  /*29a0*/  IMAD.HI.U32 R13, R7, R11, RZ ;  /* 0x0000000b070d7227 */ /* 0x000fc800078e00ff */
[----:B------:R-:W-:Y:S02]  /*29b0*/  IMAD.MOV R8, RZ, RZ, -R8 ;  /* 0x000000ffff087224 */ /* 0x000fe400078e0a08 */
[----:B------:R-:W-:Y:S01]  /*29c0*/  @!P6 IMAD.IADD R4, R4, 0x1, -R5 ;  /* 0x000000010404e824 */ /* 0x000fe200078e0a05 */
[----:B------:R-:W-:Y:S01]  /*29d0*/  ISETP.GE.AND P6, PT, R6, RZ, PT ;  /* 0x000000ff0600720c */ /* 0x000fe20003fc6270 */
[----:B------:R-:W-:Y:S02]  /*29e0*/  IMAD.MOV R10, RZ, RZ, -R10 ;  /* 0x000000ffff0a7224 */ /* 0x000fe400078e0a0a */
[----:B------:R-:W-:Y:S02]  /*29f0*/  IMAD.MOV R6, RZ, RZ, -R13 ;  /* 0x000000ffff067224 */ /* 0x000fe400078e0a0d */
[----:B------:R-:W-:Y:S02]  /*2a00*/  IMAD R15, R5, R8, R15 ;  /* 0x00000008050f7224 */ /* 0x000fe400078e020f */
[----:B------:R-:W-:-:S02]  /*2a10*/  IMAD.MOV.U32 R14, RZ, RZ, R4 ;  /* 0x000000ffff0e7224 */ /* 0x000fc400078e0004 */
[C---:B------:R-:W-:Y:S02]  /*2a20*/  IMAD R16, R5.reuse, R10, R16 ;  /* 0x0000000a05107224 */ /* 0x040fe400078e0210 */
[C---:B------:R-:W-:Y:S02]  /*2a30*/  IMAD R11, R5.reuse, R6, R11 ;  /* 0x00000006050b7224 */ /* 0x040fe400078e020b */
[----:B------:R-:W-:Y:S01]  /*2a40*/  @!P1 IMAD.MOV R14, RZ, RZ, -R14 ;  /* 0x000000ffff0e9224 */ /* 0x000fe200078e0a0e */
[----:B------:R-:W-:Y:S01]  /*2a50*/  ISETP.GT.U32.AND P1, PT, R5, R15, PT ;  /* 0x0000000f0500720c */ /* 0x000fe20003f24070 */
[--C-:B------:R-:W-:Y:S01]  /*2a60*/  @!P3 IMAD.IADD R3, R3, 0x1, -R5.reuse ;  /* 0x000000010303b824 */ /* 0x100fe200078e0a05 */
[C---:B------:R-:W-:Y:S01]  /*2a70*/  ISETP.GT.U32.AND P3, PT, R5.reuse, R16, PT ;  /* 0x000000100500720c */ /* 0x040fe20003f64070 */
[----:B------:R-:W-:Y:S01]  /*2a80*/  @!P4 IMAD.IADD R2, R2, 0x1, -R5 ;  /* 0x000000010202c824 */ /* 0x000fe200078e0a05 */
[----:B------:R-:W-:Y:S01]  /*2a90*/  ISETP.GT.U32.AND P4, PT, R5, R11, PT ;  /* 0x0000000b0500720c */ /* 0x000fe20003f84070 */
[----:B------:R-:W-:Y:S01]  /*2aa0*/  VIADD R10, R24, 0x14 ;  /* 0x00000014180a7836 */ /* 0x000fe20000000000 */
[----:B------:R2:W-:Y:S01]  /*2ab0*/  STL [R1+0x40], R14 ;  /* 0x0000400e01007387 */ /* 0x0005e20000100800 */
[----:B0-----:R-:W-:-:S02]  /*2ac0*/  IMAD.MOV.U32 R12, RZ, RZ, R3 ;  /* 0x000000ffff0c7224 */ /* 0x001fc400078e0003 */
[----:B------:R-:W-:Y:S02]  /*2ad0*/  VIADD R3, R24, 0x15 ;  /* 0x0000001518037836 */ /* 0x000fe40000000000 */
[----:B------:R-:W-:Y:S01]  /*2ae0*/  @!P2 IMAD.MOV R12, RZ, RZ, -R12 ;  /* 0x000000ffff0ca224 */ /* 0x000fe200078e0a0c */
[----:B------:R-:W-:Y:S01]  /*2af0*/  ISETP.GE.AND P2, PT, R0, RZ, PT ;  /* 0x000000ff0000720c */ /* 0x000fe20003f46270 */
[--C-:B------:R-:W-:Y:S01]  /*2b00*/  @!P1 IMAD.IADD R15, R15, 0x1, -R5.reuse ;  /* 0x000000010f0f9824 */ /* 0x100fe200078e0a05 */
[----:B------:R-:W-:Y:S01]  /*2b10*/  IABS R0, R3 ;  /* 0x0000000300007213 */ /* 0x000fe20000000000 */
[--C-:B------:R-:W-:Y:S01]  /*2b20*/  @!P3 IMAD.IADD R16, R16, 0x1, -R5.reuse ;  /* 0x000000011010b824 */ /* 0x100fe200078e0a05 */
[----:B--2---:R-:W-:Y:S01]  /*2b30*/  IABS R14, R10 ;  /* 0x0000000a000e7213 */ /* 0x004fe20000000000 */
[----:B------:R-:W-:Y:S01]  /*2b40*/  @!P4 IMAD.IADD R11, R11, 0x1, -R5 ;  /* 0x000000010b0bc824 */ /* 0x000fe200078e0a05 */
[----:B------:R-:W-:Y:S01]  /*2b50*/  ISETP.GT.U32.AND P4, PT, R5, R15, PT ;  /* 0x0000000f0500720c */ /* 0x000fe20003f84070 */
[----:B------:R-:W-:Y:S01]  /*2b60*/  IMAD.MOV.U32 R4, RZ, RZ, R2 ;  /* 0x000000ffff047224 */ /* 0x000fe200078e0002 */
[----:B------:R-:W-:Y:S01]  /*2b70*/  ISETP.GE.AND P3, PT, R3, RZ, PT ;  /* 0x000000ff0300720c */ /* 0x000fe20003f66270 */
[----:B------:R-:W-:Y:S01]  /*2b80*/  IMAD.HI.U32 R2, R7, R14, RZ ;  /* 0x0000000e07027227 */ /* 0x000fe200078e00ff */
[----:B------:R-:W-:Y:S01]  /*2b90*/  ISETP.GT.U32.AND P1, PT, R5, R16, PT ;  /* 0x000000100500720c */ /* 0x000fe20003f24070 */
[----:B------:R0:W-:Y:S02]  /*2ba0*/  STL [R1+0x3c], R12 ;  /* 0x00003c0c01007387 */ /* 0x0001e40000100800 */
[----:B------:R-:W-:-:S04]  /*2bb0*/  IMAD.HI.U32 R3, R7, R0, RZ ;  /* 0x0000000007037227 */ /* 0x000fc800078e00ff */
[----:B------:R-:W-:Y:S02]  /*2bc0*/  IMAD.MOV R2, RZ, RZ, -R2 ;  /* 0x000000ffff027224 */ /* 0x000fe400078e0a02 */
[----:B------:R-:W-:Y:S02]  /*2bd0*/  IMAD.MOV R3, RZ, RZ, -R3 ;  /* 0x000000ffff037224 */ /* 0x000fe400078e0a03 */
[C---:B------:R-:W-:Y:S02]  /*2be0*/  IMAD R14, R5.reuse, R2, R14 ;  /* 0x00000002050e7224 */ /* 0x040fe400078e020e */
[----:B------:R-:W-:Y:S02]  /*2bf0*/  IMAD R0, R5, R3, R0 ;  /* 0x0000000305007224 */ /* 0x000fe400078e0200 */
[--C-:B------:R-:W-:Y:S01]  /*2c00*/  @!P4 IMAD.IADD R15, R15, 0x1, -R5.reuse ;  /* 0x000000010f0fc824 */ /* 0x100fe200078e0a05 */
[C---:B------:R-:W-:Y:S01]  /*2c10*/  ISETP.GT.U32.AND P4, PT, R5.reuse, R14, PT ;  /* 0x0000000e0500720c */ /* 0x040fe20003f84070 */
[----:B------:R-:W-:Y:S01]  /*2c20*/  @!P1 IMAD.IADD R16, R16, 0x1, -R5 ;  /* 0x0000000110109824 */ /* 0x000fe200078e0a05 */
[----:B------:R-:W-:Y:S01]  /*2c30*/  ISETP.GT.U32.AND P1, PT, R5, R0, PT ;  /* 0x000000000500720c */ /* 0x000fe20003f24070 */
[----:B------:R-:W-:-:S02]  /*2c40*/  VIADD R8, R24, 0x13 ;  /* 0x0000001318087836 */ /* 0x000fc40000000000 */
[----:B------:R-:W-:Y:S01]  /*2c50*/  @!P0 IMAD.MOV R4, RZ, RZ, -R4 ;  /* 0x000000ffff048224 */ /* 0x000fe200078e0a04 */
[----:B------:R-:W-:Y:S01]  /*2c60*/  ISETP.GT.U32.AND P0, PT, R5, R11, PT ;  /* 0x0000000b0500720c */ /* 0x000fe20003f04070 */
[C---:B------:R-:W-:Y:S01]  /*2c70*/  VIADD R3, R24.reuse, 0x12 ;  /* 0x0000001218037836 */ /* 0x040fe20000000000 */
[----:B------:R-:W-:Y:S01]  /*2c80*/  IABS R13, R8 ;  /* 0x00000008000d7213 */ /* 0x000fe20000000000 */
[----:B0-----:R-:W-:Y:S01]  /*2c90*/  IMAD.MOV.U32 R12, RZ, RZ, R16 ;  /* 0x000000ffff0c7224 */ /* 0x001fe200078e0010 */
[----:B------:R0:W-:Y:S01]  /*2ca0*/  STL [R1+0x38], R4 ;  /* 0x0000380401007387 */ /* 0x0001e20000100800 */
[----:B------:R-:W-:Y:S02]  /*2cb0*/  VIADD R6, R24, 0x11 ;  /* 0x0000001118067836 */ /* 0x000fe40000000000 */
[----:B------:R-:W-:Y:S02]  /*2cc0*/  @!P4 IMAD.IADD R14, R14, 0x1, -R5 ;  /* 0x000000010e0ec824 */ /* 0x000fe400078e0a05 */
[----:B------:R-:W-:-:S03]  /*2cd0*/  IMAD.HI.U32 R2, R7, R13, RZ ;  /* 0x0000000d07027227 */ /* 0x000fc600078e00ff */
[C---:B------:R-:W-:Y:S01]  /*2ce0*/  ISETP.GT.U32.AND P4, PT, R5.reuse, R14, PT ;  /* 0x0000000e0500720c */ /* 0x040fe20003f84070 */
[--C-:B------:R-:W-:Y:S01]  /*2cf0*/  @!P1 IMAD.IADD R0, R0, 0x1, -R5.reuse ;  /* 0x0000000100009824 */ /* 0x100fe200078e0a05 */
[----:B0-----:R-:W-:Y:S01]  /*2d00*/  IABS R4, R3 ;  /* 0x0000000300047213 */ /* 0x001fe20000000000 */
[----:B------:R-:W-:Y:S01]  /*2d10*/  @!P5 IMAD.MOV R12, RZ, RZ, -R12 ;  /* 0x000000ffff0cd224 */ /* 0x000fe200078e0a0c */
[----:B------:R-:W-:Y:S01]  /*2d20*/  ISETP.GE.AND P1, PT, R8, RZ, PT ;  /* 0x000000ff0800720c */ /* 0x000fe20003f26270 */
[----:B------:R-:W-:Y:S01]  /*2d30*/  IMAD.MOV R2, RZ, RZ, -R2 ;  /* 0x000000ffff027224 */ /* 0x000fe200078e0a02 */
[----:B------:R-:W-:Y:S01]  /*2d40*/  ISETP.GT.U32.AND P5, PT, R5, R0, PT ;  /* 0x000000000500720c */ /* 0x000fe20003fa4070 */
[----:B------:R-:W-:Y:S01]  /*2d50*/  IMAD.HI.U32 R8, R7, R4, RZ ;  /* 0x0000000407087227 */ /* 0x000fe200078e00ff */
[----:B------:R0:W-:Y:S03]  /*2d60*/  STL [R1+0x34], R12 ;  /* 0x0000340c01007387 */ /* 0x0001e60000100800 */
[----:B------:R-:W-:Y:S01]  /*2d70*/  @!P0 IMAD.IADD R11, R11, 0x1, -R5 ;  /* 0x000000010b0b8824 */ /* 0x000fe200078e0a05 */
[----:B------:R-:W-:Y:S01]  /*2d80*/  ISETP.GE.AND P0, PT, R10, RZ, PT ;  /* 0x000000ff0a00720c */ /* 0x000fe20003f06270 */
[----:B------:R-:W-:Y:S01]  /*2d90*/  IMAD R13, R5, R2, R13 ;  /* 0x00000002050d7224 */ /* 0x000fe200078e020d */
[----:B------:R-:W-:Y:S01]  /*2da0*/  IABS R10, R6 ;  /* 0x00000006000a7213 */ /* 0x000fe20000000000 */
[----:B------:R-:W-:-:S02]  /*2db0*/  IMAD.MOV R8, RZ, RZ, -R8 ;  /* 0x000000ffff087224 */ /* 0x000fc400078e0a08 */
[----:B------:R-:W-:Y:S01]  /*2dc0*/  @!P2 IMAD.MOV R11, RZ, RZ, -R11 ;  /* 0x000000ffff0ba224 */ /* 0x000fe200078e0a0b */
[----:B------:R-:W-:Y:S01]  /*2dd0*/  ISETP.GE.AND P2, PT, R3, RZ, PT ;  /* 0x000000ff0300720c */ /* 0x000fe20003f46270 */
[----:B0-----:R-:W-:Y:S02]  /*2de0*/  IMAD.MOV.U32 R12, RZ, RZ, R15 ;  /* 0x000000ffff0c7224 */ /* 0x001fe400078e000f */
[C---:B------:R-:W-:Y:S02]  /*2df0*/  IMAD R3, R5.reuse, R8, R4 ;  /* 0x0000000805037224 */ /* 0x040fe400078e0204 */
[----:B------:R-:W-:Y:S01]  /*2e00*/  @!P6 IMAD.MOV R12, RZ, RZ, -R12 ;  /* 0x000000ffff0ce224 */ /* 0x000fe200078e0a0c */
[C---:B------:R-:W-:Y:S01]  /*2e10*/  ISETP.GT.U32.AND P6, PT, R5.reuse, R13, PT ;  /* 0x0000000d0500720c */ /* 0x040fe20003fc4070 */
[--C-:B------:R-:W-:Y:S01]  /*2e20*/  @!P4 IMAD.IADD R14, R14, 0x1, -R5.reuse ;  /* 0x000000010e0ec824 */ /* 0x100fe200078e0a05 */
[----:B------:R-:W-:Y:S01]  /*2e30*/  ISETP.GT.U32.AND P4, PT, R5, R3, PT ;  /* 0x000000030500720c */ /* 0x000fe20003f84070 */
[----:B------:R-:W-:Y:S01]  /*2e40*/  @!P5 IMAD.IADD R0, R0, 0x1, -R5 ;  /* 0x000000010000d824 */ /* 0x000fe200078e0a05 */
[----:B------:R-:W-:Y:S01]  /*2e50*/  ISETP.GE.AND P5, PT, R6, RZ, PT ;  /* 0x000000ff0600720c */ /* 0x000fe20003fa6270 */
[----:B------:R-:W-:Y:S01]  /*2e60*/  VIADD R6, R24, 0x10 ;  /* 0x0000001018067836 */ /* 0x000fe20000000000 */
[----:B------:R0:W-:Y:S01]  /*2e70*/  STL [R1+0x30], R12 ;  /* 0x0000300c01007387 */ /* 0x0001e20000100800 */
[----:B------:R-:W-:-:S03]  /*2e80*/  IMAD.HI.U32 R2, R7, R10, RZ ;  /* 0x0000000a07027227 */ /* 0x000fc600078e00ff */
[----:B------:R-:W-:Y:S01]  /*2e90*/  STL [R1+0x2c], R11 ;  /* 0x00002c0b01007387 */ /* 0x000fe20000100800 */
[----:B------:R-:W-:Y:S02]  /*2ea0*/  IMAD.MOV R2, RZ, RZ, -R2 ;  /* 0x000000ffff027224 */ /* 0x000fe400078e0a02 */
[--C-:B------:R-:W-:Y:S01]  /*2eb0*/  @!P6 IMAD.IADD R13, R13, 0x1, -R5.reuse ;  /* 0x000000010d0de824 */ /* 0x100fe200078e0a05 */
[----:B------:R-:W-:Y:S01]  /*2ec0*/  ISETP.GE.AND P6, PT, R6, RZ, PT ;  /* 0x000000ff0600720c */ /* 0x000fe20003fc6270 */
[----:B------:R-:W-:Y:S01]  /*2ed0*/  VIADD R15, R24, 0xf ;  /* 0x0000000f180f7836 */ /* 0x000fe20000000000 */
[----:B------:R-:W-:Y:S01]  /*2ee0*/  IABS R6, R6 ;  /* 0x0000000600067213 */ /* 0x000fe20000000000 */
[----:B0-----:R-:W-:Y:S02]  /*2ef0*/  IMAD.MOV.U32 R12, RZ, RZ, R0 ;  /* 0x000000ffff0c7224 */ /* 0x001fe400078e0000 */
[----:B------:R-:W-:Y:S01]  /*2f00*/  @!P4 IMAD.IADD R3, R3, 0x1, -R5 ;  /* 0x000000010303c824 */ /* 0x000fe200078e0a05 */
[C---:B------:R-:W-:Y:S01]  /*2f10*/  ISETP.GT.U32.AND P4, PT, R5.reuse, R13, PT ;  /* 0x0000000d0500720c */ /* 0x040fe20003f84070 */
[----:B------:R-:W-:Y:S01]  /*2f20*/  @!P3 IMAD.MOV R12, RZ, RZ, -R12 ;  /* 0x000000ffff0cb224 */ /* 0x000fe200078e0a0c */
[----:B------:R-:W-:Y:S01]  /*2f30*/  IABS R4, R15 ;  /* 0x0000000f00047213 */ /* 0x000fe20000000000 */
[C---:B------:R-:W-:Y:S01]  /*2f40*/  IMAD R10, R5.reuse, R2, R10 ;  /* 0x00000002050a7224 */ /* 0x040fe200078e020a */
[----:B------:R-:W-:Y:S01]  /*2f50*/  ISETP.GT.U32.AND P3, PT, R5, R3, PT ;  /* 0x000000030500720c */ /* 0x000fe20003f64070 */
[----:B------:R-:W-:Y:S01]  /*2f60*/  IMAD.HI.U32 R2, R7, R6, RZ ;  /* 0x0000000607027227 */ /* 0x000fe200078e00ff */
[----:B------:R0:W-:Y:S03]  /*2f70*/  STL [R1+0x28], R12 ;  /* 0x0000280c01007387 */ /* 0x0001e60000100800 */
[----:B------:R-:W-:-:S02]  /*2f80*/  IMAD.MOV R2, RZ, RZ, -R2 ;  /* 0x000000ffff027224 */ /* 0x000fc400078e0a02 */
[----:B------:R-:W-:-:S04]  /*2f90*/  IMAD.HI.U32 R0, R7, R4, RZ ;  /* 0x0000000407007227 */ /* 0x000fc800078e00ff */
[C---:B------:R-:W-:Y:S02]  /*2fa0*/  IMAD R6, R5.reuse, R2, R6 ;  /* 0x0000000205067224 */ /* 0x040fe400078e0206 */
[----:B0-----:R-:W-:Y:S02]  /*2fb0*/  IMAD.MOV.U32 R12, RZ, RZ, R14 ;  /* 0x000000ffff0c7224 */ /* 0x001fe400078e000e */
[----:B------:R-:W-:Y:S02]  /*2fc0*/  IMAD.MOV R0, RZ, RZ, -R0 ;  /* 0x000000ffff007224 */ /* 0x000fe400078e0a00 */
[----:B------:R-:W-:Y:S01]  /*2fd0*/  @!P0 IMAD.MOV R12, RZ, RZ, -R12 ;  /* 0x000000ffff0c8224 */ /* 0x000fe200078e0a0c */
[----:B------:R-:W-:Y:S01]  /*2fe0*/  ISETP.GT.U32.AND P0, PT, R5, R10, PT ;  /* 0x0000000a0500720c */ /* 0x000fe20003f04070 */
[--C-:B------:R-:W-:Y:S01]  /*2ff0*/  @!P4 IMAD.IADD R13, R13, 0x1, -R5.reuse ;  /* 0x000000010d0dc824 */ /* 0x100fe200078e0a05 */
[C---:B------:R-:W-:Y:S01]  /*3000*/  ISETP.GT.U32.AND P4, PT, R5.reuse, R6, PT ;  /* 0x000000060500720c */ /* 0x040fe20003f84070 */
[----:B------:R-:W-:Y:S01]  /*3010*/  IMAD R4, R5, R0, R4 ;  /* 0x0000000005047224 */ /* 0x000fe200078e0204 */
[----:B------:R0:W-:Y:S01]  /*3020*/  STL [R1+0x24], R12 ;  /* 0x0000240c01007387 */ /* 0x0001e20000100800 */
[----:B------:R-:W-:-:S02]  /*3030*/  @!P3 IMAD.IADD R3, R3, 0x1, -R5 ;  /* 0x000000010303b824 */ /* 0x000fc400078e0a05 */
[C---:B------:R-:W-:Y:S01]  /*3040*/  VIADD R11, R24.reuse, 0xd ;  /* 0x0000000d180b7836 */ /* 0x040fe20000000000 */
[----:B------:R-:W-:Y:S01]  /*3050*/  ISETP.GT.U32.AND P3, PT, R5, R4, PT ;  /* 0x000000040500720c */ /* 0x000fe20003f64070 */
[----:B------:R-:W-:Y:S02]  /*3060*/  @!P2 IMAD.MOV R3, RZ, RZ, -R3 ;  /* 0x000000ffff03a224 */ /* 0x000fe400078e0a03 */
[----:B------:R-:W-:Y:S01]  /*3070*/  VIADD R0, R24, 0xc ;  /* 0x0000000c18007836 */ /* 0x000fe20000000000 */
[----:B------:R-:W-:Y:S01]  /*3080*/  IABS R18, R11 ;  /* 0x0000000b00127213 */ /* 0x000fe20000000000 */
[--C-:B------:R-:W-:Y:S01]  /*3090*/  @!P0 IMAD.IADD R10, R10, 0x1, -R5.reuse ;  /* 0x000000010a0a8824 */ /* 0x100fe200078e0a05 */
[----:B------:R-:W-:Y:S01]  /*30a0*/  ISETP.GE.AND P0, PT, R15, RZ, PT ;  /* 0x000000ff0f00720c */ /* 0x000fe20003f06270 */
[----:B------:R-:W-:Y:S01]  /*30b0*/  @!P4 IMAD.IADD R6, R6, 0x1, -R5 ;  /* 0x000000010606c824 */ /* 0x000fe200078e0a05 */
[----:B------:R-:W-:Y:S01]  /*30c0*/  IABS R21, R0 ;  /* 0x0000000000157213 */ /* 0x000fe20000000000 */
[----:B0-----:R-:W-:Y:S01]  /*30d0*/  IMAD.MOV.U32 R12, RZ, RZ, R13 ;  /* 0x000000ffff0c7224 */ /* 0x001fe200078e000d */
[----:B------:R-:W-:Y:S01]  /*30e0*/  ISETP.GT.U32.AND P4, PT, R5, R10, PT ;  /* 0x0000000a0500720c */ /* 0x000fe20003f84070 */
[----:B------:R-:W-:-:S04]  /*30f0*/  IMAD.HI.U32 R2, R7, R18, RZ ;  /* 0x0000001207027227 */ /* 0x000fc800078e00ff */
[--C-:B------:R-:W-:Y:S02]  /*3100*/  @!P3 IMAD.IADD R4, R4, 0x1, -R5.reuse ;  /* 0x000000010404b824 */ /* 0x100fe400078e0a05 */
[----:B------:R-:W-:Y:S01]  /*3110*/  @!P1 IMAD.MOV R12, RZ, RZ, -R12 ;  /* 0x000000ffff0c9224 */ /* 0x000fe200078e0a0c */
[C---:B------:R-:W-:Y:S01]  /*3120*/  ISETP.GT.U32.AND P1, PT, R5.reuse, R6, PT ;  /* 0x000000060500720c */ /* 0x040fe20003f24070 */
[----:B------:R-:W-:Y:S01]  /*3130*/  IMAD.MOV R2, RZ, RZ, -R2 ;  /* 0x000000ffff027224 */ /* 0x000fe200078e0a02 */
[C---:B------:R-:W-:Y:S01]  /*3140*/  ISETP.GT.U32.AND P3, PT, R5.reuse, R4, PT ;  /* 0x000000040500720c */ /* 0x040fe20003f64070 */
[----:B------:R-:W-:Y:S01]  /*3150*/  VIADD R8, R24, 0xe ;  /* 0x0000000e18087836 */ /* 0x000fe20000000000 */
[----:B------:R0:W-:Y:S01]  /*3160*/  STL [R1+0x20], R12 ;  /* 0x0000200c01007387 */ /* 0x0001e20000100800 */
[----:B------:R-:W-:Y:S02]  /*3170*/  @!P4 IMAD.IADD R10, R10, 0x1, -R5 ;  /* 0x000000010a0ac824 */ /* 0x000fe400078e0a05 */
[----:B------:R-:W-:Y:S01]  /*3180*/  IMAD R18, R5, R2, R18 ;  /* 0x0000000205127224 */ /* 0x000fe200078e0212 */
[----:B------:R-:W-:Y:S01]  /*3190*/  STL [R1+0x1c], R3 ;  /* 0x00001c0301007387 */ /* 0x000fe20000100800 */
[----:B------:R-:W-:Y:S01]  /*31a0*/  VIADD R2, R24, 0xb ;  /* 0x0000000b18027836 */ /* 0x000fe20000000000 */
[----:B------:R-:W-:Y:S01]  /*31b0*/  IABS R17, R8 ;  /* 0x0000000800117213 */ /* 0x000fe20000000000 */
[----:B------:R-:W-:Y:S01]  /*31c0*/  IMAD.HI.U32 R13, R7, R21, RZ ;  /* 0x00000015070d7227 */ /* 0x000fe200078e00ff */
[----:B------:R-:W-:-:S02]  /*31d0*/  ISETP.GT.U32.AND P4, PT, R5, R18, PT ;  /* 0x000000120500720c */ /* 0x000fc40003f84070 */
[----:B------:R-:W-:Y:S01]  /*31e0*/  IABS R19, R2 ;  /* 0x0000000200137213 */ /* 0x000fe20000000000 */
[----:B0-----:R-:W-:Y:S02]  /*31f0*/  IMAD.MOV.U32 R12, RZ, RZ, R10 ;  /* 0x000000ffff0c7224 */ /* 0x001fe400078e000a */
[--C-:B------:R-:W-:Y:S01]  /*3200*/  @!P1 IMAD.IADD R6, R6, 0x1, -R5.reuse ;  /* 0x0000000106069824 */ /* 0x100fe200078e0a05 */
[----:B------:R-:W-:Y:S01]  /*3210*/  ISETP.GE.AND P1, PT, R8, RZ, PT ;  /* 0x000000ff0800720c */ /* 0x000fe20003f26270 */
[----:B------:R-:W-:Y:S02]  /*3220*/  @!P5 IMAD.MOV R12, RZ, RZ, -R12 ;  /* 0x000000ffff0cd224 */ /* 0x000fe400078e0a0c */
[----:B------:R-:W-:Y:S02]  /*3230*/  @!P3 IMAD.IADD R4, R4, 0x1, -R5 ;  /* 0x000000010404b824 */ /* 0x000fe400078e0a05 */
[----:B------:R-:W-:Y:S01]  /*3240*/  IMAD.MOV.U32 R10, RZ, RZ, R6 ;  /* 0x000000ffff0a7224 */ /* 0x000fe200078e0006 */
[----:B------:R0:W-:Y:S01]  /*3250*/  STL [R1+0x18], R12 ;  /* 0x0000180c01007387 */ /* 0x0001e20000100800 */
[----:B------:R-:W-:-:S02]  /*3260*/  IMAD.MOV R13, RZ, RZ, -R13 ;  /* 0x000000ffff0d7224 */ /* 0x000fc400078e0a0d */
[----:B------:R-:W-:Y:S01]  /*3270*/  @!P6 IMAD.MOV R10, RZ, RZ, -R10 ;  /* 0x000000ffff0ae224 */ /* 0x000fe200078e0a0a */
[----:B------:R-:W-:Y:S01]  /*3280*/  ISETP.GE.AND P6, PT, R0, RZ, PT ;  /* 0x000000ff0000720c */ /* 0x000fe20003fc6270 */
[----:B------:R-:W-:-:S03]  /*3290*/  IMAD.HI.U32 R14, R7, R17, RZ ;  /* 0x00000011070e7227 */ /* 0x000fc600078e00ff */
[----:B------:R-:W-:Y:S01]  /*32a0*/  STL [R1+0x14], R10 ;  /* 0x0000140a01007387 */ /* 0x000fe20000100800 */
[C---:B------:R-:W-:Y:S02]  /*32b0*/  IMAD R21, R5.reuse, R13, R21 ;  /* 0x0000000d05157224 */ /* 0x040fe400078e0215 */
[----:B0-----:R-:W-:Y:S02]  /*32c0*/  IMAD.MOV.U32 R12, RZ, RZ, R4 ;  /* 0x000000ffff0c7224 */ /* 0x001fe400078e0004 */
[----:B------:R-:W-:Y:S01]  /*32d0*/  IMAD.MOV R14, RZ, RZ, -R14 ;  /* 0x000000ffff0e7224 */ /* 0x000fe200078e0a0e */
[----:B------:R-:W-:Y:S01]  /*32e0*/  ISETP.GT.U32.AND P3, PT, R5, R21, PT ;  /* 0x000000150500720c */ /* 0x000fe20003f64070 */
[----:B------:R-:W-:Y:S02]  /*32f0*/  @!P0 IMAD.MOV R12, RZ, RZ, -R12 ;  /* 0x000000ffff0c8224 */ /* 0x000fe400078e0a0c */
[----:B------:R-:W-:-:S03]  /*3300*/  IMAD.HI.U32 R8, R7, R19, RZ ;  /* 0x0000001307087227 */ /* 0x000fc600078e00ff */
[----:B------:R0:W-:Y:S01]  /*3310*/  STL [R1+0x9e8], R12 ;  /* 0x0009e80c01007387 */ /* 0x0001e20000100800 */
[C---:B------:R-:W-:Y:S02]  /*3320*/  IMAD R17, R5.reuse, R14, R17 ;  /* 0x0000000e05117224 */ /* 0x040fe400078e0211 */
[----:B------:R-:W-:Y:S02]  /*3330*/  VIADD R3, R24, 0xa ;  /* 0x0000000a18037836 */ /* 0x000fe40000000000 */
[----:B------:R-:W-:Y:S01]  /*3340*/  IMAD.MOV R8, RZ, RZ, -R8 ;  /* 0x000000ffff087224 */ /* 0x000fe200078e0a08 */
[----:B------:R-:W-:Y:S01]  /*3350*/  ISETP.GT.U32.AND P2, PT, R5, R17, PT ;  /* 0x000000110500720c */ /* 0x000fe20003f44070 */
[----:B------:R-:W-:Y:S01]  /*3360*/  @!P3 IMAD.IADD R21, R21, 0x1, -R5 ;  /* 0x000000011515b824 */ /* 0x000fe200078e0a05 */
[----:B------:R-:W-:Y:S01]  /*3370*/  IABS R14, R3 ;  /* 0x00000003000e7213 */ /* 0x000fe20000000000 */
[C---:B------:R-:W-:Y:S01]  /*3380*/  IMAD R19, R5.reuse, R8, R19 ;  /* 0x0000000805137224 */ /* 0x040fe200078e0213 */
[----:B0-----:R-:W2:Y:S01]  /*3390*/  LDL R12, [R1+0x1a0] ;  /* 0x0001a000010c7983 */ /* 0x001ea20000100800 */
[----:B------:R-:W-:Y:S01]  /*33a0*/  @!P4 IMAD.IADD R18, R18, 0x1, -R5 ;  /* 0x000000011212c824 */ /* 0x000fe200078e0a05 */
[----:B------:R-:W-:Y:S01]  /*33b0*/  ISETP.GT.U32.AND P3, PT, R5, R21, PT ;  /* 0x000000150500720c */ /* 0x000fe20003f64070 */
[----:B------:R-:W-:Y:S01]  /*33c0*/  IMAD.HI.U32 R6, R7, R14, RZ ;  /* 0x0000000e07067227 */ /* 0x000fe200078e00ff */
[----:B------:R-:W-:-:S02]  /*33d0*/  ISETP.GT.U32.AND P0, PT, R5, R19, PT ;  /* 0x000000130500720c */ /* 0x000fc40003f04070 */
[----:B------:R-:W-:Y:S01]  /*33e0*/  ISETP.GT.U32.AND P5, PT, R5, R18, PT ;  /* 0x000000120500720c */ /* 0x000fe20003fa4070 */
[----:B------:R-:W-:Y:S02]  /*33f0*/  IMAD.MOV R6, RZ, RZ, -R6 ;  /* 0x000000ffff067224 */ /* 0x000fe400078e0a06 */
[----:B------:R-:W-:Y:S01]  /*3400*/  @!P2 IMAD.IADD R17, R17, 0x1, -R5 ;  /* 0x000000011111a824 */ /* 0x000fe200078e0a05 */
[----:B------:R-:W-:Y:S01]  /*3410*/  ISETP.GE.AND P2, PT, R11, RZ, PT ;  /* 0x000000ff0b00720c */ /* 0x000fe20003f46270 */
[----:B------:R-:W-:-:S03]  /*3420*/  IMAD R14, R5, R6, R14 ;  /* 0x00000006050e7224 */ /* 0x000fc600078e020e */
[----:B------:R-:W-:-:S03]  /*3430*/  ISETP.GT.U32.AND P4, PT, R5, R17, PT ;  /* 0x000000110500720c */ /* 0x000fc60003f84070 */
[--C-:B------:R-:W-:Y:S01]  /*3440*/  @!P0 IMAD.IADD R19, R19, 0x1, -R5.reuse ;  /* 0x0000000113138824 */ /* 0x100fe200078e0a05 */
[----:B------:R-:W-:Y:S01]  /*3450*/  ISETP.GT.U32.AND P0, PT, R5, R14, PT ;  /* 0x0000000e0500720c */ /* 0x000fe20003f04070 */
[----:B------:R-:W-:-:S08]  /*3460*/  @!P3 IMAD.IADD R21, R21, 0x1, -R5 ;  /* 0x000000011515b824 */ /* 0x000fd000078e0a05 */
[----:B------:R-:W-:-:S04]  /*3470*/  @!P4 IMAD.IADD R17, R17, 0x1, -R5 ;  /* 0x000000011111c824 */ /* 0x000fc800078e0a05 */
[----:B------:R-:W-:Y:S01]  /*3480*/  @!P0 IMAD.IADD R14, R14, 0x1, -R5 ;  /* 0x000000010e0e8824 */ /* 0x000fe200078e0a05 */
[----:B------:R-:W-:Y:S01]  /*3490*/  ISETP.GT.U32.AND P0, PT, R5, R19, PT ;  /* 0x000000130500720c */ /* 0x000fe20003f04070 */
[----:B------:R-:W-:-:S03]  /*34a0*/  @!P1 IMAD.MOV R17, RZ, RZ, -R17 ;  /* 0x000000ffff119224 */ /* 0x000fc600078e0a11 */
[----:B------:R-:W-:Y:S02]  /*34b0*/  ISETP.GT.U32.AND P1, PT, R5, R14, PT ;  /* 0x0000000e0500720c */ /* 0x000fe40003f24070 */
[----:B------:R0:W-:Y:S01]  /*34c0*/  STL [R1+0x9ec], R17 ;  /* 0x0009ec1101007387 */ /* 0x0001e20000100800 */
[--C-:B------:R-:W-:Y:S01]  /*34d0*/  @!P5 IMAD.IADD R18, R18, 0x1, -R5.reuse ;  /* 0x000000011212d824 */ /* 0x100fe200078e0a05 */
[----:B------:R-:W-:Y:S01]  /*34e0*/  ISETP.GE.AND P5, PT, R3, RZ, PT ;  /* 0x000000ff0300720c */ /* 0x000fe20003fa6270 */
[----:B0-----:R-:W0:Y:S04]  /*34f0*/  S2R R17, SR_TID.X ;  /* 0x0000000000117919 */ /* 0x001e280000002100 */
[----:B------:R-:W-:-:S04]  /*3500*/  @!P0 IMAD.IADD R19, R19, 0x1, -R5 ;  /* 0x0000000113138824 */ /* 0x000fc800078e0a05 */
[----:B------:R-:W-:Y:S01]  /*3510*/  @!P1 IMAD.IADD R14, R14, 0x1, -R5 ;  /* 0x000000010e0e9824 */ /* 0x000fe200078e0a05 */
[----:B------:R-:W-:Y:S01]  /*3520*/  ISETP.GE.AND P4, PT, R2, RZ, PT ;  /* 0x000000ff0200720c */ /* 0x000fe20003f86270 */
[----:B------:R-:W-:Y:S02]  /*3530*/  @!P2 IMAD.MOV R18, RZ, RZ, -R18 ;  /* 0x000000ffff12a224 */ /* 0x000fe400078e0a12 */
[----:B------:R-:W-:-:S03]  /*3540*/  @!P6 IMAD.MOV R21, RZ, RZ, -R21 ;  /* 0x000000ffff15e224 */ /* 0x000fc600078e0a15 */
[----:B------:R-:W-:Y:S01]  /*3550*/  STL [R1+0x9f0], R18 ;  /* 0x0009f01201007387 */ /* 0x000fe20000100800 */
[----:B0-----:R-:W-:-:S04]  /*3560*/  SHF.R.U32.HI R17, RZ, 0x5, R17 ;  /* 0x00000005ff117819 */ /* 0x001fc80000011611 */
[----:B------:R-:W-:-:S04]  /*3570*/  SGXT.U32 R17, R17, 0x1 ;  /* 0x000000011111781a */ /* 0x000fc80000000000 */
[----:B------:R-:W-:Y:S01]  /*3580*/  LOP3.LUT R17, R17, 0x7e, RZ, 0xfc, !PT ;  /* 0x0000007e11117812 */ /* 0x000fe200078efcff */
[----:B------:R0:W-:Y:S01]  /*3590*/  STL [R1+0x9f4], R21 ;  /* 0x0009f41501007387 */ /* 0x0001e20000100800 */
[----:B------:R-:W-:Y:S01]  /*35a0*/  @!P4 IMAD.MOV R19, RZ, RZ, -R19 ;  /* 0x000000ffff13c224 */ /* 0x000fe200078e0a13 */
[----:B0-----:R-:W0:Y:S01]  /*35b0*/  S2R R21, SR_TID.X ;  /* 0x0000000000157919 */ /* 0x001e220000002100 */
[----:B------:R-:W-:Y:S01]  /*35c0*/  @!P5 IMAD.MOV R14, RZ, RZ, -R14 ;  /* 0x000000ffff0ed224 */ /* 0x000fe200078e0a0e */
[----:B0-----:R-:W-:Y:S01]  /*35d0*/  LOP3.LUT R21, R21, 0x20, RZ, 0xc0, !PT ;  /* 0x0000002015157812 */ /* 0x001fe200078ec0ff */
[----:B--2---:R-:W-:-:S05]  /*35e0*/  VIADD R13, R12, 0x9 ;  /* 0x000000090c0d7836 */ /* 0x004fca0000000000 */
[----:B------:R-:W-:Y:S02]  /*35f0*/  ISETP.GE.AND P3, PT, R13, RZ, PT ;  /* 0x000000ff0d00720c */ /* 0x000fe40003f66270 */
[----:B------:R-:W-:Y:S01]  /*3600*/  IABS R13, R13 ;  /* 0x0000000d000d7213 */ /* 0x000fe20000000000 */
[----:B------:R-:W-:-:S04]  /*3610*/  VIADD R8, R12, 0x8 ;  /* 0x000000080c087836 */ /* 0x000fc80000000000 */
[----:B------:R-:W-:Y:S01]  /*3620*/  IMAD.HI.U32 R6, R7, R13, RZ ;  /* 0x0000000d07067227 */ /* 0x000fe200078e00ff */
[----:B------:R-:W-:-:S03]  /*3630*/  IABS R15, R8 ;  /* 0x00000008000f7213 */ /* 0x000fc60000000000 */
[----:B------:R-:W-:Y:S02]  /*3640*/  VIADD R10, R12, 0x7 ;  /* 0x000000070c0a7836 */ /* 0x000fe40000000000 */
[----:B------:R-:W-:Y:S02]  /*3650*/  IMAD.MOV R6, RZ, RZ, -R6 ;  /* 0x000000ffff067224 */ /* 0x000fe400078e0a06 */
[----:B------:R-:W-:Y:S01]  /*3660*/  IMAD.HI.U32 R4, R7, R15, RZ ;  /* 0x0000000f07047227 */ /* 0x000fe200078e00ff */
[----:B------:R-:W-:-:S03]  /*3670*/  IABS R16, R10 ;  /* 0x0000000a00107213 */ /* 0x000fc60000000000 */
[C---:B------:R-:W-:Y:S02]  /*3680*/  IMAD R13, R5.reuse, R6, R13 ;  /* 0x00000006050d7224 */ /* 0x040fe400078e020d */
[----:B------:R-:W-:Y:S02]  /*3690*/  VIADD R11, R12, 0x6 ;  /* 0x000000060c0b7836 */ /* 0x000fe40000000000 */
[----:B------:R-:W-:Y:S01]  /*36a0*/  IMAD.MOV R4, RZ, RZ, -R4 ;  /* 0x000000ffff047224 */ /* 0x000fe200078e0a04 */
[----:B------:R-:W-:Y:S01]  /*36b0*/  ISETP.GT.U32.AND P0, PT, R5, R13, PT ;  /* 0x0000000d0500720c */ /* 0x000fe20003f04070 */
[----:B------:R-:W-:Y:S01]  /*36c0*/  IMAD.HI.U32 R3, R7, R16, RZ ;  /* 0x0000001007037227 */ /* 0x000fe200078e00ff */
[----:B------:R-:W-:-:S03]  /*36d0*/  IABS R20, R11 ;  /* 0x0000000b00147213 */ /* 0x000fc60000000000 */
[----:B------:R-:W-:Y:S02]  /*36e0*/  VIADD R29, R12, 0x5 ;  /* 0x000000050c1d7836 */ /* 0x000fe40000000000 */
[----:B------:R-:W-:Y:S02]  /*36f0*/  IMAD R15, R5, R4, R15 ;  /* 0x00000004050f7224 */ /* 0x000fe400078e020f */
[----:B------:R-:W-:Y:S01]  /*3700*/  IMAD.MOV R3, RZ, RZ, -R3 ;  /* 0x000000ffff037224 */ /* 0x000fe200078e0a03 */
[----:B------:R-:W-:Y:S01]  /*3710*/  IABS R22, R29 ;  /* 0x0000001d00167213 */ /* 0x000fe20000000000 */
[----:B------:R-:W-:Y:S01]  /*3720*/  IMAD.HI.U32 R0, R7, R20, RZ ;  /* 0x0000001407007227 */ /* 0x000fe200078e00ff */
[----:B------:R-:W-:-:S03]  /*3730*/  ISETP.GT.U32.AND P1, PT, R5, R15, PT ;  /* 0x0000000f0500720c */ /* 0x000fc60003f24070 */
[----:B------:R-:W-:Y:S02]  /*3740*/  IMAD R16, R5, R3, R16 ;  /* 0x0000000305107224 */ /* 0x000fe400078e0210 */
[----:B------:R-:W-:-:S04]  /*3750*/  IMAD.HI.U32 R2, R7, R22, RZ ;  /* 0x0000001607027227 */ /* 0x000fc800078e00ff */
[----:B------:R-:W-:Y:S02]  /*3760*/  IMAD.MOV R0, RZ, RZ, -R0 ;  /* 0x000000ffff007224 */ /* 0x000fe400078e0a00 */
[----:B------:R-:W-:Y:S01]  /*3770*/  @!P0 IMAD.IADD R13, R13, 0x1, -R5 ;  /* 0x000000010d0d8824 */ /* 0x000fe200078e0a05 */
[C---:B------:R-:W-:Y:S01]  /*3780*/  ISETP.GT.U32.AND P0, PT, R5.reuse, R16, PT ;  /* 0x000000100500720c */ /* 0x040fe20003f04070 */
[----:B------:R-:W-:Y:S02]  /*3790*/  IMAD.MOV R2, RZ, RZ, -R2 ;  /* 0x000000ffff027224 */ /* 0x000fe400078e0a02 */
[C---:B------:R-:W-:Y:S02]  /*37a0*/  IMAD R20, R5.reuse, R0, R20 ;  /* 0x0000000005147224 */ /* 0x040fe400078e0214 */
[----:B------:R-:W-:Y:S02]  /*37b0*/  IMAD R22, R5, R2, R22 ;  /* 0x0000000205167224 */ /* 0x000fe400078e0216 */
[----:B------:R-:W-:-:S02]  /*37c0*/  VIADD R2, R12, 0x2 ;  /* 0x000000020c027836 */ /* 0x000fc40000000000 */
[--C-:B------:R-:W-:Y:S01]  /*37d0*/  @!P1 IMAD.IADD R15, R15, 0x1, -R5.reuse ;  /* 0x000000010f0f9824 */ /* 0x100fe200078e0a05 */
[C---:B------:R-:W-:Y:S01]  /*37e0*/  ISETP.GT.U32.AND P1, PT, R5.reuse, R20, PT ;  /* 0x000000140500720c */ /* 0x040fe20003f24070 */
[C---:B------:R-:W-:Y:S01]  /*37f0*/  VIADD R4, R12.reuse, 0x3 ;  /* 0x000000030c047836 */ /* 0x040fe20000000000 */
[----:B------:R-:W-:Y:S01]  /*3800*/  IABS R25, R2 ;  /* 0x0000000200197213 */ /* 0x000fe20000000000 */
[----:B------:R-:W-:Y:S02]  /*3810*/  VIADD R0, R12, 0x4 ;  /* 0x000000040c007836 */ /* 0x000fe40000000000 */
[----:B------:R-:W-:Y:S01]  /*3820*/  @!P0 IMAD.IADD R16, R16, 0x1, -R5 ;  /* 0x0000000110108824 */ /* 0x000fe200078e0a05 */
[----:B------:R-:W-:Y:S02]  /*3830*/  ISETP.GT.U32.AND P0, PT, R5, R13, PT ;  /* 0x0000000d0500720c */ /* 0x000fe40003f04070 */
[----:B------:R-:W-:Y:S01]  /*3840*/  IABS R24, R4 ;  /* 0x0000000400187213 */ /* 0x000fe20000000000 */
[----:B------:R-:W-:Y:S01]  /*3850*/  IMAD.HI.U32 R6, R7, R25, RZ ;  /* 0x0000001907067227 */ /* 0x000fe200078e00ff */
[----:B------:R-:W-:-:S03]  /*3860*/  IABS R23, R0 ;  /* 0x0000000000177213 */ /* 0x000fc60000000000 */
[----:B------:R-:W-:Y:S02]  /*3870*/  VIADD R3, R12, 0x1 ;  /* 0x000000010c037836 */ /* 0x000fe40000000000 */
[----:B------:R-:W-:-:S04]  /*3880*/  IMAD.HI.U32 R27, R7, R24, RZ ;  /* 0x00000018071b7227 */ /* 0x000fc800078e00ff */
[----:B------:R-:W-:Y:S01]  /*3890*/  @!P1 IMAD.IADD R20, R20, 0x1, -R5 ;  /* 0x0000000114149824 */ /* 0x000fe200078e0a05 */
[----:B------:R-:W-:Y:S01]  /*38a0*/  ISETP.GT.U32.AND P1, PT, R5, R15, PT ;  /* 0x0000000f0500720c */ /* 0x000fe20003f24070 */
[----:B------:R-:W-:Y:S01]  /*38b0*/  IMAD.MOV R6, RZ, RZ, -R6 ;  /* 0x000000ffff067224 */ /* 0x000fe200078e0a06 */
[----:B------:R-:W-:Y:S01]  /*38c0*/  IABS R26, R3 ;  /* 0x00000003001a7213 */ /* 0x000fe20000000000 */
[----:B------:R-:W-:-:S04]  /*38d0*/  IMAD.HI.U32 R28, R7, R23, RZ ;  /* 0x00000017071c7227 */ /* 0x000fc800078e00ff */
[----:B------:R-:W-:Y:S02]  /*38e0*/  IMAD.MOV R27, RZ, RZ, -R27 ;  /* 0x000000ffff1b7224 */ /* 0x000fe400078e0a1b */
[----:B------:R-:W-:Y:S02]  /*38f0*/  IMAD R25, R5, R6, R25 ;  /* 0x0000000605197224 */ /* 0x000fe400078e0219 */
[----:B-1----:R-:W-:Y:S02]  /*3900*/  IMAD R6, R17, UR6, RZ ;  /* 0x0000000611067c24 */ /* 0x002fe4000f8e02ff */
[----:B------:R-:W-:Y:S02]  /*3910*/  IMAD.MOV R28, RZ, RZ, -R28 ;  /* 0x000000ffff1c7224 */ /* 0x000fe400078e0a1c */
[----:B------:R-:W-:Y:S01]  /*3920*/  @!P0 IMAD.IADD R13, R13, 0x1, -R5 ;  /* 0x000000010d0d8824 */ /* 0x000fe200078e0a05 */
[----:B------:R-:W-:Y:S01]  /*3930*/  ISETP.GT.U32.AND P0, PT, R5, R22, PT ;  /* 0x000000160500720c */ /* 0x000fe20003f04070 */
[----:B------:R-:W-:-:S02]  /*3940*/  IMAD R17, RZ, RZ, -UR6 ;  /* 0x80000006ff117e24 */ /* 0x000fc4000f8e02ff */
[----:B------:R-:W-:Y:S02]  /*3950*/  IMAD R24, R5, R27, R24 ;  /* 0x0000001b05187224 */ /* 0x000fe400078e0218 */
[----:B------:R-:W-:Y:S01]  /*3960*/  IMAD.HI.U32 R27, R7, R26, RZ ;  /* 0x0000001a071b7227 */ /* 0x000fe200078e00ff */
[C---:B------:R-:W-:Y:S02]  /*3970*/  ISETP.GT.U32.AND P2, PT, R5.reuse, R16, PT ;  /* 0x000000100500720c */ /* 0x040fe40003f44070 */
[C---:B------:R-:W-:Y:S01]  /*3980*/  ISETP.GT.U32.AND P6, PT, R5.reuse, R20, PT ;  /* 0x000000140500720c */ /* 0x040fe20003fc4070 */
[----:B------:R-:W-:Y:S02]  /*3990*/  IMAD R23, R5, R28, R23 ;  /* 0x0000001c05177224 */ /* 0x000fe400078e0217 */
[----:B------:R-:W-:Y:S02]  /*39a0*/  IMAD R18, R17, 0x2, R6 ;  /* 0x0000000211127824 */ /* 0x000fe400078e0206 */
[----:B------:R-:W-:-:S02]  /*39b0*/  IMAD.MOV R27, RZ, RZ, -R27 ;  /* 0x000000ffff1b7224 */ /* 0x000fc400078e0a1b */
[--C-:B------:R-:W-:Y:S01]  /*39c0*/  @!P1 IMAD.IADD R15, R15, 0x1, -R5.reuse ;  /* 0x000000010f0f9824 */ /* 0x100fe200078e0a05 */
[----:B------:R-:W-:Y:S01]  /*39d0*/  ISETP.GT.U32.AND P1, PT, R5, R23, PT ;  /* 0x000000170500720c */ /* 0x000fe20003f24070 */
[----:B------:R-:W-:Y:S02]  /*39e0*/  IMAD R18, R17, 0x2, R18 ;  /* 0x0000000211127824 */ /* 0x000fe400078e0212 */
[----:B------:R-:W-:Y:S01]  /*39f0*/  IMAD R26, R5, R27, R26 ;  /* 0x0000001b051a7224 */ /* 0x000fe200078e021a */
[----:B------:R0:W-:Y:S01]  /*3a00*/  STL [R1+0x9f8], R6 ;  /* 0x0009f80601007387 */ /* 0x0001e20000100800 */
[----:B------:R-:W-:-:S03]  /*3a10*/  @!P0 IMAD.IADD R22, R22, 0x1, -R5 ;  /* 0x0000000116168824 */ /* 0x000fc600078e0a05 */
[----:B------:R1:W-:Y:S01]  /*3a20*/  STL [R1+0x8c], R18 ;  /* 0x00008c1201007387 */ /* 0x0003e20000100800 */
[----:B------:R-:W-:Y:S01]  /*3a30*/  ISETP.GT.U32.AND P0, PT, R5, R26, PT ;  /* 0x0000001a0500720c */ /* 0x000fe20003f04070 */
[--C-:B------:R-:W-:Y:S02]  /*3a40*/  @!P2 IMAD.IADD R16, R16, 0x1, -R5.reuse ;  /* 0x000000011010a824 */ /* 0x100fe400078e0a05 */
[----:B0-----:R-:W-:Y:S02]  /*3a50*/  IMAD R6, R17, 0x2, R18 ;  /* 0x0000000211067824 */ /* 0x001fe400078e0212 */
[----:B-1----:R-:W0:Y:S01]  /*3a60*/  S2R R18, SR_TID.X ;  /* 0x0000000000127919 */ /* 0x002e220000002100 */
[C---:B------:R-:W-:Y:S01]  /*3a70*/  ISETP.GT.U32.AND P2, PT, R5.reuse, R24, PT ;  /* 0x000000180500720c */ /* 0x040fe20003f44070 */
[--C-:B------:R-:W-:Y:S01]  /*3a80*/  @!P6 IMAD.IADD R20, R20, 0x1, -R5.reuse ;  /* 0x000000011414e824 */ /* 0x100fe200078e0a05 */
[----:B------:R-:W-:Y:S01]  /*3a90*/  ISETP.GT.U32.AND P6, PT, R5, R25, PT ;  /* 0x000000190500720c */ /* 0x000fe20003fc4070 */
[----:B------:R-:W-:Y:S01]  /*3aa0*/  @!P1 IMAD.IADD R23, R23, 0x1, -R5 ;  /* 0x0000000117179824 */ /* 0x000fe200078e0a05 */
[----:B------:R-:W-:-:S02]  /*3ab0*/  ISETP.GE.AND P1, PT, R8, RZ, PT ;  /* 0x000000ff0800720c */ /* 0x000fc40003f26270 */
[----:B------:R-:W-:Y:S01]  /*3ac0*/  IABS R27, R12 ;  /* 0x0000000c001b7213 */ /* 0x000fe20000000000 */
[----:B------:R-:W-:Y:S01]  /*3ad0*/  @!P0 IMAD.IADD R26, R26, 0x1, -R5 ;  /* 0x000000011a1a8824 */ /* 0x000fe200078e0a05 */
[C---:B------:R-:W-:Y:S02]  /*3ae0*/  ISETP.GT.U32.AND P0, PT, R5.reuse, R22, PT ;  /* 0x000000160500720c */ /* 0x040fe40003f04070 */
[----:B------:R-:W-:Y:S01]  /*3af0*/  ISETP.GT.U32.AND P4, PT, R5, R23, PT ;  /* 0x000000170500720c */ /* 0x000fe20003f84070 */
[----:B------:R-:W-:-:S04]  /*3b00*/  IMAD.HI.U32 R7, R7, R27, RZ ;  /* 0x0000001b07077227 */ /* 0x000fc800078e00ff */
[--C-:B------:R-:W-:Y:S02]  /*3b10*/  @!P2 IMAD.IADD R24, R24, 0x1, -R5.reuse ;  /* 0x000000011818a824 */ /* 0x100fe400078e0a05 */
[----:B------:R-:W-:Y:S02]  /*3b20*/  @!P6 IMAD.IADD R25, R25, 0x1, -R5 ;  /* 0x000000011919e824 */ /* 0x000fe400078e0a05 */
[----:B------:R-:W-:Y:S02]  /*3b30*/  IMAD.MOV R7, RZ, RZ, -R7 ;  /* 0x000000ffff077224 */ /* 0x000fe400078e0a07 */
[----:B------:R-:W-:Y:S01]  /*3b40*/  @!P3 IMAD.MOV R13, RZ, RZ, -R13 ;  /* 0x000000ffff0db224 */ /* 0x000fe200078e0a0d */
[C---:B------:R-:W-:Y:S01]  /*3b50*/  ISETP.GT.U32.AND P3, PT, R5.reuse, R24, PT ;  /* 0x000000180500720c */ /* 0x040fe20003f64070 */
[----:B------:R-:W-:Y:S01]  /*3b60*/  @!P1 IMAD.MOV R15, RZ, RZ, -R15 ;  /* 0x000000ffff0f9224 */ /* 0x000fe200078e0a0f */
[C---:B------:R-:W-:Y:S01]  /*3b70*/  ISETP.GT.U32.AND P1, PT, R5.reuse, R25, PT ;  /* 0x000000190500720c */ /* 0x040fe20003f24070 */
[----:B------:R-:W-:Y:S01]  /*3b80*/  IMAD R27, R5, R7, R27 ;  /* 0x00000007051b7224 */ /* 0x000fe200078e021b */
[----:B------:R-:W-:Y:S01]  /*3b90*/  ISETP.GE.AND P2, PT, R10, RZ, PT ;  /* 0x000000ff0a00720c */ /* 0x000fe20003f46270 */
[----:B------:R-:W-:Y:S01]  /*3ba0*/  IMAD R28, R17, 0x2, R6 ;  /* 0x00000002111c7824 */ /* 0x000fe200078e0206 */
[----:B------:R-:W-:Y:S01]  /*3bb0*/  ISETP.GT.U32.AND P5, PT, R5, R26, PT ;  /* 0x0000001a0500720c */ /* 0x000fe20003fa4070 */
[--C-:B------:R-:W-:Y:S01]  /*3bc0*/  @!P0 IMAD.IADD R22, R22, 0x1, -R5.reuse ;  /* 0x0000000116168824 */ /* 0x100fe200078e0a05 */
[----:B------:R-:W-:Y:S01]  /*3bd0*/  ISETP.GE.AND P0, PT, R0, RZ, PT ;  /* 0x000000ff0000720c */ /* 0x000fe20003f06270 */
[--C-:B------:R-:W-:Y:S01]  /*3be0*/  @!P4 IMAD.IADD R23, R23, 0x1, -R5.reuse ;  /* 0x000000011717c824 */ /* 0x100fe200078e0a05 */
[----:B------:R-:W-:Y:S01]  /*3bf0*/  ISETP.GT.U32.AND P4, PT, R5, R27, PT ;  /* 0x0000001b0500720c */ /* 0x000fe20003f84070 */
[----:B------:R-:W-:Y:S01]  /*3c00*/  IMAD R0, R17, 0x2, R28 ;  /* 0x0000000211007824 */ /* 0x000fe200078e021c */
[----:B------:R0:W-:Y:S01]  /*3c10*/  STL [R1], R6 ;  /* 0x0000000601007387 */ /* 0x0001e20000100800 */
[----:B------:R-:W-:-:S02]  /*3c20*/  @!P3 IMAD.IADD R24, R24, 0x1, -R5 ;  /* 0x000000011818b824 */ /* 0x000fc400078e0a05 */
[----:B------:R-:W-:Y:S01]  /*3c30*/  IMAD R7, R17, 0x2, R0 ;  /* 0x0000000211077824 */ /* 0x000fe200078e0200 */
[----:B------:R-:W-:Y:S01]  /*3c40*/  ISETP.GE.AND P3, PT, R4, RZ, PT ;  /* 0x000000ff0400720c */ /* 0x000fe20003f66270 */
[----:B------:R-:W-:Y:S02]  /*3c50*/  @!P1 IMAD.IADD R25, R25, 0x1, -R5 ;  /* 0x0000000119199824 */ /* 0x000fe400078e0a05 */
[----:B0-----:R-:W-:Y:S01]  /*3c60*/  IMAD.SHL.U32 R6, R18, 0x8, RZ ;  /* 0x0000000812067824 */ /* 0x001fe200078e00ff */
[----:B------:R-:W-:Y:S01]  /*3c70*/  ISETP.GE.AND P1, PT, R2, RZ, PT ;  /* 0x000000ff0200720c */ /* 0x000fe20003f26270 */
[----:B------:R-:W-:Y:S01]  /*3c80*/  @!P2 IMAD.MOV R16, RZ, RZ, -R16 ;  /* 0x000000ffff10a224 */ /* 0x000fe200078e0a10 */
[----:B------:R-:W-:Y:S01]  /*3c90*/  LOP3.LUT R4, R18, 0x7, RZ, 0xc0, !PT ;  /* 0x0000000712047812 */ /* 0x000fe200078ec0ff */
[----:B------:R-:W-:Y:S01]  /*3ca0*/  IMAD R2, R17, 0x2, R7 ;  /* 0x0000000211027824 */ /* 0x000fe200078e0207 */
[----:B------:R-:W-:Y:S01]  /*3cb0*/  LOP3.LUT R8, R6, 0x30, RZ, 0xc0, !PT ;  /* 0x0000003006087812 */ /* 0x000fe200078ec0ff */
[----:B------:R-:W-:Y:S01]  /*3cc0*/  STL [R1+0x9fc], R19 ;  /* 0x0009fc1301007387 */ /* 0x000fe20000100800 */
[----:B------:R-:W-:Y:S01]  /*3cd0*/  @!P5 IMAD.IADD R26, R26, 0x1, -R5 ;  /* 0x000000011a1ad824 */ /* 0x000fe200078e0a05 */
[----:B------:R-:W-:-:S02]  /*3ce0*/  ISETP.GE.AND P6, PT, R11, RZ, PT ;  /* 0x000000ff0b00720c */ /* 0x000fc40003fc6270 */
[----:B------:R-:W-:Y:S01]  /*3cf0*/  STL [R1+0xa00], R14 ;  /* 0x000a000e01007387 */ /* 0x000fe20000100800 */
[----:B------:R-:W-:Y:S01]  /*3d00*/  ISETP.GE.AND P5, PT, R3, RZ, PT ;  /* 0x000000ff0300720c */ /* 0x000fe20003fa6270 */
[----:B------:R-:W-:Y:S02]  /*3d10*/  IMAD R3, R17, 0x2, R2 ;  /* 0x0000000211037824 */ /* 0x000fe400078e0202 */
[----:B------:R-:W-:Y:S01]  /*3d20*/  STL [R1+0xa04], R13 ;  /* 0x000a040d01007387 */ /* 0x000fe20000100800 */
[----:B------:R-:W-:Y:S02]  /*3d30*/  IMAD R10, R4, 0x110, RZ ;  /* 0x00000110040a7824 */ /* 0x000fe400078e02ff */
[----:B------:R-:W-:Y:S01]  /*3d40*/  IMAD.SHL.U32 R11, R18, 0x2, RZ ;  /* 0x00000002120b7824 */ /* 0x000fe200078e00ff */
[----:B------:R-:W-:Y:S01]  /*3d50*/  STL [R1+0xa08], R15 ;  /* 0x000a080f01007387 */ /* 0x000fe20000100800 */
[----:B------:R-:W-:Y:S02]  /*3d60*/  IMAD R8, R4, 0x40, R8 ;  /* 0x0000004004087824 */ /* 0x000fe400078e0208 */
[----:B------:R-:W-:Y:S01]  /*3d70*/  @!P4 IMAD.IADD R27, R27, 0x1, -R5 ;  /* 0x000000011b1bc824 */ /* 0x000fe200078e0a05 */
[----:B------:R-:W-:Y:S01]  /*3d80*/  STL [R1+0xa0c], R16 ;  /* 0x000a0c1001007387 */ /* 0x000fe20000100800 */
[----:B------:R-:W-:-:S03]  /*3d90*/  LOP3.LUT R10, R10, 0x30, R11, 0x78, !PT ;  /* 0x000000300a0a7812 */ /* 0x000fc600078e780b */
[----:B------:R-:W-:Y:S01]  /*3da0*/  STL [R1+0xa10], R28 ;  /* 0x000a101c01007387 */ /* 0x000fe20000100800 */
[----:B------:R-:W-:-:S03]  /*3db0*/  LOP3.LUT R8, R8, 0x10, R11, 0x78, !PT ;  /* 0x0000001008087812 */ /* 0x000fc600078e780b */
[----:B------:R0:W-:Y:S01]  /*3dc0*/  STL [R1+0xa14], R0 ;  /* 0x000a140001007387 */ /* 0x0001e20000100800 */
[----:B------:R-:W-:Y:S01]  /*3dd0*/  ISETP.GT.U32.AND P4, PT, R5, R27, PT ;  /* 0x0000001b0500720c */ /* 0x000fe20003f84070 */
[----:B------:R-:W-:Y:S01]  /*3de0*/  IMAD.SHL.U32 R11, R18, 0x20, RZ ;  /* 0x00000020120b7824 */ /* 0x000fe200078e00ff */
[----:B------:R-:W-:Y:S01]  /*3df0*/  ISETP.GE.AND P2, PT, R29, RZ, PT ;  /* 0x000000ff1d00720c */ /* 0x000fe20003f46270 */
[----:B------:R-:W-:Y:S01]  /*3e00*/  STL [R1+0xa18], R7 ;  /* 0x000a180701007387 */ /* 0x000fe20000100800 */
[----:B0-----:R-:W-:-:S03]  /*3e10*/  IMAD R0, R17, 0x2, R3 ;  /* 0x0000000211007824 */ /* 0x001fc600078e0203 */
[----:B------:R0:W-:Y:S01]  /*3e20*/  STL [R1+0xa1c], R2 ;  /* 0x000a1c0201007387 */ /* 0x0001e20000100800 */
[----:B------:R-:W-:Y:S02]  /*3e30*/  IMAD R4, R17, 0x2, R0 ;  /* 0x0000000211047824 */ /* 0x000fe400078e0200 */
[----:B------:R-:W-:Y:S02]  /*3e40*/  IMAD.SHL.U32 R29, R21, 0x40, RZ ;  /* 0x00000040151d7824 */ /* 0x000fe400078e00ff */
[----:B------:R-:W-:Y:S01]  /*3e50*/  IMAD R0, R17, 0x2, R4 ;  /* 0x0000000211007824 */ /* 0x000fe200078e0204 */
[----:B0-----:R-:W-:Y:S01]  /*3e60*/  LOP3.LUT R2, R8, 0x200, R11, 0xf8, !PT ;  /* 0x0000020008027812 */ /* 0x001fe200078ef80b */
[----:B------:R-:W-:Y:S01]  /*3e70*/  IMAD R11, RZ, RZ, -UR6 ;  /* 0x80000006ff0b7e24 */ /* 0x000fe2000f8e02ff */
[----:B------:R-:W-:Y:S01]  /*3e80*/  STL [R1+0x8cc], R6 ;  /* 0x0008cc0601007387 */ /* 0x000fe20000100800 */
[----:B------:R-:W-:Y:S02]  /*3e90*/  @!P6 IMAD.MOV R20, RZ, RZ, -R20 ;  /* 0x000000ffff14e224 */ /* 0x000fe400078e0a14 */
[----:B------:R-:W-:Y:S01]  /*3ea0*/  IMAD R0, R11, 0x2, R0 ;  /* 0x000000020b007824 */ /* 0x000fe200078e0200 */
[----:B------:R0:W-:Y:S01]  /*3eb0*/  STL [R1+0xa20], R3 ;  /* 0x000a200301007387 */ /* 0x0001e20000100800 */
[----:B------:R-:W-:-:S02]  /*3ec0*/  @!P4 IMAD.IADD R27, R27, 0x1, -R5 ;  /* 0x000000011b1bc824 */ /* 0x000fc400078e0a05 */
[----:B------:R-:W-:Y:S01]  /*3ed0*/  IMAD R5, R11, 0x2, R0 ;  /* 0x000000020b057824 */ /* 0x000fe200078e0200 */
[----:B------:R-:W-:Y:S01]  /*3ee0*/  STL [R1+0xa24], R4 ;  /* 0x000a240401007387 */ /* 0x000fe20000100800 */
[----:B0-----:R-:W-:-:S05]  /*3ef0*/  LOP3.LUT R3, R10, R29, RZ, 0xfc, !PT ;  /* 0x0000001d0a037212 */ /* 0x001fca00078efcff */
[----:B------:R-:W-:Y:S04]  /*3f00*/  STL [R1+0x134], R3 ;  /* 0x0001340301007387 */ /* 0x000fe80000100800 */
[----:B------:R-:W-:Y:S04]  /*3f10*/  STL [R1+0x198], R2 ;  /* 0x0001980201007387 */ /* 0x000fe80000100800 */
[----:B------:R0:W-:Y:S04]  /*3f20*/  STL [R1+0xa28], R20 ;  /* 0x000a281401007387 */ /* 0x0001e80000100800 */
[----:B------:R1:W-:Y:S04]  /*3f30*/  STL [R1+0x4], R0 ;  /* 0x0000040001007387 */ /* 0x0003e80000100800 */
[----:B------:R2:W-:Y:S04]  /*3f40*/  STL [R1+0xa2c], R5 ;  /* 0x000a2c0501007387 */ /* 0x0005e80000100800 */
[----:B0-----:R-:W2:Y:S04]  /*3f50*/  LDL.LU R20, [R1+0xe0] ;  /* 0x0000e00001147983 */ /* 0x001ea80000300800 */
[----:B------:R-:W5:Y:S04]  /*3f60*/  LDL.LU R4, [R1+0xdc] ;  /* 0x0000dc0001047983 */ /* 0x000f680000300800 */
[----:B------:R-:W3:Y:S04]  /*3f70*/  LDL.LU R3, [R1+0xd8] ;  /* 0x0000d80001037983 */ /* 0x000ee80000300800 */
[----:B------:R-:W4:Y:S04]  /*3f80*/  LDL.LU R2, [R1+0xd4] ;  /* 0x0000d40001027983 */ /* 0x000f280000300800 */
[----:B------:R-:W4:Y:S04]  /*3f90*/  LDL.LU R7, [R1+0xd0] ;  /* 0x0000d00001077983 */ /* 0x000f280000300800 */
[----:B-1----:R-:W4:Y:S04]  /*3fa0*/  LDL.LU R0, [R1+0xcc] ;  /* 0x0000cc0001007983 */ /* 0x002f280000300800 */
[----:B------:R-:W4:Y:S04]  /*3fb0*/  LDL.LU R28, [R1+0xc8] ;  /* 0x0000c800011c7983 */ /* 0x000f280000300800 */
[----:B------:R-:W4:Y:S04]  /*3fc0*/  LDL.LU R16, [R1+0xc4] ;  /* 0x0000c40001107983 */ /* 0x000f280000300800 */
[----:B------:R-:W4:Y:S04]  /*3fd0*/  LDL.LU R15, [R1+0xc0] ;  /* 0x0000c000010f7983 */ /* 0x000f280000300800 */
[----:B------:R-:W4:Y:S04]  /*3fe0*/  LDL.LU R13, [R1+0xbc] ;  /* 0x0000bc00010d7983 */ /* 0x000f280000300800 */
[----:B------:R-:W4:Y:S04]  /*3ff0*/  LDL.LU R14, [R1+0xb8] ;  /* 0x0000b800010e7983 */ /* 0x000f280000300800 */
[----:B------:R-:W4:Y:S04]  /*4000*/  LDL.LU R19, [R1+0xb4] ;  /* 0x0000b40001137983 */ /* 0x000f280000300800 */
[----:B------:R-:W4:Y:S04]  /*4010*/  LDL.LU R6, [R1+0xb0] ;  /* 0x0000b00001067983 */ /* 0x000f280000300800 */
[----:B------:R-:W4:Y:S04]  /*4020*/  LDL.LU R21, [R1+0xac] ;  /* 0x0000ac0001157983 */ /* 0x000f280000300800 */
[----:B------:R-:W4:Y:S01]  /*4030*/  LDL.LU R18, [R1+0xa4] ;  /* 0x0000a40001127983 */ /* 0x000f220000300800 */
[----:B------:R-:W-:Y:S01]  /*4040*/  ISETP.GE.AND P6, PT, R12, RZ, PT ;  /* 0x000000ff0c00720c */ /* 0x000fe20003fc6270 */
[----:B------:R-:W-:Y:S01]  /*4050*/  IMAD R8, R11, 0x2, R5 ;  /* 0x000000020b087824 */ /* 0x000fe200078e0205 */
[----:B------:R-:W-:Y:S01]  /*4060*/  ISETP.NE.AND P4, PT, R9, RZ, PT ;  /* 0x000000ff0900720c */ /* 0x000fe20003f85270 */
[----:B------:R-:W-:Y:S01]  /*4070*/  @!P2 IMAD.MOV R22, RZ, RZ, -R22 ;  /* 0x000000ffff16a224 */ /* 0x000fe200078e0a16 */
[----:B------:R-:W-:Y:S01]  /*4080*/  LOP3.LUT R29, RZ, R9, RZ, 0x33, !PT ;  /* 0x00000009ff1d7212 */ /* 0x000fe200078e33ff */
[----:B------:R-:W-:Y:S01]  /*4090*/  IMAD R9, R11, 0x2, R8 ;  /* 0x000000020b097824 */ /* 0x000fe200078e0208 */
[----:B------:R-:W4:Y:S01]  /*40a0*/  LDL.LU R17, [R1+0xa0] ;  /* 0x0000a00001117983 */ /* 0x000f220000300800 */
[----:B------:R-:W-:-:S02]  /*40b0*/  @!P0 IMAD.MOV R23, RZ, RZ, -R23 ;  /* 0x000000ffff178224 */ /* 0x000fc400078e0a17 */
[C---:B------:R-:W-:Y:S01]  /*40c0*/  IMAD R10, R11.reuse, 0x2, R9 ;  /* 0x000000020b0a7824 */ /* 0x040fe200078e0209 */
[----:B------:R-:W4:Y:S01]  /*40d0*/  LDL.LU R12, [R1+0x9c] ;  /* 0x00009c00010c7983 */ /* 0x000f220000300800 */
[----:B------:R-:W-:Y:S02]  /*40e0*/  @!P3 IMAD.MOV R24, RZ, RZ, -R24 ;  /* 0x000000ffff18b224 */ /* 0x000fe400078e0a18 */
[----:B------:R-:W-:Y:S01]  /*40f0*/  @!P1 IMAD.MOV R25, RZ, RZ, -R25 ;  /* 0x000000ffff199224 */ /* 0x000fe200078e0a19 */
[----:B------:R-:W-:Y:S01]  /*4100*/  STL [R1+0xa30], R8 ;  /* 0x000a300801007387 */ /* 0x000fe20000100800 */
[----:B------:R-:W-:Y:S02]  /*4110*/  @!P5 IMAD.MOV R26, RZ, RZ, -R26 ;  /* 0x000000ffff1ad224 */ /* 0x000fe400078e0a1a */
[----:B------:R-:W-:Y:S01]  /*4120*/  @!P6 IMAD.MOV R27, RZ, RZ, -R27 ;  /* 0x000000ffff1be224 */ /* 0x000fe200078e0a1b */
[----:B------:R-:W-:Y:S01]  /*4130*/  STL [R1+0xa34], R9 ;  /* 0x000a340901007387 */ /* 0x000fe20000100800 */
[----:B------:R-:W-:-:S03]  /*4140*/  IMAD R11, R11, 0x2, R10 ;  /* 0x000000020b0b7824 */ /* 0x000fc600078e020a */
[----:B------:R-:W-:Y:S04]  /*4150*/  STL [R1+0xa38], R22 ;  /* 0x000a381601007387 */ /* 0x000fe80000100800 */
[----:B------:R-:W-:Y:S04]  /*4160*/  STL [R1+0xa3c], R23 ;  /* 0x000a3c1701007387 */ /* 0x000fe80000100800 */
[----:B------:R-:W-:Y:S04]  /*4170*/  STL [R1+0xa40], R24 ;  /* 0x000a401801007387 */ /* 0x000fe80000100800 */
[----:B------:R-:W-:Y:S04]  /*4180*/  STL [R1+0xa44], R25 ;  /* 0x000a441901007387 */ /* 0x000fe80000100800 */
[----:B------:R-:W-:Y:S04]  /*4190*/  STL [R1+0xa48], R26 ;  /* 0x000a481a01007387 */ /* 0x000fe80000100800 */
[----:B------:R-:W-:Y:S04]  /*41a0*/  STL [R1+0xa4c], R27 ;  /* 0x000a4c1b01007387 */ /* 0x000fe80000100800 */
[----:B------:R-:W-:Y:S04]  /*41b0*/  STL [R1+0xa54], R11 ;  /* 0x000a540b01007387 */ /* 0x000fe80000100800 */
[----:B------:R-:W-:Y:S01]  /*41c0*/  STL [R1+0xa50], R10 ;  /* 0x000a500a01007387 */ /* 0x000fe20000100800 */
[----:B--2---:R-:W-:-:S02]  /*41d0*/  SEL R5, R29, R20, !P4 ;  /* 0x000000141d057207 */ /* 0x004fc40006000000 */
[----:B-----5:R-:W-:-:S03]  /*41e0*/  SEL R4, R29, R4, !P4 ;  /* 0x000000041d047207 */ /* 0x020fc60006000000 */
[----:B------:R-:W-:Y:S01]  /*41f0*/  STL [R1+0x13c], R5 ;  /* 0x00013c0501007387 */ /* 0x000fe20000100800 */
[----:B---3--:R-:W-:-:S03]  /*4200*/  SEL R3, R29, R3, !P4 ;  /* 0x000000031d037207 */ /* 0x008fc60006000000 */
[----:B------:R0:W-:Y:S01]  /*4210*/  STL [R1+0x138], R4 ;  /* 0x0001380401007387 */ /* 0x0001e20000100800 */
[----:B----4-:R-:W-:-:S03]  /*4220*/  SEL R2, R29, R2, !P4 ;  /* 0x000000021d027207 */ /* 0x010fc60006000000 */
[----:B------:R1:W-:Y:S01]  /*4230*/  STL [R1+0x130], R3 ;  /* 0x0001300301007387 */ /* 0x0003e20000100800 */
[----:B0-----:R-:W-:-:S03]  /*4240*/  SEL R4, R29, R7, !P4 ;  /* 0x000000071d047207 */ /* 0x001fc60006000000 */
[----:B------:R0:W-:Y:S01]  /*4250*/  STL [R1+0x12c], R2 ;  /* 0x00012c0201007387 */ /* 0x0001e20000100800 */
[----:B-1----:R-:W-:-:S03]  /*4260*/  SEL R3, R29, R0, !P4 ;  /* 0x000000001d037207 */ /* 0x002fc60006000000 */
[----:B------:R-:W-:Y:S01]  /*4270*/  STL [R1+0x128], R4 ;  /* 0x0001280401007387 */ /* 0x000fe20000100800 */
[----:B------:R-:W-:-:S03]  /*4280*/  SEL R0, R29, R16, !P4 ;  /* 0x000000101d007207 */ /* 0x000fc60006000000 */
[----:B------:R1:W-:Y:S01]  /*4290*/  STL [R1+0x124], R3 ;  /* 0x0001240301007387 */ /* 0x0003e20000100800 */
[----:B0-----:R-:W-:-:S05]  /*42a0*/  SEL R2, R29, R28, !P4 ;  /* 0x0000001c1d027207 */ /* 0x001fca0006000000 */
[----:B------:R0:W-:Y:S01]  /*42b0*/  STL [R1+0x120], R2 ;  /* 0x0001200201007387 */ /* 0x0001e20000100800 */
[----:B-1----:R-:W-:-:S03]  /*42c0*/  SEL R3, R29, R15, !P4 ;  /* 0x0000000f1d037207 */ /* 0x002fc60006000000 */
[----:B------:R1:W-:Y:S04]  /*42d0*/  STL [R1+0x11c], R0 ;  /* 0x00011c0001007387 */ /* 0x0003e80000100800 */
[----:B------:R2:W-:Y:S01]  /*42e0*/  STL [R1+0x118], R3 ;  /* 0x0001180301007387 */ /* 0x0005e20000100800 */
[C---:B0-----:R-:W-:Y:S02]  /*42f0*/  SEL R2, R29.reuse, R13, !P4 ;  /* 0x0000000d1d027207 */ /* 0x041fe40006000000 */
[----:B-1----:R-:W-:-:S03]  /*4300*/  SEL R0, R29, R14, !P4 ;  /* 0x0000000e1d007207 */ /* 0x002fc60006000000 */
[----:B------:R0:W-:Y:S01]  /*4310*/  STL [R1+0x114], R2 ;  /* 0x0001140201007387 */ /* 0x0001e20000100800 */
[----:B--2---:R-:W-:-:S03]  /*4320*/  SEL R3, R29, R19, !P4 ;  /* 0x000000131d037207 */ /* 0x004fc60006000000 */
[----:B------:R1:W-:Y:S04]  /*4330*/  STL [R1+0x110], R0 ;  /* 0x0001100001007387 */ /* 0x0003e80000100800 */
[----:B------:R2:W-:Y:S01]  /*4340*/  STL [R1+0x10c], R3 ;  /* 0x00010c0301007387 */ /* 0x0005e20000100800 */
[C---:B0-----:R-:W-:Y:S02]  /*4350*/  SEL R2, R29.reuse, R6, !P4 ;  /* 0x000000061d027207 */ /* 0x041fe40006000000 */
[----:B-1----:R-:W-:-:S03]  /*4360*/  SEL R0, R29, R21, !P4 ;  /* 0x000000151d007207 */ /* 0x002fc60006000000 */
[----:B------:R0:W-:Y:S01]  /*4370*/  STL [R1+0x108], R2 ;  /* 0x0001080201007387 */ /* 0x0001e20000100800 */
[----:B--2---:R-:W-:-:S03]  /*4380*/  SEL R3, R29, R18, !P4 ;  /* 0x000000121d037207 */ /* 0x004fc60006000000 */
[----:B------:R1:W-:Y:S04]  /*4390*/  STL [R1+0x104], R0 ;  /* 0x0001040001007387 */ /* 0x0003e80000100800 */
[----:B------:R-:W-:Y:S04]  /*43a0*/  STL [R1+0x100], R3 ;  /* 0x0001000301007387 */ /* 0x000fe80000100800 */
[----:B------:R-:W2:Y:S01]  /*43b0*/  LDL.LU R11, [R1+0x84] ;  /* 0x00008400010b7983 */ /* 0x000ea20000300800 */
[C---:B0-----:R-:W-:Y:S02]  /*43c0*/  SEL R2, R29.reuse, R17, !P4 ;  /* 0x000000111d027207 */ /* 0x041fe40006000000 */
[----:B-1----:R-:W-:-:S03]  /*43d0*/  SEL R0, R29, R12, !P4 ;  /* 0x0000000c1d007207 */ /* 0x002fc60006000000 */
[----:B------:R-:W-:Y:S04]  /*43e0*/  STL [R1+0xfc], R2 ;  /* 0x0000fc0201007387 */ /* 0x000fe80000100800 */
[----:B--2---:R0:W-:Y:S04]  /*43f0*/  STL [R1+0xa58], R11 ;  /* 0x000a580b01007387 */ /* 0x0041e80000100800 */
[----:B------:R-:W-:Y:S04]  /*4400*/  STL [R1+0xf8], R0 ;  /* 0x0000f80001007387 */ /* 0x000fe80000100800 */
[----:B0-----:R-:W2:Y:S04]  /*4410*/  LDL.LU R11, [R1+0x88] ;  /* 0x00008800010b7983 */ /* 0x001ea80000300800 */
[----:B--2---:R0:W-:Y:S04]  /*4420*/  STL [R1+0xa5c], R11 ;  /* 0x000a5c0b01007387 */ /* 0x0041e80000100800 */
[----:B0-----:R-:W2:Y:S04]  /*4430*/  LDL.LU R11, [R1+0x90] ;  /* 0x00009000010b7983 */ /* 0x001ea80000300800 */
[----:B--2---:R0:W-:Y:S04]  /*4440*/  STL [R1+0xa60], R11 ;  /* 0x000a600b01007387 */ /* 0x0041e80000100800 */
[----:B0-----:R-:W2:Y:S04]  /*4450*/  LDL.LU R11, [R1+0x98] ;  /* 0x00009800010b7983 */ /* 0x001ea80000300800 */
[----:B------:R-:W3:Y:S04]  /*4460*/  LDL.LU R10, [R1+0x80] ;  /* 0x00008000010a7983 */ /* 0x000ee80000300800 */
[----:B------:R-:W4:Y:S04]  /*4470*/  LDL.LU R27, [R1+0x7c] ;  /* 0x00007c00011b7983 */ /* 0x000f280000300800 */
[----:B------:R-:W5:Y:S04]  /*4480*/  LDL.LU R26, [R1+0x78] ;  /* 0x00007800011a7983 */ /* 0x000f680000300800 */
[----:B------:R-:W3:Y:S04]  /*4490*/  LDL.LU R25, [R1+0x74] ;  /* 0x0000740001197983 */ /* 0x000ee80000300800 */
        /* <DEDUP_REMOVED lines=22> */
[----:B------:R-:W3:Y:S01]  /*4600*/  LDL.LU R12, [R1+0x14] ;  /* 0x00001400010c7983 */ /* 0x000ee20000300800 */
[----:B--2---:R-:W-:-:S05]  /*4610*/  SEL R11, R29, R11, !P4 ;  /* 0x0000000b1d0b7207 */ /* 0x004fca0006000000 */
[----:B------:R0:W-:Y:S04]  /*4620*/  STL [R1+0xf4], R11 ;  /* 0x0000f40b01007387 */ /* 0x0001e80000100800 */
[----:B0-----:R-:W2:Y:S02]  /*4630*/  LDL.LU R11, [R1+0xa60] ;  /* 0x000a6000010b7983 */ /* 0x001ea40000300800 */
[----:B--2---:R-:W-:-:S05]  /*4640*/  SEL R11, R29, R11, !P4 ;  /* 0x0000000b1d0b7207 */ /* 0x004fca0006000000 */
[----:B------:R0:W-:Y:S04]  /*4650*/  STL [R1+0xf0], R11 ;  /* 0x0000f00b01007387 */ /* 0x0001e80000100800 */
[----:B0-----:R-:W2:Y:S02]  /*4660*/  LDL.LU R11, [R1+0xa5c] ;  /* 0x000a5c00010b7983 */ /* 0x001ea40000300800 */
[----:B--2---:R-:W-:-:S05]  /*4670*/  SEL R11, R29, R11, !P4 ;  /* 0x0000000b1d0b7207 */ /* 0x004fca0006000000 */
[----:B------:R0:W-:Y:S04]  /*4680*/  STL [R1+0xec], R11 ;  /* 0x0000ec0b01007387 */ /* 0x0001e80000100800 */
[----:B0-----:R-:W2:Y:S01]  /*4690*/  LDL.LU R11, [R1+0xa58] ;  /* 0x000a5800010b7983 */ /* 0x001ea20000300800 */
[C---:B---3--:R-:W-:Y:S02]  /*46a0*/  SEL R10, R29.reuse, R10, !P4 ;  /* 0x0000000a1d0a7207 */ /* 0x048fe40006000000 */
[C---:B----4-:R-:W-:Y:S02]  /*46b0*/  SEL R27, R29.reuse, R27, !P4 ;  /* 0x0000001b1d1b7207 */ /* 0x050fe40006000000 */
[C---:B-----5:R-:W-:Y:S02]  /*46c0*/  SEL R26, R29.reuse, R26, !P4 ;  /* 0x0000001a1d1a7207 */ /* 0x060fe40006000000 */
[----:B------:R-:W-:-:S02]  /*46d0*/  SEL R25, R29, R25, !P4 ;  /* 0x000000191d197207 */ /* 0x000fc40006000000 */
[C---:B------:R-:W-:Y:S02]  /*46e0*/  SEL R24, R29.reuse, R24, !P4 ;  /* 0x000000181d187207 */ /* 0x040fe40006000000 */
[C---:B------:R-:W-:Y:S02]  /*46f0*/  SEL R23, R29.reuse, R23, !P4 ;  /* 0x000000171d177207 */ /* 0x040fe40006000000 */
[C---:B------:R-:W-:Y:S02]  /*4700*/  SEL R22, R29.reuse, R22, !P4 ;  /* 0x000000161d167207 */ /* 0x040fe40006000000 */
[C---:B------:R-:W-:Y:S02]  /*4710*/  SEL R9, R29.reuse, R9, !P4 ;  /* 0x000000091d097207 */ /* 0x040fe40006000000 */
[C---:B------:R-:W-:Y:S02]  /*4720*/  SEL R8, R29.reuse, R8, !P4 ;  /* 0x000000081d087207 */ /* 0x040fe40006000000 */
        /* <DEDUP_REMOVED lines=18> */
[----:B--2---:R-:W-:-:S05]  /*4850*/  SEL R11, R29, R11, !P4 ;  /* 0x0000000b1d0b7207 */ /* 0x004fca0006000000 */
[----:B------:R0:W-:Y:S04]  /*4860*/  STL [R1+0xe8], R11 ;  /* 0x0000e80b01007387 */ /* 0x0001e80000100800 */
[----:B0-----:R-:W2:Y:S04]  /*4870*/  LDL.LU R11, [R1+0xa54] ;  /* 0x000a5400010b7983 */ /* 0x001ea80000300800 */
[----:B------:R0:W-:Y:S04]  /*4880*/  STL [R1+0xe4], R10 ;  /* 0x0000e40a01007387 */ /* 0x0001e80000100800 */
[----:B0-----:R-:W3:Y:S04]  /*4890*/  LDL.LU R10, [R1+0xa50] ;  /* 0x000a5000010a7983 */ /* 0x001ee80000300800 */
[----:B------:R0:W-:Y:S04]  /*48a0*/  STL [R1+0xe0], R27 ;  /* 0x0000e01b01007387 */ /* 0x0001e80000100800 */
[----:B0-----:R-:W4:Y:S04]  /*48b0*/  LDL.LU R27, [R1+0xa4c] ;  /* 0x000a4c00011b7983 */ /* 0x001f280000300800 */
[----:B------:R0:W-:Y:S04]  /*48c0*/  STL [R1+0xdc], R26 ;  /* 0x0000dc1a01007387 */ /* 0x0001e80000100800 */
[----:B0-----:R-:W5:Y:S04]  /*48d0*/  LDL.LU R26, [R1+0xa48] ;  /* 0x000a4800011a7983 */ /* 0x001f680000300800 */
[----:B------:R0:W-:Y:S04]  /*48e0*/  STL [R1+0xd8], R25 ;  /* 0x0000d81901007387 */ /* 0x0001e80000100800 */
[----:B0-----:R-:W2:Y:S04]  /*48f0*/  LDL.LU R25, [R1+0xa44] ;  /* 0x000a440001197983 */ /* 0x001ea80000300800 */
        /* <DEDUP_REMOVED lines=45> */
[----:B0-----:R-:W2:Y:S02]  /*4bd0*/  LDL.LU R12, [R1+0x9e8] ;  /* 0x0009e800010c7983 */ /* 0x001ea40000300800 */
[----:B--2---:R-:W-:-:S05]  /*4be0*/  SEL R12, R29, R12, !P4 ;  /* 0x0000000c1d0c7207 */ /* 0x004fca0006000000 */
[----:B------:R0:W-:Y:S04]  /*4bf0*/  STL [R1+0x60], R12 ;  /* 0x0000600c01007387 */ /* 0x0001e80000100800 */
[----:B0-----:R-:W2:Y:S01]  /*4c00*/  LDL.LU R12, [R1+0x9e4] ;  /* 0x0009e400010c7983 */ /* 0x001ea20000300800 */
[----:B------:R-:W-:-:S05]  /*4c10*/  SEL R17, R29, R17, !P4 ;  /* 0x000000111d117207 */ /* 0x000fca0006000000 */
[----:B------:R0:W-:Y:S01]  /*4c20*/  STL [R1+0x5c], R17 ;  /* 0x00005c1101007387 */ /* 0x0001e20000100800 */
[C---:B------:R-:W-:Y:S02]  /*4c30*/  SEL R21, R29.reuse, R21, !P4 ;  /* 0x000000151d157207 */ /* 0x040fe40006000000 */
[C---:B0-----:R-:W-:Y:S02]  /*4c40*/  SEL R17, R29.reuse, R18, !P4 ;  /* 0x000000121d117207 */ /* 0x041fe40006000000 */
[----:B------:R-:W-:-:S03]  /*4c50*/  SEL R18, R29, R19, !P4 ;  /* 0x000000131d127207 */ /* 0x000fc60006000000 */
[----:B------:R0:W-:Y:S04]  /*4c60*/  STL [R1+0x54], R17 ;  /* 0x0000541101007387 */ /* 0x0001e80000100800 */
[----:B------:R-:W-:Y:S01]  /*4c70*/  STL [R1+0x4c], R21 ;  /* 0x00004c1501007387 */ /* 0x000fe20000100800 */
[C---:B0-----:R-:W-:Y:S02]  /*4c80*/  SEL R17, R29.reuse, R14, !P4 ;  /* 0x0000000e1d117207 */ /* 0x041fe40006000000 */
[C---:B------:R-:W-:Y:S02]  /*4c90*/  SEL R14, R29.reuse, R13, !P4 ;  /* 0x0000000d1d0e7207 */ /* 0x040fe40006000000 */
[C---:B------:R-:W-:Y:S01]  /*4ca0*/  SEL R13, R29.reuse, R15, !P4 ;  /* 0x0000000f1d0d7207 */ /* 0x040fe20006000000 */
[----:B------:R-:W-:Y:S01]  /*4cb0*/  STL [R1+0x48], R18 ;  /* 0x0000481201007387 */ /* 0x000fe20000100800 */
[----:B------:R-:W-:-:S03]  /*4cc0*/  SEL R15, R29, R16, !P4 ;  /* 0x000000101d0f7207 */ /* 0x000fc60006000000 */
[----:B------:R-:W-:Y:S04]  /*4cd0*/  STL [R1+0x44], R17 ;  /* 0x0000441101007387 */ /* 0x000fe80000100800 */
[----:B------:R0:W-:Y:S04]  /*4ce0*/  STL [R1+0x3c], R14 ;  /* 0x00003c0e01007387 */ /* 0x0001e80000100800 */
[----:B------:R1:W-:Y:S01]  /*4cf0*/  STL [R1+0x38], R13 ;  /* 0x0000380d01007387 */ /* 0x0003e20000100800 */
[----:B0-----:R-:W-:-:S03]  /*4d00*/  SEL R14, R29, R20, !P4 ;  /* 0x000000141d0e7207 */ /* 0x001fc60006000000 */
[----:B------:R0:W-:Y:S01]  /*4d10*/  STL [R1+0x34], R15 ;  /* 0x0000340f01007387 */ /* 0x0001e20000100800 */
[C---:B-1----:R-:W-:Y:S01]  /*4d20*/  SEL R13, R29.reuse, R22, !P4 ;  /* 0x000000161d0d7207 */ /* 0x042fe20006000000 */
[----:B------:R-:W1:Y:S02]  /*4d30*/  S2R R21, SR_TID.X ;  /* 0x0000000000157919 */ /* 0x000e640000002100 */
[----:B------:R3:W-:Y:S01]  /*4d40*/  STL [R1+0x2c], R14 ;  /* 0x00002c0e01007387 */ /* 0x0007e20000100800 */
[----:B0-----:R-:W-:-:S03]  /*4d50*/  SEL R15, R29, R23, !P4 ;  /* 0x000000171d0f7207 */ /* 0x001fc60006000000 */
[----:B------:R0:W-:Y:S01]  /*4d60*/  STL [R1+0x28], R13 ;  /* 0x0000280d01007387 */ /* 0x0001e20000100800 */
[----:B------:R-:W-:Y:S01]  /*4d70*/  IMAD R17, RZ, RZ, -UR6 ;  /* 0x80000006ff117e24 */ /* 0x000fe2000f8e02ff */
[C---:B---3--:R-:W-:Y:S02]  /*4d80*/  SEL R14, R29.reuse, R24, !P4 ;  /* 0x000000181d0e7207 */ /* 0x048fe40006000000 */
[----:B------:R-:W-:Y:S01]  /*4d90*/  STL [R1+0x24], R15 ;  /* 0x0000240f01007387 */ /* 0x000fe20000100800 */
[----:B0-----:R-:W-:-:S03]  /*4da0*/  SEL R13, R29, R25, !P4 ;  /* 0x000000191d0d7207 */ /* 0x001fc60006000000 */
[----:B------:R-:W3:Y:S04]  /*4db0*/  LDL.LU R25, [R1+0x8c] ;  /* 0x00008c0001197983 */ /* 0x000ee80000300800 */
[----:B------:R-:W-:Y:S04]  /*4dc0*/  STL [R1+0x1c], R14 ;  /* 0x00001c0e01007387 */ /* 0x000fe80000100800 */
[----:B------:R5:W-:Y:S01]  /*4dd0*/  STL [R1+0x14], R13 ;  /* 0x0000140d01007387 */ /* 0x000be20000100800 */
[----:B------:R-:W-:Y:S02]  /*4de0*/  IMAD R16, R17, 0x2, R11 ;  /* 0x0000000211107824 */ /* 0x000fe400078e020b */
[----:B------:R-:W0:Y:S01]  /*4df0*/  LDC R17, c[0x0][0x3ac] ;  /* 0x0000eb00ff117b82 */ /* 0x000e220000000800 */
[----:B-----5:R-:W-:-:S02]  /*4e00*/  SEL R13, R29, R26, !P4 ;  /* 0x0000001a1d0d7207 */ /* 0x020fc40006000000 */
[----:B------:R-:W5:Y:S01]  /*4e10*/  LDL.LU R26, [R1] ;  /* 0x00000000011a7983 */ /* 0x000f620000300800 */
[----:B-1----:R-:W-:Y:S02]  /*4e20*/  LOP3.LUT R18, R21, 0x3f, RZ, 0xc0, !PT ;  /* 0x0000003f15127812 */ /* 0x002fe400078ec0ff */
[----:B------:R-:W-:Y:S01]  /*4e30*/  SHF.R.U32.HI R19, RZ, 0x5, R21 ;  /* 0x00000005ff137819 */ /* 0x000fe20000011615 */
[----:B------:R-:W-:Y:S01]  /*4e40*/  STL [R1+0x10], R13 ;  /* 0x0000100d01007387 */ /* 0x000fe20000100800 */
[----:B----4-:R-:W-:Y:S01]  /*4e50*/  SEL R29, R29, R27, !P4 ;  /* 0x0000001b1d1d7207 */ /* 0x010fe20006000000 */
[----:B0-----:R-:W-:-:S04]  /*4e60*/  IMAD R21, R18, R17, RZ ;  /* 0x0000001112157224 */ /* 0x001fc800078e02ff */
[----:B------:R0:W-:Y:S01]  /*4e70*/  STL [R1+0x9d8], R29 ;  /* 0x0009d81d01007387 */ /* 0x0001e20000100800 */
[----:B--2---:R-:W-:Y:S01]  /*4e80*/  IMAD R18, R12, UR7, RZ ;  /* 0x000000070c127c24 */ /* 0x004fe2000f8e02ff */
[----:B------:R-:W-:Y:S01]  /*4e90*/  LEA R12, P1, R21, UR14, 0x1 ;  /* 0x0000000e150c7c11 */ /* 0x000fe2000f8208ff */
[----:B------:R-:W-:Y:S01]  /*4ea0*/  IMAD R15, R17, 0x40, R21 ;  /* 0x00000040110f7824 */ /* 0x000fe200078e0215 */
[----:B------:R-:W-:Y:S01]  /*4eb0*/  SGXT.U32 R27, R19, 0x1 ;  /* 0x00000001131b781a */ /* 0x000fe20000000000 */
[----:B0-----:R-:W-:Y:S01]  /*4ec0*/  IMAD R29, RZ, RZ, -UR6 ;  /* 0x80000006ff1d7e24 */ /* 0x001fe2000f8e02ff */
[----:B------:R-:W-:Y:S01]  /*4ed0*/  LEA.HI.X.SX32 R13, R21, UR15, 0x1, P1 ;  /* 0x0000000f150d7c11 */ /* 0x000fe200088f0eff */
[----:B------:R-:W0:Y:S04]  /*4ee0*/  LDCU UR7, c[0x0][0x3b0] ;  /* 0x00007600ff0777ac */ /* 0x000e280008000800 */
[----:B------:R1:W-:Y:S04]  /*4ef0*/  STL.64 [R1+0x9a0], R12 ;  /* 0x0009a00c01007387 */ /* 0x0003e80000100a00 */
[----:B-1----:R-:W2:Y:S01]  /*4f00*/  LDL.LU R13, [R1+0x4] ;  /* 0x00000400010d7983 */ /* 0x002ea20000300800 */
[----:B------:R-:W-:Y:S01]  /*4f10*/  LEA R14, P2, R15, UR14, 0x1 ;  /* 0x0000000e0f0e7c11 */ /* 0x000fe2000f8408ff */
[----:B------:R-:W-:Y:S01]  /*4f20*/  IMAD R12, RZ, RZ, -UR6 ;  /* 0x80000006ff0c7e24 */ /* 0x000fe2000f8e02ff */
[----:B------:R-:W-:Y:S01]  /*4f30*/  LEA R17, P0, R18, UR12, 0x1 ;  /* 0x0000000c12117c11 */ /* 0x000fe2000f8008ff */
[----:B------:R-:W-:Y:S01]  /*4f40*/  IMAD R19, R29, 0x2, R16 ;  /* 0x000000021d137824 */ /* 0x000fe200078e0210 */
[----:B------:R-:W-:Y:S01]  /*4f50*/  LEA.HI.X.SX32 R15, R15, UR15, 0x1, P2 ;  /* 0x0000000f0f0f7c11 */ /* 0x000fe200090f0eff */
[----:B------:R-:W-:Y:S01]  /*4f60*/  IMAD R12, R12, 0x2, R6 ;  /* 0x000000020c0c7824 */ /* 0x000fe200078e0206 */
[----:B------:R-:W-:Y:S01]  /*4f70*/  STL [R1+0x9e0], R14 ;  /* 0x0009e00e01007387 */ /* 0x000fe20000100800 */
[----:B------:R-:W-:Y:S01]  /*4f80*/  LEA R22, P3, R6, R17, 0x1 ;  /* 0x0000001106167211 */ /* 0x000fe200078608ff */
[----:B------:R-:W-:Y:S01]  /*4f90*/  IMAD R27, R27, UR6, RZ ;  /* 0x000000061b1b7c24 */ /* 0x000fe2000f8e02ff */
[----:B------:R-:W1:Y:S01]  /*4fa0*/  LDCU UR12, c[0x0][0x3a0] ;  /* 0x00007400ff0c77ac */ /* 0x000e620008000800 */
[----:B------:R4:W-:Y:S01]  /*4fb0*/  STL [R1+0x9dc], R15 ;  /* 0x0009dc0f01007387 */ /* 0x0009e20000100800 */
[----:B------:R-:W-:-:S03]  /*4fc0*/  LEA.HI.X.SX32 R18, R18, UR13, 0x1, P0 ;  /* 0x0000000d12127c11 */ /* 0x000fc600080f0eff */
[----:B------:R-:W-:Y:S01]  /*4fd0*/  STL [R1+0x794], R22 ;  /* 0x0007941601007387 */ /* 0x000fe20000100800 */
[----:B----4-:R-:W-:-:S05]  /*4fe0*/  LEA R15, P5, R12, R17, 0x1 ;  /* 0x000000110c0f7211 */ /* 0x010fca00078a08ff */
[----:B------:R4:W-:Y:S01]  /*4ff0*/  STL [R1+0x798], R15 ;  /* 0x0007980f01007387 */ /* 0x0009e20000100800 */
[-C--:B------:R-:W-:Y:S02]  /*5000*/  LEA.HI.X.SX32 R6, R6, R18.reuse, 0x1, P3 ;  /* 0x0000001206067211 */ /* 0x080fe400018f0eff */
[-C--:B----4-:R-:W-:Y:S02]  /*5010*/  LEA R15, P1, R28, R17.reuse, 0x1 ;  /* 0x000000111c0f7211 */ /* 0x090fe400078208ff */
[----:B------:R-:W-:Y:S02]  /*5020*/  LEA.HI.X.SX32 R12, R12, R18, 0x1, P5 ;  /* 0x000000120c0c7211 */ /* 0x000fe400028f0eff */
[----:B---3--:R-:W-:-:S05]  /*5030*/  LEA R14, P4, R25, R17, 0x1 ;  /* 0x00000011190e7211 */ /* 0x008fca00078808ff */
[----:B------:R3:W-:Y:S02]  /*5040*/  STL [R1+0x79c], R14 ;  /* 0x00079c0e01007387 */ /* 0x0007e40000100800 */
[-C--:B---3--:R-:W-:Y:S02]  /*5050*/  LEA R14, P2, R0, R17.reuse, 0x1 ;  /* 0x00000011000e7211 */ /* 0x088fe400078408ff */
[----:B-----5:R-:W-:-:S05]  /*5060*/  LEA R22, P0, R26, R17, 0x1 ;  /* 0x000000111a167211 */ /* 0x020fca00078008ff */
[----:B------:R-:W-:Y:S04]  /*5070*/  STL [R1+0x7a0], R22 ;  /* 0x0007a01601007387 */ /* 0x000fe80000100800 */
[----:B------:R3:W-:Y:S04]  /*5080*/  STL [R1+0x7a4], R15 ;  /* 0x0007a40f01007387 */ /* 0x0007e80000100800 */
[----:B------:R4:W-:Y:S04]  /*5090*/  STL [R1+0x7a8], R14 ;  /* 0x0007a80e01007387 */ /* 0x0009e80000100800 */
[----:B------:R-:W-:Y:S01]  /*50a0*/  STL [R1+0x77c], R6 ;  /* 0x00077c0601007387 */ /* 0x000fe20000100800 */
[----:B---3--:R-:W-:-:S02]  /*50b0*/  LEA R15, P5, R2, R17, 0x1 ;  /* 0x00000011020f7211 */ /* 0x008fc400078a08ff */
[----:B----4-:R-:W-:-:S05]  /*50c0*/  LEA R14, P3, R7, R17, 0x1 ;  /* 0x00000011070e7211 */ /* 0x010fca00078608ff */
[----:B------:R3:W-:Y:S04]  /*50d0*/  STL [R1+0x788], R14 ;  /* 0x0007880e01007387 */ /* 0x0007e80000100800 */
[----:B------:R4:W-:Y:S01]  /*50e0*/  STL [R1+0x780], R12 ;  /* 0x0007800c01007387 */ /* 0x0009e20000100800 */
[----:B---3--:R-:W-:-:S03]  /*50f0*/  IMAD R14, RZ, RZ, -UR6 ;  /* 0x80000006ff0e7e24 */ /* 0x008fc6000f8e02ff */
[----:B------:R3:W-:Y:S01]  /*5100*/  STL [R1+0x78c], R15 ;  /* 0x00078c0f01007387 */ /* 0x0007e20000100800 */
[----:B----4-:R-:W-:Y:S01]  /*5110*/  LEA.HI.X.SX32 R12, R25, R18, 0x1, P4 ;  /* 0x00000012190c7211 */ /* 0x010fe200020f0eff */
[----:B------:R-:W-:-:S04]  /*5120*/  IMAD R14, R14, 0x2, R3 ;  /* 0x000000020e0e7824 */ /* 0x000fc800078e0203 */
[----:B------:R4:W-:Y:S01]  /*5130*/  STL [R1+0x784], R12 ;  /* 0x0007840c01007387 */ /* 0x0009e20000100800 */
[----:B---3--:R-:W-:-:S05]  /*5140*/  LEA R15, P4, R3, R17, 0x1 ;  /* 0x00000011030f7211 */ /* 0x008fca00078808ff */
[----:B------:R3:W-:Y:S01]  /*5150*/  STL [R1+0x790], R15 ;  /* 0x0007900f01007387 */ /* 0x0007e20000100800 */
[----:B----4-:R-:W-:Y:S02]  /*5160*/  LEA.HI.X.SX32 R12, R26, R18, 0x1, P0 ;  /* 0x000000121a0c7211 */ /* 0x010fe400000f0eff */
[----:B------:R-:W-:-:S03]  /*5170*/  LEA R26, P0, R14, R17, 0x1 ;  /* 0x000000110e1a7211 */ /* 0x000fc600078008ff */
[----:B------:R4:W-:Y:S01]  /*5180*/  STL [R1+0x774], R12 ;  /* 0x0007740c01007387 */ /* 0x0009e20000100800 */
[----:B---3--:R-:W-:-:S03]  /*5190*/  LEA.HI.X.SX32 R15, R28, R18, 0x1, P1 ;  /* 0x000000121c0f7211 */ /* 0x008fc600008f0eff */
[----:B------:R-:W-:Y:S04]  /*51a0*/  STL [R1+0x778], R26 ;  /* 0x0007781a01007387 */ /* 0x000fe80000100800 */
[----:B------:R3:W-:Y:S01]  /*51b0*/  STL [R1+0x76c], R15 ;  /* 0x00076c0f01007387 */ /* 0x0007e20000100800 */
[----:B----4-:R-:W-:-:S04]  /*51c0*/  IMAD R12, RZ, RZ, -UR6 ;  /* 0x80000006ff0c7e24 */ /* 0x010fc8000f8e02ff */
[----:B------:R-:W-:Y:S01]  /*51d0*/  IMAD R12, R12, 0x2, R4 ;  /* 0x000000020c0c7824 */ /* 0x000fe200078e0204 */
[----:B---3--:R-:W-:Y:S02]  /*51e0*/  LEA R15, P1, R4, R17, 0x1 ;  /* 0x00000011040f7211 */ /* 0x008fe400078208ff */
[----:B------:R-:W-:-:S03]  /*51f0*/  LEA.HI.X.SX32 R28, R0, R18, 0x1, P2 ;  /* 0x00000012001c7211 */ /* 0x000fc600010f0eff */
[----:B------:R3:W-:Y:S04]  /*5200*/  STL [R1+0x770], R15 ;  /* 0x0007700f01007387 */ /* 0x0007e80000100800 */
[----:B------:R4:W-:Y:S01]  /*5210*/  STL [R1+0x764], R28 ;  /* 0x0007641c01007387 */ /* 0x0009e20000100800 */
[----:B---3--:R-:W-:Y:S02]  /*5220*/  LEA R15, P2, R12, R17, 0x1 ;  /* 0x000000110c0f7211 */ /* 0x008fe400078408ff */
[----:B----4-:R-:W-:-:S03]  /*5230*/  LEA.HI.X.SX32 R28, R7, R18, 0x1, P3 ;  /* 0x00000012071c7211 */ /* 0x010fc600018f0eff */
[----:B------:R-:W-:Y:S01]  /*5240*/  STL [R1+0x768], R15 ;  /* 0x0007680f01007387 */ /* 0x000fe20000100800 */
[----:B------:R-:W-:-:S03]  /*5250*/  LEA.HI.X.SX32 R7, R2, R18, 0x1, P5 ;  /* 0x0000001202077211 */ /* 0x000fc600028f0eff */
[----:B------:R3:W-:Y:S02]  /*5260*/  STL [R1+0x75c], R28 ;  /* 0x00075c1c01007387 */ /* 0x0007e40000100800 */
[----:B---3--:R-:W-:Y:S01]  /*5270*/  LEA R28, P5, R5, R17, 0x1 ;  /* 0x00000011051c7211 */ /* 0x008fe200078a08ff */
[----:B------:R-:W-:-:S04]  /*5280*/  IMAD R23, R29, 0x2, R19 ;  /* 0x000000021d177824 */ /* 0x000fc800078e0213 */
[----:B------:R-:W-:-:S04]  /*5290*/  IMAD R20, R29, 0x2, R23 ;  /* 0x000000021d147824 */ /* 0x000fc800078e0217 */
[----:B------:R-:W-:-:S04]  /*52a0*/  IMAD R21, R29, 0x2, R20 ;  /* 0x000000021d157824 */ /* 0x000fc800078e0214 */
[----:B------:R-:W-:-:S04]  /*52b0*/  IMAD R24, R29, 0x2, R21 ;  /* 0x000000021d187824 */ /* 0x000fc800078e0215 */
[----:B------:R-:W-:-:S04]  /*52c0*/  IMAD R22, R29, 0x2, R24 ;  /* 0x000000021d167824 */ /* 0x000fc800078e0218 */
[----:B------:R-:W-:-:S04]  /*52d0*/  IMAD R6, R29, 0x2, R22 ;  /* 0x000000021d067824 */ /* 0x000fc800078e0216 */
[----:B------:R-:W-:-:S04]  /*52e0*/  IMAD R25, R29, 0x2, R6 ;  /* 0x000000021d197824 */ /* 0x000fc800078e0206 */
[----:B------:R-:W-:-:S04]  /*52f0*/  IMAD R26, R29, 0x2, R25 ;  /* 0x000000021d1a7824 */ /* 0x000fc800078e0219 */
[----:B------:R-:W-:Y:S01]  /*5300*/  IMAD R0, R29, 0x2, R26 ;  /* 0x000000021d007824 */ /* 0x000fe200078e021a */
[----:B--2---:R-:W-:-:S05]  /*5310*/  LEA R15, P3, R13, R17, 0x1 ;  /* 0x000000110d0f7211 */ /* 0x004fca00078608ff */
[----:B------:R2:W-:Y:S04]  /*5320*/  STL [R1+0x760], R15 ;  /* 0x0007600f01007387 */ /* 0x0005e80000100800 */
[----:B------:R3:W-:Y:S01]  /*5330*/  STL [R1+0x754], R7 ;  /* 0x0007540701007387 */ /* 0x0007e20000100800 */
[----:B--2---:R-:W-:-:S03]  /*5340*/  LEA.HI.X.SX32 R15, R3, R18, 0x1, P4 ;  /* 0x00000012030f7211 */ /* 0x004fc600020f0eff */
[----:B------:R-:W-:Y:S01]  /*5350*/  STL [R1+0x758], R28 ;  /* 0x0007581c01007387 */ /* 0x000fe20000100800 */
[----:B---3--:R-:W-:-:S03]  /*5360*/  LEA R7, P4, R8, R17, 0x1 ;  /* 0x0000001108077211 */ /* 0x008fc600078808ff */
[----:B------:R2:W-:Y:S04]  /*5370*/  STL [R1+0x74c], R15 ;  /* 0x00074c0f01007387 */ /* 0x0005e80000100800 */
[----:B------:R3:W-:Y:S01]  /*5380*/  STL [R1+0x750], R7 ;  /* 0x0007500701007387 */ /* 0x0007e20000100800 */
[-C--:B--2---:R-:W-:Y:S02]  /*5390*/  LEA.HI.X.SX32 R15, R14, R18.reuse, 0x1, P0 ;  /* 0x000000120e0f7211 */ /* 0x084fe400000f0eff */
[----:B------:R-:W-:Y:S02]  /*53a0*/  LEA.HI.X.SX32 R14, R4, R18, 0x1, P1 ;  /* 0x00000012040e7211 */ /* 0x000fe400008f0eff */
[-C--:B---3--:R-:W-:Y:S01]  /*53b0*/  LEA R7, P0, R9, R17.reuse, 0x1 ;  /* 0x0000001109077211 */ /* 0x088fe200078008ff */
[----:B------:R-:W-:Y:S04]  /*53c0*/  STL [R1+0x744], R15 ;  /* 0x0007440f01007387 */ /* 0x000fe80000100800 */
[----:B------:R2:W-:Y:S04]  /*53d0*/  STL [R1+0x748], R7 ;  /* 0x0007480701007387 */ /* 0x0005e80000100800 */
[----:B------:R3:W-:Y:S01]  /*53e0*/  STL [R1+0x73c], R14 ;  /* 0x00073c0e01007387 */ /* 0x0007e20000100800 */
[----:B--2---:R-:W-:-:S02]  /*53f0*/  LEA R7, P1, R10, R17, 0x1 ;  /* 0x000000110a077211 */ /* 0x004fc400078208ff */
[-C--:B---3--:R-:W-:Y:S02]  /*5400*/  LEA.HI.X.SX32 R14, R12, R18.reuse, 0x1, P2 ;  /* 0x000000120c0e7211 */ /* 0x088fe400010f0eff */
[----:B------:R-:W-:Y:S01]  /*5410*/  LEA R12, P2, R11, R17, 0x1 ;  /* 0x000000110b0c7211 */ /* 0x000fe200078408ff */
[----:B------:R-:W-:Y:S04]  /*5420*/  STL [R1+0x740], R7 ;  /* 0x0007400701007387 */ /* 0x000fe80000100800 */
[----:B------:R2:W-:Y:S04]  /*5430*/  STL [R1+0x734], R14 ;  /* 0x0007340e01007387 */ /* 0x0005e80000100800 */
[----:B------:R3:W-:Y:S01]  /*5440*/  STL [R1+0x738], R12 ;  /* 0x0007380c01007387 */ /* 0x0007e20000100800 */
[----:B--2---:R-:W-:-:S02]  /*5450*/  LEA.HI.X.SX32 R14, R13, R18, 0x1, P3 ;  /* 0x000000120d0e7211 */ /* 0x004fc400018f0eff */
[-C--:B------:R-:W-:Y:S02]  /*5460*/  LEA R13, P3, R16, R17.reuse, 0x1 ;  /* 0x00000011100d7211 */ /* 0x080fe400078608ff */
[----:B---3--:R-:W-:Y:S01]  /*5470*/  LEA.HI.X.SX32 R12, R5, R18, 0x1, P5 ;  /* 0x00000012050c7211 */ /* 0x008fe200028f0eff */
[----:B------:R2:W-:Y:S04]  /*5480*/  STL [R1+0x72c], R14 ;  /* 0x00072c0e01007387 */ /* 0x0005e80000100800 */
[----:B------:R3:W-:Y:S04]  /*5490*/  STL [R1+0x730], R13 ;  /* 0x0007300d01007387 */ /* 0x0007e80000100800 */
[----:B------:R4:W-:Y:S01]  /*54a0*/  STL [R1+0x724], R12 ;  /* 0x0007240c01007387 */ /* 0x0009e20000100800 */
[----:B--2---:R-:W-:-:S02]  /*54b0*/  LEA R14, P5, R19, R17, 0x1 ;  /* 0x00000011130e7211 */ /* 0x004fc400078a08ff */
[----:B---3--:R-:W-:-:S03]  /*54c0*/  LEA.HI.X.SX32 R13, R8, R18, 0x1, P4 ;  /* 0x00000012080d7211 */ /* 0x008fc600020f0eff */
[----:B------:R-:W-:Y:S01]  /*54d0*/  STL [R1+0x728], R14 ;  /* 0x0007280e01007387 */ /* 0x000fe20000100800 */
[----:B----4-:R-:W-:-:S03]  /*54e0*/  LEA R12, P4, R23, R17, 0x1 ;  /* 0x00000011170c7211 */ /* 0x010fc600078808ff */
[----:B------:R2:W-:Y:S01]  /*54f0*/  STL [R1+0x71c], R13 ;  /* 0x00071c0d01007387 */ /* 0x0005e20000100800 */
[----:B------:R-:W-:-:S03]  /*5500*/  LEA.HI.X.SX32 R9, R9, R18, 0x1, P0 ;  /* 0x0000001209097211 */ /* 0x000fc600000f0eff */
[----:B------:R3:W-:Y:S01]  /*5510*/  STL [R1+0x720], R12 ;  /* 0x0007200c01007387 */ /* 0x0007e20000100800 */
[----:B--2---:R-:W-:-:S03]  /*5520*/  LEA R13, P0, R27, R17, 0x1 ;  /* 0x000000111b0d7211 */ /* 0x004fc600078008ff */
[----:B------:R-:W-:Y:S01]  /*5530*/  STL [R1+0x714], R9 ;  /* 0x0007140901007387 */ /* 0x000fe20000100800 */
[----:B---3--:R-:W-:-:S03]  /*5540*/  LEA.HI.X.SX32 R12, R10, R18, 0x1, P1 ;  /* 0x000000120a0c7211 */ /* 0x008fc600008f0eff */
[----:B------:R-:W-:Y:S01]  /*5550*/  STL [R1+0x718], R13 ;  /* 0x0007180d01007387 */ /* 0x000fe20000100800 */
[-C--:B------:R-:W-:Y:S02]  /*5560*/  LEA.HI.X.SX32 R10, R11, R18.reuse, 0x1, P2 ;  /* 0x000000120b0a7211 */ /* 0x080fe400010f0eff */
[-C--:B------:R-:W-:Y:S01]  /*5570*/  LEA.HI.X.SX32 R11, R16, R18.reuse, 0x1, P3 ;  /* 0x00000012100b7211 */ /* 0x080fe200018f0eff */
[----:B------:R2:W-:Y:S04]  /*5580*/  STL [R1+0x710], R12 ;  /* 0x0007100c01007387 */ /* 0x0005e80000100800 */
[----:B------:R-:W-:Y:S01]  /*5590*/  STL [R1+0x70c], R10 ;  /* 0x00070c0a01007387 */ /* 0x000fe20000100800 */
[----:B--2---:R-:W-:-:S03]  /*55a0*/  LEA.HI.X.SX32 R12, R19, R18, 0x1, P5 ;  /* 0x00000012130c7211 */ /* 0x004fc600028f0eff */
[----:B------:R2:W-:Y:S01]  /*55b0*/  STL [R1+0x708], R11 ;  /* 0x0007080b01007387 */ /* 0x0005e20000100800 */
[----:B------:R-:W-:-:S03]  /*55c0*/  LEA R13, P1, R20, R17, 0x1 ;  /* 0x00000011140d7211 */ /* 0x000fc600078208ff */
[----:B------:R3:W-:Y:S01]  /*55d0*/  STL [R1+0x704], R12 ;  /* 0x0007040c01007387 */ /* 0x0007e20000100800 */
[----:B--2---:R-:W-:Y:S02]  /*55e0*/  LEA.HI.X.SX32 R11, R23, R18, 0x1, P4 ;  /* 0x00000012170b7211 */ /* 0x004fe400020f0eff */
[----:B---3--:R-:W-:-:S03]  /*55f0*/  LEA R12, P2, R21, R17, 0x1 ;  /* 0x00000011150c7211 */ /* 0x008fc600078408ff */
[----:B------:R-:W-:Y:S01]  /*5600*/  STL [R1+0x6f4], R11 ;  /* 0x0006f40b01007387 */ /* 0x000fe20000100800 */
[----:B------:R-:W-:-:S03]  /*5610*/  LEA.HI.X.SX32 R14, R27, R18, 0x1, P0 ;  /* 0x000000121b0e7211 */ /* 0x000fc600000f0eff */
[----:B------:R2:W-:Y:S04]  /*5620*/  STL [R1+0x6f8], R13 ;  /* 0x0006f80d01007387 */ /* 0x0005e80000100800 */
[----:B------:R3:W-:Y:S01]  /*5630*/  STL [R1+0x6fc], R12 ;  /* 0x0006fc0c01007387 */ /* 0x0007e20000100800 */
[----:B--2---:R-:W-:-:S03]  /*5640*/  LEA.HI.X.SX32 R13, R20, R18, 0x1, P1 ;  /* 0x00000012140d7211 */ /* 0x004fc600008f0eff */
[----:B------:R2:W-:Y:S01]  /*5650*/  STL [R1+0x700], R14 ;  /* 0x0007000e01007387 */ /* 0x0005e20000100800 */
[----:B---3--:R-:W-:-:S03]  /*5660*/  LEA.HI.X.SX32 R12, R21, R18, 0x1, P2 ;  /* 0x00000012150c7211 */ /* 0x008fc600010f0eff */
[----:B------:R3:W-:Y:S04]  /*5670*/  STL [R1+0x6f0], R13 ;  /* 0x0006f00d01007387 */ /* 0x0007e80000100800 */
[----:B------:R4:W-:Y:S01]  /*5680*/  STL [R1+0x6e0], R12 ;  /* 0x0006e00c01007387 */ /* 0x0009e20000100800 */
[-C--:B--2---:R-:W-:Y:S02]  /*5690*/  LEA R14, P0, R24, R17.reuse, 0x1 ;  /* 0x00000011180e7211 */ /* 0x084fe400078008ff */
[----:B---3--:R-:W-:-:S03]  /*56a0*/  LEA R13, P1, R22, R17, 0x1 ;  /* 0x00000011160d7211 */ /* 0x008fc600078208ff */
[----:B------:R-:W-:Y:S01]  /*56b0*/  STL [R1+0x6e4], R14 ;  /* 0x0006e40e01007387 */ /* 0x000fe20000100800 */
[----:B----4-:R-:W-:-:S03]  /*56c0*/  LEA R12, P2, R6, R17, 0x1 ;  /* 0x00000011060c7211 */ /* 0x010fc600078408ff */
[----:B------:R2:W-:Y:S04]  /*56d0*/  STL [R1+0x6e8], R13 ;  /* 0x0006e80d01007387 */ /* 0x0005e80000100800 */
[----:B------:R3:W-:Y:S01]  /*56e0*/  STL [R1+0x6ec], R12 ;  /* 0x0006ec0c01007387 */ /* 0x0007e20000100800 */
[-C--:B------:R-:W-:Y:S02]  /*56f0*/  LEA.HI.X.SX32 R6, R6, R18.reuse, 0x1, P2 ;  /* 0x0000001206067211 */ /* 0x080fe400010f0eff */
[-C--:B--2---:R-:W-:Y:S02]  /*5700*/  LEA.HI.X.SX32 R13, R24, R18.reuse, 0x1, P0 ;  /* 0x00000012180d7211 */ /* 0x084fe400000f0eff */
[----:B---3--:R-:W-:-:S03]  /*5710*/  LEA.HI.X.SX32 R12, R22, R18, 0x1, P1 ;  /* 0x00000012160c7211 */ /* 0x008fc600008f0eff */
[----:B------:R2:W-:Y:S01]  /*5720*/  STL [R1+0x6dc], R13 ;  /* 0x0006dc0d01007387 */ /* 0x0005e20000100800 */
[----:B------:R-:W-:-:S03]  /*5730*/  IMAD R2, R29, 0x2, R0 ;  /* 0x000000021d027824 */ /* 0x000fc600078e0200 */
[----:B------:R3:W-:Y:S04]  /*5740*/  STL [R1+0x6d8], R12 ;  /* 0x0006d80c01007387 */ /* 0x0007e80000100800 */
[----:B------:R4:W-:Y:S01]  /*5750*/  STL [R1+0x6c8], R6 ;  /* 0x0006c80601007387 */ /* 0x0009e20000100800 */
[-C--:B--2---:R-:W-:Y:S01]  /*5760*/  LEA R13, P0, R25, R17.reuse, 0x1 ;  /* 0x00000011190d7211 */ /* 0x084fe200078008ff */
[C---:B------:R-:W-:Y:S01]  /*5770*/  IMAD R3, R29.reuse, 0x2, R2 ;  /* 0x000000021d037824 */ /* 0x040fe200078e0202 */
[-C--:B---3--:R-:W-:Y:S02]  /*5780*/  LEA R12, P2, R0, R17.reuse, 0x1 ;  /* 0x00000011000c7211 */ /* 0x088fe400078408ff */
[----:B----4-:R-:W-:Y:S01]  /*5790*/  LEA R6, P1, R26, R17, 0x1 ;  /* 0x000000111a067211 */ /* 0x010fe200078208ff */
[----:B------:R2:W-:Y:S04]  /*57a0*/  STL [R1+0x6cc], R13 ;  /* 0x0006cc0d01007387 */ /* 0x0005e80000100800 */
[----:B------:R3:W-:Y:S01]  /*57b0*/  STL [R1+0x6d0], R6 ;  /* 0x0006d00601007387 */ /* 0x0007e20000100800 */
[----:B------:R-:W-:-:S03]  /*57c0*/  IMAD R4, R29, 0x2, R3 ;  /* 0x000000021d047824 */ /* 0x000fc600078e0203 */
[----:B------:R4:W-:Y:S01]  /*57d0*/  STL [R1+0x6d4], R12 ;  /* 0x0006d40c01007387 */ /* 0x0009e20000100800 */
[-C--:B--2---:R-:W-:Y:S02]  /*57e0*/  LEA.HI.X.SX32 R13, R26, R18.reuse, 0x1, P1 ;  /* 0x000000121a0d7211 */ /* 0x084fe400008f0eff */
[-C--:B---3--:R-:W-:Y:S02]  /*57f0*/  LEA.HI.X.SX32 R6, R25, R18.reuse, 0x1, P0 ;  /* 0x0000001219067211 */ /* 0x088fe400000f0eff */
[----:B----4-:R-:W-:-:S03]  /*5800*/  LEA.HI.X.SX32 R12, R0, R18, 0x1, P2 ;  /* 0x00000012000c7211 */ /* 0x010fc600010f0eff */
[----:B------:R-:W-:Y:S01]  /*5810*/  STL [R1+0x6c4], R6 ;  /* 0x0006c40601007387 */ /* 0x000fe20000100800 */
[----:B------:R-:W-:-:S03]  /*5820*/  LEA R0, P0, R2, R17, 0x1 ;  /* 0x0000001102007211 */ /* 0x000fc600078008ff */
[----:B------:R2:W-:Y:S01]  /*5830*/  STL [R1+0x6c0], R13 ;  /* 0x0006c00d01007387 */ /* 0x0005e20000100800 */
[----:B------:R-:W-:-:S03]  /*5840*/  IMAD R7, R29, 0x2, R4 ;  /* 0x000000021d077824 */ /* 0x000fc600078e0204 */
[----:B------:R3:W-:Y:S01]  /*5850*/  STL [R1+0x6b0], R12 ;  /* 0x0006b00c01007387 */ /* 0x0007e20000100800 */
[----:B--2---:R-:W-:-:S03]  /*5860*/  LEA R13, P1, R3, R17, 0x1 ;  /* 0x00000011030d7211 */ /* 0x004fc600078208ff */
[----:B------:R-:W-:Y:S01]  /*5870*/  STL [R1+0x6b4], R0 ;  /* 0x0006b40001007387 */ /* 0x000fe20000100800 */
[----:B---3--:R-:W-:-:S03]  /*5880*/  LEA R12, P2, R4, R17, 0x1 ;  /* 0x00000011040c7211 */ /* 0x008fc600078408ff */
[----:B------:R2:W-:Y:S01]  /*5890*/  STL [R1+0x6b8], R13 ;  /* 0x0006b80d01007387 */ /* 0x0005e20000100800 */
[----:B------:R-:W-:-:S03]  /*58a0*/  IMAD R5, R29, 0x2, R7 ;  /* 0x000000021d057824 */ /* 0x000fc600078e0207 */
[----:B------:R3:W-:Y:S01]  /*58b0*/  STL [R1+0x6bc], R12 ;  /* 0x0006bc0c01007387 */ /* 0x0007e20000100800 */
[----:B------:R-:W-:Y:S01]  /*58c0*/  IMAD R8, R29, 0x2, R5 ;  /* 0x000000021d087824 */ /* 0x000fe200078e0205 */
[-C--:B--2---:R-:W-:Y:S02]  /*58d0*/  LEA.HI.X.SX32 R13, R2, R18.reuse, 0x1, P0 ;  /* 0x00000012020d7211 */ /* 0x084fe400000f0eff */
[-C--:B------:R-:W-:Y:S02]  /*58e0*/  LEA.HI.X.SX32 R2, R4, R18.reuse, 0x1, P2 ;  /* 0x0000001204027211 */ /* 0x080fe400010f0eff */
[----:B---3--:R-:W-:Y:S01]  /*58f0*/  LEA.HI.X.SX32 R12, R3, R18, 0x1, P1 ;  /* 0x00000012030c7211 */ /* 0x008fe200008f0eff */
[----:B------:R-:W-:Y:S04]  /*5900*/  STL [R1+0x6ac], R13 ;  /* 0x0006ac0d01007387 */ /* 0x000fe80000100800 */
[----:B------:R2:W-:Y:S01]  /*5910*/  STL [R1+0x6a8], R12 ;  /* 0x0006a80c01007387 */ /* 0x0005e20000100800 */
[----:B------:R-:W-:-:S03]  /*5920*/  IMAD R9, R29, 0x2, R8 ;  /* 0x000000021d097824 */ /* 0x000fc600078e0208 */
[----:B------:R3:W-:Y:S01]  /*5930*/  STL [R1+0x698], R2 ;  /* 0x0006980201007387 */ /* 0x0007e20000100800 */
[-C--:B------:R-:W-:Y:S02]  /*5940*/  LEA R4, P2, R8, R17.reuse, 0x1 ;  /* 0x0000001108047211 */ /* 0x080fe400078408ff */
[-C--:B--2---:R-:W-:Y:S02]  /*5950*/  LEA R12, P0, R7, R17.reuse, 0x1 ;  /* 0x00000011070c7211 */ /* 0x084fe400078008ff */
[----:B---3--:R-:W-:-:S03]  /*5960*/  LEA R2, P1, R5, R17, 0x1 ;  /* 0x0000001105027211 */ /* 0x008fc600078208ff */
[----:B------:R-:W-:Y:S01]  /*5970*/  STL [R1+0x69c], R12 ;  /* 0x00069c0c01007387 */ /* 0x000fe20000100800 */
[----:B------:R-:W-:-:S03]  /*5980*/  IMAD R10, R29, 0x2, R9 ;  /* 0x000000021d0a7824 */ /* 0x000fc600078e0209 */
[----:B------:R2:W-:Y:S01]  /*5990*/  STL [R1+0x6a0], R2 ;  /* 0x0006a00201007387 */ /* 0x0005e20000100800 */
[----:B------:R-:W-:-:S03]  /*59a0*/  LEA.HI.X.SX32 R5, R5, R18, 0x1, P1 ;  /* 0x0000001205057211 */ /* 0x000fc600008f0eff */
[----:B------:R3:W-:Y:S01]  /*59b0*/  STL [R1+0x6a4], R4 ;  /* 0x0006a40401007387 */ /* 0x0007e20000100800 */
[----:B------:R-:W-:Y:S01]  /*59c0*/  IMAD R11, R29, 0x2, R10 ;  /* 0x000000021d0b7824 */ /* 0x000fe200078e020a */
[-C--:B--2---:R-:W-:Y:S02]  /*59d0*/  LEA.HI.X.SX32 R2, R7, R18.reuse, 0x1, P0 ;  /* 0x0000001207027211 */ /* 0x084fe400000f0eff */
[----:B---3--:R-:W-:-:S03]  /*59e0*/  LEA.HI.X.SX32 R4, R8, R18, 0x1, P2 ;  /* 0x0000001208047211 */ /* 0x008fc600010f0eff */
[----:B------:R-:W-:Y:S01]  /*59f0*/  STL [R1+0x694], R2 ;  /* 0x0006940201007387 */ /* 0x000fe20000100800 */
[----:B------:R-:W-:-:S03]  /*5a00*/  LEA R7, P0, R9, R17, 0x1 ;  /* 0x0000001109077211 */ /* 0x000fc600078008ff */
[----:B------:R2:W-:Y:S01]  /*5a10*/  STL [R1+0x690], R5 ;  /* 0x0006900501007387 */ /* 0x0005e20000100800 */
[----:B------:R-:W-:-:S03]  /*5a20*/  IMAD R19, R29, 0x2, R11 ;  /* 0x000000021d137824 */ /* 0x000fc600078e020b */
[----:B------:R3:W-:Y:S01]  /*5a30*/  STL [R1+0x680], R4 ;  /* 0x0006800401007387 */ /* 0x0007e20000100800 */
[----:B------:R-:W-:Y:S01]  /*5a40*/  IMAD R16, R29, 0x2, R19 ;  /* 0x000000021d107824 */ /* 0x000fe200078e0213 */
[CC--:B--2---:R-:W-:Y:S02]  /*5a50*/  LEA R5, P2, R11.reuse, R17.reuse, 0x1 ;  /* 0x000000110b057211 */ /* 0x0c4fe400078408ff */
[----:B---3--:R-:W-:Y:S01]  /*5a60*/  LEA R4, P1, R10, R17, 0x1 ;  /* 0x000000110a047211 */ /* 0x008fe200078208ff */
[----:B------:R2:W-:Y:S04]  /*5a70*/  STL [R1+0x684], R7 ;  /* 0x0006840701007387 */ /* 0x0005e80000100800 */
[----:B------:R3:W-:Y:S04]  /*5a80*/  STL [R1+0x688], R4 ;  /* 0x0006880401007387 */ /* 0x0007e80000100800 */
[----:B------:R4:W-:Y:S01]  /*5a90*/  STL [R1+0x68c], R5 ;  /* 0x00068c0501007387 */ /* 0x0009e20000100800 */
[----:B--2---:R-:W-:-:S02]  /*5aa0*/  LEA.HI.X.SX32 R7, R11, R18, 0x1, P2 ;  /* 0x000000120b077211 */ /* 0x004fc400010f0eff */
[-C--:B---3--:R-:W-:Y:S01]  /*5ab0*/  LEA.HI.X.SX32 R4, R9, R18.reuse, 0x1, P0 ;  /* 0x0000001209047211 */ /* 0x088fe200000f0eff */
[----:B------:R-:W-:Y:S01]  /*5ac0*/  IMAD R20, R29, 0x2, R16 ;  /* 0x000000021d147824 */ /* 0x000fe200078e0210 */
[----:B----4-:R-:W-:-:S03]  /*5ad0*/  LEA.HI.X.SX32 R5, R10, R18, 0x1, P1 ;  /* 0x000000120a057211 */ /* 0x010fc600008f0eff */
[----:B------:R-:W-:Y:S01]  /*5ae0*/  STL [R1+0x67c], R4 ;  /* 0x00067c0401007387 */ /* 0x000fe20000100800 */
[----:B------:R-:W-:-:S03]  /*5af0*/  LEA R9, P2, R20, R17, 0x1 ;  /* 0x0000001114097211 */ /* 0x000fc600078408ff */
[----:B------:R2:W-:Y:S04]  /*5b00*/  STL [R1+0x678], R5 ;  /* 0x0006780501007387 */ /* 0x0005e80000100800 */
[----:B------:R3:W-:Y:S01]  /*5b10*/  STL [R1+0x668], R7 ;  /* 0x0006680701007387 */ /* 0x0007e20000100800 */
[-C--:B--2---:R-:W-:Y:S02]  /*5b20*/  LEA R5, P0, R19, R17.reuse, 0x1 ;  /* 0x0000001113057211 */ /* 0x084fe400078008ff */
[----:B---3--:R-:W-:-:S03]  /*5b30*/  LEA R7, P1, R16, R17, 0x1 ;  /* 0x0000001110077211 */ /* 0x008fc600078208ff */
[----:B------:R-:W-:Y:S01]  /*5b40*/  STL [R1+0x66c], R5 ;  /* 0x00066c0501007387 */ /* 0x000fe20000100800 */
[----:B------:R-:W-:-:S03]  /*5b50*/  IMAD R21, R29, 0x2, R20 ;  /* 0x000000021d157824 */ /* 0x000fc600078e0214 */
[----:B------:R2:W-:Y:S01]  /*5b60*/  STL [R1+0x670], R7 ;  /* 0x0006700701007387 */ /* 0x0005e20000100800 */
[----:B------:R-:W-:-:S03]  /*5b70*/  IMAD R6, R29, 0x2, R21 ;  /* 0x000000021d067824 */ /* 0x000fc600078e0215 */
[----:B------:R3:W-:Y:S01]  /*5b80*/  STL [R1+0x674], R9 ;  /* 0x0006740901007387 */ /* 0x0007e20000100800 */
[-C--:B--2---:R-:W-:Y:S02]  /*5b90*/  LEA.HI.X.SX32 R7, R19, R18.reuse, 0x1, P0 ;  /* 0x0000001213077211 */ /* 0x084fe400000f0eff */
[----:B---3--:R-:W-:-:S03]  /*5ba0*/  LEA.HI.X.SX32 R9, R16, R18, 0x1, P1 ;  /* 0x0000001210097211 */ /* 0x008fc600008f0eff */
[----:B------:R-:W-:Y:S01]  /*5bb0*/  STL [R1+0x5c0], R7 ;  /* 0x0005c00701007387 */ /* 0x000fe20000100800 */
[-C--:B------:R-:W-:Y:S01]  /*5bc0*/  LEA.HI.X.SX32 R10, R20, R18.reuse, 0x1, P2 ;  /* 0x00000012140a7211 */ /* 0x080fe200010f0eff */
[C---:B------:R-:W-:Y:S02]  /*5bd0*/  IMAD R0, R29.reuse, 0x2, R6 ;  /* 0x000000021d007824 */ /* 0x040fe400078e0206 */
[----:B------:R2:W-:Y:S01]  /*5be0*/  STL [R1+0x5c4], R9 ;  /* 0x0005c40901007387 */ /* 0x0005e20000100800 */
[CC--:B------:R-:W-:Y:S01]  /*5bf0*/  LEA R11, P1, R6.reuse, R17.reuse, 0x1 ;  /* 0x00000011060b7211 */ /* 0x0c0fe200078208ff */
[----:B------:R-:W-:Y:S02]  /*5c00*/  IMAD R3, R29, 0x2, R0 ;  /* 0x000000021d037824 */ /* 0x000fe400078e0200 */
[----:B------:R3:W-:Y:S01]  /*5c10*/  STL [R1+0x5c8], R10 ;  /* 0x0005c80a01007387 */ /* 0x0007e20000100800 */
[----:B--2---:R-:W-:Y:S01]  /*5c20*/  LEA R9, P0, R21, R17, 0x1 ;  /* 0x0000001115097211 */ /* 0x004fe200078008ff */
[----:B------:R-:W-:Y:S01]  /*5c30*/  IMAD R22, R29, 0x2, R3 ;  /* 0x000000021d167824 */ /* 0x000fe200078e0203 */
[----:B------:R-:W-:-:S02]  /*5c40*/  LEA.HI.X.SX32 R6, R6, R18, 0x1, P1 ;  /* 0x0000001206067211 */ /* 0x000fc400008f0eff */
[----:B---3--:R-:W-:Y:S01]  /*5c50*/  LEA R10, P2, R0, R17, 0x1 ;  /* 0x00000011000a7211 */ /* 0x008fe200078408ff */
[----:B------:R-:W-:Y:S04]  /*5c60*/  STL [R1+0x5d0], R9 ;  /* 0x0005d00901007387 */ /* 0x000fe80000100800 */
[----:B------:R2:W-:Y:S01]  /*5c70*/  STL [R1+0x5d8], R11 ;  /* 0x0005d80b01007387 */ /* 0x0005e20000100800 */
[----:B------:R-:W-:-:S03]  /*5c80*/  IMAD R2, R29, 0x2, R22 ;  /* 0x000000021d027824 */ /* 0x000fc600078e0216 */
[----:B------:R3:W-:Y:S01]  /*5c90*/  STL [R1+0x5e0], R10 ;  /* 0x0005e00a01007387 */ /* 0x0007e20000100800 */
[-C--:B--2---:R-:W-:Y:S02]  /*5ca0*/  LEA.HI.X.SX32 R11, R21, R18.reuse, 0x1, P0 ;  /* 0x00000012150b7211 */ /* 0x084fe400000f0eff */
[----:B---3--:R-:W-:-:S03]  /*5cb0*/  LEA.HI.X.SX32 R10, R0, R18, 0x1, P2 ;  /* 0x00000012000a7211 */ /* 0x008fc600010f0eff */
[----:B------:R2:W-:Y:S04]  /*5cc0*/  STL [R1+0x5cc], R11 ;  /* 0x0005cc0b01007387 */ /* 0x0005e80000100800 */
[----:B------:R3:W-:Y:S01]  /*5cd0*/  STL [R1+0x5d4], R6 ;  /* 0x0005d40601007387 */ /* 0x0007e20000100800 */
[----:B------:R-:W-:-:S03]  /*5ce0*/  IMAD R8, R29, 0x2, R2 ;  /* 0x000000021d087824 */ /* 0x000fc600078e0202 */
[----:B------:R4:W-:Y:S01]  /*5cf0*/  STL [R1+0x5dc], R10 ;  /* 0x0005dc0a01007387 */ /* 0x0009e20000100800 */
[-C--:B--2---:R-:W-:Y:S02]  /*5d00*/  LEA R11, P1, R22, R17.reuse, 0x1 ;  /* 0x00000011160b7211 */ /* 0x084fe400078208ff */
[-C--:B---3--:R-:W-:Y:S01]  /*5d10*/  LEA R6, P0, R3, R17.reuse, 0x1 ;  /* 0x0000001103067211 */ /* 0x088fe200078008ff */
[----:B------:R-:W-:Y:S01]  /*5d20*/  IMAD R4, R29, 0x2, R8 ;  /* 0x000000021d047824 */ /* 0x000fe200078e0208 */
[----:B----4-:R-:W-:-:S03]  /*5d30*/  LEA R10, P2, R2, R17, 0x1 ;  /* 0x00000011020a7211 */ /* 0x010fc600078408ff */
[----:B------:R-:W-:Y:S04]  /*5d40*/  STL [R1+0x5e8], R6 ;  /* 0x0005e80601007387 */ /* 0x000fe80000100800 */
[----:B------:R2:W-:Y:S01]  /*5d50*/  STL [R1+0x5f0], R11 ;  /* 0x0005f00b01007387 */ /* 0x0005e20000100800 */
[----:B------:R-:W-:-:S03]  /*5d60*/  IMAD R5, R29, 0x2, R4 ;  /* 0x000000021d057824 */ /* 0x000fc600078e0204 */
[----:B------:R3:W-:Y:S01]  /*5d70*/  STL [R1+0x5f8], R10 ;  /* 0x0005f80a01007387 */ /* 0x0007e20000100800 */
[-C--:B--2---:R-:W-:Y:S02]  /*5d80*/  LEA.HI.X.SX32 R11, R3, R18.reuse, 0x1, P0 ;  /* 0x00000012030b7211 */ /* 0x084fe400000f0eff */
[-C--:B------:R-:W-:Y:S02]  /*5d90*/  LEA.HI.X.SX32 R3, R22, R18.reuse, 0x1, P1 ;  /* 0x0000001216037211 */ /* 0x080fe400008f0eff */
[----:B---3--:R-:W-:Y:S01]  /*5da0*/  LEA.HI.X.SX32 R10, R2, R18, 0x1, P2 ;  /* 0x00000012020a7211 */ /* 0x008fe200010f0eff */
[----:B------:R2:W-:Y:S01]  /*5db0*/  STL [R1+0x5e4], R11 ;  /* 0x0005e40b01007387 */ /* 0x0005e20000100800 */
[----:B------:R-:W-:-:S03]  /*5dc0*/  IMAD R7, R29, 0x2, R5 ;  /* 0x000000021d077824 */ /* 0x000fc600078e0205 */
[----:B------:R3:W-:Y:S04]  /*5dd0*/  STL [R1+0x5ec], R3 ;  /* 0x0005ec0301007387 */ /* 0x0007e80000100800 */
[----:B------:R4:W-:Y:S01]  /*5de0*/  STL [R1+0x5f4], R10 ;  /* 0x0005f40a01007387 */ /* 0x0009e20000100800 */
[-C--:B--2---:R-:W-:Y:S02]  /*5df0*/  LEA R11, P1, R4, R17.reuse, 0x1 ;  /* 0x00000011040b7211 */ /* 0x084fe400078208ff */
[-C--:B---3--:R-:W-:Y:S02]  /*5e00*/  LEA R3, P0, R8, R17.reuse, 0x1 ;  /* 0x0000001108037211 */ /* 0x088fe400078008ff */
[----:B----4-:R-:W-:-:S03]  /*5e10*/  LEA R10, P2, R5, R17, 0x1 ;  /* 0x00000011050a7211 */ /* 0x010fc600078408ff */
[----:B------:R-:W-:Y:S01]  /*5e20*/  STL [R1+0x600], R3 ;  /* 0x0006000301007387 */ /* 0x000fe20000100800 */
[----:B------:R-:W-:-:S03]  /*5e30*/  IMAD R9, R29, 0x2, R7 ;  /* 0x000000021d097824 */ /* 0x000fc600078e0207 */
[----:B------:R2:W-:Y:S01]  /*5e40*/  STL [R1+0x608], R11 ;  /* 0x0006080b01007387 */ /* 0x0005e20000100800 */
[----:B------:R-:W-:-:S03]  /*5e50*/  IMAD R0, R29, 0x2, R9 ;  /* 0x000000021d007824 */ /* 0x000fc600078e0209 */
[----:B------:R3:W-:Y:S01]  /*5e60*/  STL [R1+0x610], R10 ;  /* 0x0006100a01007387 */ /* 0x0007e20000100800 */
[-C--:B--2---:R-:W-:Y:S02]  /*5e70*/  LEA.HI.X.SX32 R11, R8, R18.reuse, 0x1, P0 ;  /* 0x00000012080b7211 */ /* 0x084fe400000f0eff */
[-C--:B------:R-:W-:Y:S02]  /*5e80*/  LEA.HI.X.SX32 R8, R5, R18.reuse, 0x1, P2 ;  /* 0x0000001205087211 */ /* 0x080fe400010f0eff */
[----:B---3--:R-:W-:Y:S01]  /*5e90*/  LEA.HI.X.SX32 R10, R4, R18, 0x1, P1 ;  /* 0x00000012040a7211 */ /* 0x008fe200008f0eff */
        /* <DEDUP_REMOVED lines=15> */
[----:B------:R-:W-:Y:S01]  /*5f90*/  STL [R1+0x614], R10 ;  /* 0x0006140a01007387 */ /* 0x000fe20000100800 */
[----:B------:R-:W-:-:S03]  /*5fa0*/  LEA R9, P0, R6, R17, 0x1 ;  /* 0x0000001106097211 */ /* 0x000fc600078008ff */
[----:B------:R2:W-:Y:S04]  /*5fb0*/  STL [R1+0x61c], R8 ;  /* 0x00061c0801007387 */ /* 0x0005e80000100800 */
[----:B------:R3:W-:Y:S01]  /*5fc0*/  STL [R1+0x624], R7 ;  /* 0x0006240701007387 */ /* 0x0007e20000100800 */
[----:B------:R-:W-:-:S03]  /*5fd0*/  IMAD R4, R29, 0x2, R3 ;  /* 0x000000021d047824 */ /* 0x000fc600078e0203 */
[----:B------:R-:W-:Y:S01]  /*5fe0*/  STL [R1+0x630], R9 ;  /* 0x0006300901007387 */ /* 0x000fe20000100800 */
[----:B--2---:R-:W-:-:S03]  /*5ff0*/  LEA R8, P2, R3, R17, 0x1 ;  /* 0x0000001103087211 */ /* 0x004fc600078408ff */
[----:B------:R-:W0:Y:S01]  /*6000*/  LDL.LU R12, [R1+0x13c] ;  /* 0x00013c00010c7983 */ /* 0x000e220000300800 */
[----:B---3--:R-:W-:-:S05]  /*6010*/  LEA R7, P1, R2, R17, 0x1 ;  /* 0x0000001102077211 */ /* 0x008fca00078208ff */
[----:B------:R-:W-:Y:S04]  /*6020*/  STL [R1+0x638], R7 ;  /* 0x0006380701007387 */ /* 0x000fe80000100800 */
[----:B------:R2:W-:Y:S01]  /*6030*/  STL [R1+0x640], R8 ;  /* 0x0006400801007387 */ /* 0x0005e20000100800 */
[----:B------:R-:W-:Y:S01]  /*6040*/  IMAD R5, R29, 0x2, R4 ;  /* 0x000000021d057824 */ /* 0x000fe200078e0204 */
[-C--:B------:R-:W-:Y:S02]  /*6050*/  LEA.HI.X.SX32 R3, R3, R18.reuse, 0x1, P2 ;  /* 0x0000001203037211 */ /* 0x080fe400010f0eff */
[-C--:B--2---:R-:W-:Y:S02]  /*6060*/  LEA.HI.X.SX32 R8, R6, R18.reuse, 0x1, P0 ;  /* 0x0000001206087211 */ /* 0x084fe400000f0eff */
[----:B------:R-:W-:Y:S01]  /*6070*/  LEA.HI.X.SX32 R6, R2, R18, 0x1, P1 ;  /* 0x0000001202067211 */ /* 0x000fe200008f0eff */
[----:B------:R-:W-:-:S02]  /*6080*/  IMAD R0, R29, 0x2, R5 ;  /* 0x000000021d007824 */ /* 0x000fc400078e0205 */
[----:B------:R2:W-:Y:S04]  /*6090*/  STL [R1+0x62c], R8 ;  /* 0x00062c0801007387 */ /* 0x0005e80000100800 */
[----:B------:R3:W-:Y:S01]  /*60a0*/  STL [R1+0x634], R6 ;  /* 0x0006340601007387 */ /* 0x0007e20000100800 */
[----:B--2---:R-:W-:-:S03]  /*60b0*/  LEA R8, P0, R4, R17, 0x1 ;  /* 0x0000001104087211 */ /* 0x004fc600078008ff */
[----:B------:R2:W-:Y:S01]  /*60c0*/  STL [R1+0x63c], R3 ;  /* 0x00063c0301007387 */ /* 0x0005e20000100800 */
[----:B---3--:R-:W-:-:S03]  /*60d0*/  LEA R6, P1, R5, R17, 0x1 ;  /* 0x0000001105067211 */ /* 0x008fc600078208ff */
[----:B------:R-:W-:Y:S04]  /*60e0*/  STL [R1+0x648], R8 ;  /* 0x0006480801007387 */ /* 0x000fe80000100800 */
[----:B------:R-:W3:Y:S01]  /*60f0*/  LDL.LU R25, [R1+0x138] ;  /* 0x0001380001197983 */ /* 0x000ee20000300800 */
[----:B--2---:R-:W-:-:S03]  /*6100*/  LEA R3, P2, R0, R17, 0x1 ;  /* 0x0000001100037211 */ /* 0x004fc600078408ff */
[----:B------:R2:W-:Y:S01]  /*6110*/  STL [R1+0x650], R6 ;  /* 0x0006500601007387 */ /* 0x0005e20000100800 */
[----:B------:R-:W-:-:S03]  /*6120*/  IMAD R7, R29, 0x2, R0 ;  /* 0x000000021d077824 */ /* 0x000fc600078e0200 */
[----:B------:R-:W4:Y:S01]  /*6130*/  LDL.LU R24, [R1+0x130] ;  /* 0x0001300001187983 */ /* 0x000f220000300800 */
[-C--:B------:R-:W-:Y:S02]  /*6140*/  LEA.HI.X.SX32 R0, R0, R18.reuse, 0x1, P2 ;  /* 0x0000001200007211 */ /* 0x080fe400010f0eff */
[-C--:B--2---:R-:W-:Y:S01]  /*6150*/  LEA.HI.X.SX32 R6, R4, R18.reuse, 0x1, P0 ;  /* 0x0000001204067211 */ /* 0x084fe200000f0eff */
[----:B------:R2:W-:Y:S01]  /*6160*/  STL [R1+0x658], R3 ;  /* 0x0006580301007387 */ /* 0x0005e20000100800 */
[----:B------:R-:W-:-:S03]  /*6170*/  LEA.HI.X.SX32 R4, R5, R18, 0x1, P1 ;  /* 0x0000001205047211 */ /* 0x000fc600008f0eff */
[----:B------:R-:W5:Y:S04]  /*6180*/  LDL.LU R27, [R1+0x12c] ;  /* 0x00012c00011b7983 */ /* 0x000f680000300800 */
[----:B------:R-:W-:Y:S04]  /*6190*/  STL [R1+0x644], R6 ;  /* 0x0006440601007387 */ /* 0x000fe80000100800 */
[----:B------:R-:W5:Y:S01]  /*61a0*/  LDL.LU R23, [R1+0x128] ;  /* 0x0001280001177983 */ /* 0x000f620000300800 */
[----:B------:R-:W-:-:S03]  /*61b0*/  IMAD R2, R29, 0x2, R7 ;  /* 0x000000021d027824 */ /* 0x000fc600078e0207 */
[----:B------:R-:W-:Y:S04]  /*61c0*/  STL [R1+0x64c], R4 ;  /* 0x00064c0401007387 */ /* 0x000fe80000100800 */
[----:B------:R-:W5:Y:S04]  /*61d0*/  LDL.LU R28, [R1+0x124] ;  /* 0x00012400011c7983 */ /* 0x000f680000300800 */
[----:B------:R-:W5:Y:S04]  /*61e0*/  LDL.LU R15, [R1+0x120] ;  /* 0x00012000010f7983 */ /* 0x000f680000300800 */
[----:B------:R1:W-:Y:S01]  /*61f0*/  STL [R1+0x654], R0 ;  /* 0x0006540001007387 */ /* 0x0003e20000100800 */
[----:B--2---:R-:W-:-:S03]  /*6200*/  IMAD R3, R29, 0x2, R2 ;  /* 0x000000021d037824 */ /* 0x004fc600078e0202 */
[----:B------:R-:W2:Y:S04]  /*6210*/  LDL.LU R14, [R1+0x11c] ;  /* 0x00011c00010e7983 */ /* 0x000ea80000300800 */
[----:B------:R-:W2:Y:S01]  /*6220*/  LDL.LU R13, [R1+0x118] ;  /* 0x00011800010d7983 */ /* 0x000ea20000300800 */
[----:B-1----:R-:W-:-:S03]  /*6230*/  IMAD R0, R29, 0x2, R3 ;  /* 0x000000021d007824 */ /* 0x002fc600078e0203 */
[----:B------:R-:W2:Y:S01]  /*6240*/  LDL.LU R29, [R1+0x114] ;  /* 0x00011400011d7983 */ /* 0x000ea20000300800 */
[-C--:B------:R-:W-:Y:S02]  /*6250*/  LEA R4, P0, R7, R17.reuse, 0x1 ;  /* 0x0000001107047211 */ /* 0x080fe400078008ff */
[----:B------:R-:W-:-:S03]  /*6260*/  LEA R5, P1, R2, R17, 0x1 ;  /* 0x0000001102057211 */ /* 0x000fc600078208ff */
[----:B------:R1:W-:Y:S01]  /*6270*/  STL [R1+0x65c], R4 ;  /* 0x00065c0401007387 */ /* 0x0003e20000100800 */
[----:B------:R-:W-:-:S03]  /*6280*/  LEA R6, P3, R0, R17, 0x1 ;  /* 0x0000001100067211 */ /* 0x000fc600078608ff */
[----:B------:R1:W-:Y:S02]  /*6290*/  STL [R1+0x660], R5 ;  /* 0x0006600501007387 */ /* 0x0003e40000100800 */
[----:B-1----:R-:W-:Y:S02]  /*62a0*/  LEA R4, P2, R3, R17, 0x1 ;  /* 0x0000001103047211 */ /* 0x002fe400078408ff */
[----:B------:R-:W-:-:S03]  /*62b0*/  LEA.HI.X.SX32 R5, R7, R18, 0x1, P0 ;  /* 0x0000001207057211 */ /* 0x000fc600000f0eff */
[----:B------:R1:W-:Y:S01]  /*62c0*/  STL [R1+0x664], R4 ;  /* 0x0006640401007387 */ /* 0x0003e20000100800 */
[----:B------:R-:W-:-:S03]  /*62d0*/  LEA.HI.X.SX32 R0, R0, R18, 0x1, P3 ;  /* 0x0000001200007211 */ /* 0x000fc600018f0eff */
[----:B------:R-:W-:Y:S01]  /*62e0*/  STL [R1+0x5bc], R6 ;  /* 0x0005bc0601007387 */ /* 0x000fe20000100800 */
[-C--:B-1----:R-:W-:Y:S02]  /*62f0*/  LEA.HI.X.SX32 R4, R2, R18.reuse, 0x1, P1 ;  /* 0x0000001202047211 */ /* 0x082fe400008f0eff */
[----:B------:R-:W-:Y:S01]  /*6300*/  LEA.HI.X.SX32 R2, R3, R18, 0x1, P2 ;  /* 0x0000001203027211 */ /* 0x000fe200010f0eff */
[----:B------:R-:W-:Y:S04]  /*6310*/  STL [R1+0x5b0], R5 ;  /* 0x0005b00501007387 */ /* 0x000fe80000100800 */
[----:B------:R-:W-:Y:S04]  /*6320*/  STL [R1+0x5b4], R4 ;  /* 0x0005b40401007387 */ /* 0x000fe80000100800 */
[----:B------:R1:W-:Y:S04]  /*6330*/  STL [R1+0x5b8], R2 ;  /* 0x0005b80201007387 */ /* 0x0003e80000100800 */
[----:B------:R-:W2:Y:S04]  /*6340*/  LDL.LU R3, [R1+0x110] ;  /* 0x0001100001037983 */ /* 0x000ea80000300800 */
[----:B------:R4:W-:Y:S04]  /*6350*/  STL [R1+0x5ac], R0 ;  /* 0x0005ac0001007387 */ /* 0x0009e80000100800 */
[----:B-1----:R-:W2:Y:S04]  /*6360*/  LDL.LU R2, [R1+0x10c] ;  /* 0x00010c0001027983 */ /* 0x002ea80000300800 */
[----:B------:R-:W2:Y:S04]  /*6370*/  LDL.LU R7, [R1+0x108] ;  /* 0x0001080001077983 */ /* 0x000ea80000300800 */
[----:B------:R-:W2:Y:S04]  /*6380*/  LDL.LU R17, [R1+0x104] ;  /* 0x0001040001117983 */ /* 0x000ea80000300800 */
[----:B------:R-:W2:Y:S04]  /*6390*/  LDL.LU R5, [R1+0x100] ;  /* 0x0001000001057983 */ /* 0x000ea80000300800 */
[----:B------:R-:W2:Y:S04]  /*63a0*/  LDL.LU R9, [R1+0xfc] ;  /* 0x0000fc0001097983 */ /* 0x000ea80000300800 */
[----:B------:R-:W2:Y:S01]  /*63b0*/  LDL.LU R21, [R1+0xf8] ;  /* 0x0000f80001157983 */ /* 0x000ea20000300800 */
[----:B0-----:R-:W-:-:S03]  /*63c0*/  IMAD R4, R12, UR7, RZ ;  /* 0x000000070c047c24 */ /* 0x001fc6000f8e02ff */
[----:B------:R-:W2:Y:S04]  /*63d0*/  LDL.LU R12, [R1+0xf4] ;  /* 0x0000f400010c7983 */ /* 0x000ea80000300800 */
[----:B------:R-:W2:Y:S04]  /*63e0*/  LDL.LU R20, [R1+0xf0] ;  /* 0x0000f00001147983 */ /* 0x000ea80000300800 */
[----:B------:R-:W2:Y:S04]  /*63f0*/  LDL.LU R16, [R1+0xec] ;  /* 0x0000ec0001107983 */ /* 0x000ea80000300800 */
[----:B------:R-:W2:Y:S04]  /*6400*/  LDL.LU R11, [R1+0xe8] ;  /* 0x0000e800010b7983 */ /* 0x000ea80000300800 */
[----:B------:R-:W2:Y:S01]  /*6410*/  LDL.LU R10, [R1+0xe4] ;  /* 0x0000e400010a7983 */ /* 0x000ea20000300800 */
[----:B---3--:R-:W-:-:S03]  /*6420*/  IMAD R8, R25, UR7, RZ ;  /* 0x0000000719087c24 */ /* 0x008fc6000f8e02ff */
[----:B------:R-:W3:Y:S01]  /*6430*/  LDL.LU R25, [R1+0xe0] ;  /* 0x0000e00001197983 */ /* 0x000ee20000300800 */
[----:B----4-:R-:W-:Y:S02]  /*6440*/  IMAD R0, R24, UR7, RZ ;  /* 0x0000000718007c24 */ /* 0x010fe4000f8e02ff */
[----:B-----5:R-:W-:Y:S02]  /*6450*/  IMAD R18, R27, UR7, RZ ;  /* 0x000000071b127c24 */ /* 0x020fe4000f8e02ff */
[----:B------:R-:W-:Y:S02]  /*6460*/  IMAD R22, R23, UR7, RZ ;  /* 0x0000000717167c24 */ /* 0x000fe4000f8e02ff */
[----:B--2---:R-:W-:Y:S02]  /*6470*/  IMAD R14, R14, UR7, RZ ;  /* 0x000000070e0e7c24 */ /* 0x004fe4000f8e02ff */
[----:B------:R-:W-:-:S03]  /*6480*/  IMAD R6, R13, UR7, RZ ;  /* 0x000000070d067c24 */ /* 0x000fc6000f8e02ff */
[----:B------:R-:W-:Y:S04]  /*6490*/  STL [R1+0x8], R14 ;  /* 0x0000080e01007387 */ /* 0x000fe80000100800 */
[----:B------:R-:W2:Y:S01]  /*64a0*/  LDL.LU R24, [R1+0xdc] ;  /* 0x0000dc0001187983 */ /* 0x000ea20000300800 */
[----:B------:R-:W-:-:S03]  /*64b0*/  IMAD R13, R29, UR7, RZ ;  /* 0x000000071d0d7c24 */ /* 0x000fc6000f8e02ff */
[----:B------:R0:W-:Y:S01]  /*64c0*/  STL [R1+0x18], R6 ;  /* 0x0000180601007387 */ /* 0x0001e20000100800 */
[----:B------:R-:W-:Y:S02]  /*64d0*/  IMAD R26, R28, UR7, RZ ;  /* 0x000000071c1a7c24 */ /* 0x000fe4000f8e02ff */
[----:B------:R-:W-:Y:S01]  /*64e0*/  IMAD R28, R15, UR7, RZ ;  /* 0x000000070f1c7c24 */ /* 0x000fe2000f8e02ff */
[----:B0-----:R-:W4:Y:S04]  /*64f0*/  LDL.LU R6, [R1+0xd8] ;  /* 0x0000d80001067983 */ /* 0x001f280000300800 */
[----:B------:R-:W5:Y:S04]  /*6500*/  LDL.LU R19, [R1+0xd4] ;  /* 0x0000d40001137983 */ /* 0x000f680000300800 */
[----:B------:R0:W-:Y:S04]  /*6510*/  STL [R1+0x20], R13 ;  /* 0x0000200d01007387 */ /* 0x0001e80000100800 */
[----:B------:R-:W5:Y:S04]  /*6520*/  LDL.LU R27, [R1+0xd0] ;  /* 0x0000d000011b7983 */ /* 0x000f680000300800 */
[----:B------:R-:W5:Y:S04]  /*6530*/  LDL.LU R23, [R1+0xcc] ;  /* 0x0000cc0001177983 */ /* 0x000f680000300800 */
[----:B------:R-:W5:Y:S04]  /*6540*/  LDL.LU R15, [R1+0xc8] ;  /* 0x0000c800010f7983 */ /* 0x000f680000300800 */
[----:B------:R-:W5:Y:S04]  /*6550*/  LDL.LU R14, [R1+0xc4] ;  /* 0x0000c400010e7983 */ /* 0x000f680000300800 */
[----:B0-----:R-:W5:Y:S04]  /*6560*/  LDL.LU R13, [R1+0xc0] ;  /* 0x0000c000010d7983 */ /* 0x001f680000300800 */
[----:B------:R-:W5:Y:S01]  /*6570*/  LDL.LU R29, [R1+0xbc] ;  /* 0x0000bc00011d7983 */ /* 0x000f620000300800 */
[----:B------:R-:W-:-:S02]  /*6580*/  IMAD R3, R3, UR7, RZ ;  /* 0x0000000703037c24 */ /* 0x000fc4000f8e02ff */
[----:B------:R-:W-:-:S03]  /*6590*/  IMAD R2, R2, UR7, RZ ;  /* 0x0000000702027c24 */ /* 0x000fc6000f8e02ff */
[----:B------:R0:W-:Y:S01]  /*65a0*/  STL [R1+0x30], R3 ;  /* 0x0000300301007387 */ /* 0x0001e20000100800 */
[----:B------:R-:W-:-:S03]  /*65b0*/  IMAD R7, R7, UR7, RZ ;  /* 0x0000000707077c24 */ /* 0x000fc6000f8e02ff */
[----:B------:R1:W-:Y:S01]  /*65c0*/  STL [R1+0x40], R2 ;  /* 0x0000400201007387 */ /* 0x0003e20000100800 */
[----:B0-----:R-:W-:-:S03]  /*65d0*/  IMAD R3, R17, UR7, RZ ;  /* 0x0000000711037c24 */ /* 0x001fc6000f8e02ff */
[----:B------:R-:W-:Y:S01]  /*65e0*/  STL [R1+0x50], R7 ;  /* 0x0000500701007387 */ /* 0x000fe20000100800 */
[----:B-1----:R-:W-:-:S03]  /*65f0*/  IMAD R2, R5, UR7, RZ ;  /* 0x0000000705027c24 */ /* 0x002fc6000f8e02ff */
[----:B------:R0:W-:Y:S01]  /*6600*/  STL [R1+0x58], R3 ;  /* 0x0000580301007387 */ /* 0x0001e20000100800 */
[----:B------:R-:W-:-:S03]  /*6610*/  IMAD R5, R9, UR7, RZ ;  /* 0x0000000709057c24 */ /* 0x000fc6000f8e02ff */
[----:B------:R1:W-:Y:S01]  /*6620*/  STL [R1+0x68], R2 ;  /* 0x0000680201007387 */ /* 0x0003e20000100800 */
[----:B0-----:R-:W-:-:S03]  /*6630*/  IMAD R3, R21, UR7, RZ ;  /* 0x0000000715037c24 */ /* 0x001fc6000f8e02ff */
[----:B------:R-:W-:Y:S01]  /*6640*/  STL [R1+0x78], R5 ;  /* 0x0000780501007387 */ /* 0x000fe20000100800 */
[----:B-1----:R-:W-:-:S03]  /*6650*/  IMAD R2, R12, UR7, RZ ;  /* 0x000000070c027c24 */ /* 0x002fc6000f8e02ff */
[----:B------:R-:W5:Y:S04]  /*6660*/  LDL.LU R12, [R1+0xb8] ;  /* 0x0000b800010c7983 */ /* 0x000f680000300800 */
[----:B------:R0:W-:Y:S04]  /*6670*/  STL [R1+0x80], R3 ;  /* 0x0000800301007387 */ /* 0x0001e80000100800 */
[----:B------:R1:W-:Y:S04]  /*6680*/  STL [R1+0x94], R2 ;  /* 0x0000940201007387 */ /* 0x0003e80000100800 */
[----:B------:R-:W5:Y:S01]  /*6690*/  LDL.LU R9, [R1+0xb4] ;  /* 0x0000b40001097983 */ /* 0x000f620000300800 */
[----:B0-----:R-:W-:-:S02]  /*66a0*/  IMAD R3, R20, UR7, RZ ;  /* 0x0000000714037c24 */ /* 0x001fc4000f8e02ff */
[----:B-1----:R-:W-:-:S03]  /*66b0*/  IMAD R2, R16, UR7, RZ ;  /* 0x0000000710027c24 */ /* 0x002fc6000f8e02ff */
[----:B------:R0:W-:Y:S04]  /*66c0*/  STL [R1+0xf0], R3 ;  /* 0x0000f00301007387 */ /* 0x0001e80000100800 */
[----:B------:R-:W5:Y:S04]  /*66d0*/  LDL.LU R21, [R1+0xb0] ;  /* 0x0000b00001157983 */ /* 0x000f680000300800 */
[----:B------:R1:W-:Y:S01]  /*66e0*/  STL [R1+0xf4], R2 ;  /* 0x0000f40201007387 */ /* 0x0003e20000100800 */
[----:B0-----:R-:W-:-:S03]  /*66f0*/  IMAD R3, R11, UR7, RZ ;  /* 0x000000070b037c24 */ /* 0x001fc6000f8e02ff */
[----:B------:R-:W5:Y:S04]  /*6700*/  LDL.LU R20, [R1+0xac] ;  /* 0x0000ac0001147983 */ /* 0x000f680000300800 */
[----:B------:R3:W-:Y:S01]  /*6710*/  STL [R1+0xf8], R3 ;  /* 0x0000f80301007387 */ /* 0x0007e20000100800 */
[----:B-1----:R-:W-:-:S03]  /*6720*/  IMAD R2, R10, UR7, RZ ;  /* 0x000000070a027c24 */ /* 0x002fc6000f8e02ff */
[----:B------:R-:W5:Y:S04]  /*6730*/  LDL.LU R16, [R1+0xa4] ;  /* 0x0000a40001107983 */ /* 0x000f680000300800 */
[----:B------:R-:W5:Y:S01]  /*6740*/  LDL.LU R11, [R1+0xa0] ;  /* 0x0000a000010b7983 */ /* 0x000f620000300800 */
[----:B---3--:R-:W-:-:S03]  /*6750*/  IMAD R3, R25, UR7, RZ ;  /* 0x0000000719037c24 */ /* 0x008fc6000f8e02ff */
[----:B------:R2:W-:Y:S04]  /*6760*/  STL [R1+0xe4], R2 ;  /* 0x0000e40201007387 */ /* 0x0005e80000100800 */
[----:B------:R-:W3:Y:S04]  /*6770*/  LDL.LU R10, [R1+0x9c] ;  /* 0x00009c00010a7983 */ /* 0x000ee80000300800 */
[----:B------:R-:W3:Y:S04]  /*6780*/  LDL.LU R25, [R1+0x98] ;  /* 0x0000980001197983 */ /* 0x000ee80000300800 */
[----:B------:R4:W-:Y:S01]  /*6790*/  STL [R1+0xe0], R3 ;  /* 0x0000e00301007387 */ /* 0x0009e20000100800 */
[----:B--2---:R-:W-:-:S03]  /*67a0*/  IMAD R2, R24, UR7, RZ ;  /* 0x0000000718027c24 */ /* 0x004fc6000f8e02ff */
[----:B------:R-:W2:Y:S04]  /*67b0*/  LDL.LU R24, [R1+0x90] ;  /* 0x0000900001187983 */ /* 0x000ea80000300800 */
[----:B------:R5:W-:Y:S01]  /*67c0*/  STL [R1+0xfc], R2 ;  /* 0x0000fc0201007387 */ /* 0x000be20000100800 */
[----:B----4-:R-:W-:Y:S02]  /*67d0*/  IMAD R3, R6, UR7, RZ ;  /* 0x0000000706037c24 */ /* 0x010fe4000f8e02ff */
[----:B-----5:R-:W-:-:S03]  /*67e0*/  IMAD R2, R19, UR7, RZ ;  /* 0x0000000713027c24 */ /* 0x020fc6000f8e02ff */
[----:B------:R0:W-:Y:S04]  /*67f0*/  STL [R1+0x108], R3 ;  /* 0x0001080301007387 */ /* 0x0001e80000100800 */
[----:B------:R1:W-:Y:S01]  /*6800*/  STL [R1+0x10c], R2 ;  /* 0x00010c0201007387 */ /* 0x0003e20000100800 */
[----:B------:R-:W-:Y:S02]  /*6810*/  IMAD R5, R27, UR7, RZ ;  /* 0x000000071b057c24 */ /* 0x000fe4000f8e02ff */
[----:B0-----:R-:W-:-:S03]  /*6820*/  IMAD R3, R23, UR7, RZ ;  /* 0x0000000717037c24 */ /* 0x001fc6000f8e02ff */
[----:B------:R0:W-:Y:S01]  /*6830*/  STL [R1+0x118], R5 ;  /* 0x0001180501007387 */ /* 0x0001e20000100800 */
[----:B-1----:R-:W-:-:S03]  /*6840*/  IMAD R2, R15, UR7, RZ ;  /* 0x000000070f027c24 */ /* 0x002fc6000f8e02ff */
[----:B------:R1:W-:Y:S01]  /*6850*/  STL [R1+0x128], R3 ;  /* 0x0001280301007387 */ /* 0x0003e20000100800 */
[----:B0-----:R-:W-:-:S03]  /*6860*/  IMAD R5, R14, UR7, RZ ;  /* 0x000000070e057c24 */ /* 0x001fc6000f8e02ff */
[----:B------:R0:W-:Y:S01]  /*6870*/  STL [R1+0x140], R2 ;  /* 0x0001400201007387 */ /* 0x0001e20000100800 */
[----:B-1----:R-:W-:-:S03]  /*6880*/  IMAD R3, R13, UR7, RZ ;  /* 0x000000070d037c24 */ /* 0x002fc6000f8e02ff */
[----:B------:R-:W-:Y:S04]  /*6890*/  STL [R1+0x158], R5 ;  /* 0x0001580501007387 */ /* 0x000fe80000100800 */
[----:B------:R-:W4:Y:S01]  /*68a0*/  LDL.LU R14, [R1+0x88] ;  /* 0x00008800010e7983 */ /* 0x000f220000300800 */
[----:B0-----:R-:W-:-:S03]  /*68b0*/  IMAD R2, R29, UR7, RZ ;  /* 0x000000071d027c24 */ /* 0x001fc6000f8e02ff */
[----:B------:R0:W-:Y:S04]  /*68c0*/  STL [R1+0x168], R3 ;  /* 0x0001680301007387 */ /* 0x0001e80000100800 */
[----:B------:R-:W5:Y:S04]  /*68d0*/  LDL.LU R15, [R1+0x84] ;  /* 0x00008400010f7983 */ /* 0x000f680000300800 */
[----:B------:R1:W-:Y:S04]  /*68e0*/  STL [R1+0x180], R2 ;  /* 0x0001800201007387 */ /* 0x0003e80000100800 */
[----:B------:R-:W5:Y:S04]  /*68f0*/  LDL.LU R29, [R1+0x7c] ;  /* 0x00007c00011d7983 */ /* 0x000f680000300800 */
[----:B0-----:R-:W5:Y:S04]  /*6900*/  LDL.LU R3, [R1+0x74] ;  /* 0x0000740001037983 */ /* 0x001f680000300800 */
[----:B------:R-:W5:Y:S04]  /*6910*/  LDL.LU R27, [R1+0x70] ;  /* 0x00007000011b7983 */ /* 0x000f680000300800 */
[----:B------:R-:W5:Y:S04]  /*6920*/  LDL.LU R23, [R1+0x6c] ;  /* 0x00006c0001177983 */ /* 0x000f680000300800 */
[----:B------:R-:W5:Y:S04]  /*6930*/  LDL.LU R19, [R1+0x64] ;  /* 0x0000640001137983 */ /* 0x000f680000300800 */
[----:B------:R-:W5:Y:S01]  /*6940*/  LDL.LU R13, [R1+0x60] ;  /* 0x00006000010d7983 */ /* 0x000f620000300800 */
[----:B-1----:R-:W-:-:S03]  /*6950*/  IMAD R2, R12, UR7, RZ ;  /* 0x000000070c027c24 */ /* 0x002fc6000f8e02ff */
[----:B------:R-:W5:Y:S04]  /*6960*/  LDL.LU R12, [R1+0x5c] ;  /* 0x00005c00010c7983 */ /* 0x000f680000300800 */
[----:B------:R0:W-:Y:S01]  /*6970*/  STL [R1+0x19c], R2 ;  /* 0x00019c0201007387 */ /* 0x0001e20000100800 */
[----:B------:R-:W-:-:S03]  /*6980*/  IMAD R5, R9, UR7, RZ ;  /* 0x0000000709057c24 */ /* 0x000fc6000f8e02ff */
[----:B------:R-:W5:Y:S04]  /*6990*/  LDL.LU R9, [R1+0x54] ;  /* 0x0000540001097983 */ /* 0x000f680000300800 */
[----:B------:R1:W-:Y:S01]  /*69a0*/  STL [R1+0x1a4], R5 ;  /* 0x0001a40501007387 */ /* 0x0003e20000100800 */
[----:B0-----:R-:W-:-:S03]  /*69b0*/  IMAD R2, R21, UR7, RZ ;  /* 0x0000000715027c24 */ /* 0x001fc6000f8e02ff */
[----:B-1----:R-:W5:Y:S01]  /*69c0*/  LDL.LU R5, [R1+0x4c] ;  /* 0x00004c0001057983 */ /* 0x002f620000300800 */
[----:B------:R-:W-:-:S03]  /*69d0*/  IMAD R6, R20, UR7, RZ ;  /* 0x0000000714067c24 */ /* 0x000fc6000f8e02ff */
[----:B------:R0:W-:Y:S01]  /*69e0*/  STL [R1+0x1a8], R2 ;  /* 0x0001a80201007387 */ /* 0x0001e20000100800 */
[----:B------:R-:W-:-:S03]  /*69f0*/  IMAD R7, R16, UR7, RZ ;  /* 0x0000000710077c24 */ /* 0x000fc6000f8e02ff */
[----:B0-----:R-:W5:Y:S04]  /*6a00*/  LDL.LU R2, [R1+0x48] ;  /* 0x0000480001027983 */ /* 0x001f680000300800 */
[----:B------:R0:W-:Y:S04]  /*6a10*/  STL [R1+0x1ac], R6 ;  /* 0x0001ac0601007387 */ /* 0x0001e80000100800 */
[----:B------:R1:W-:Y:S01]  /*6a20*/  STL [R1+0x1b0], R7 ;  /* 0x0001b00701007387 */ /* 0x0003e20000100800 */
[----:B---3--:R-:W-:Y:S02]  /*6a30*/  IMAD R10, R10, UR7, RZ ;  /* 0x000000070a0a7c24 */ /* 0x008fe4000f8e02ff */
[----:B0-----:R-:W-:Y:S01]  /*6a40*/  IMAD R6, R11, UR7, RZ ;  /* 0x000000070b067c24 */ /* 0x001fe2000f8e02ff */
[----:B-1----:R-:W3:Y:S04]  /*6a50*/  LDL.LU R7, [R1+0x44] ;  /* 0x0000440001077983 */ /* 0x002ee80000300800 */
[----:B------:R0:W-:Y:S04]  /*6a60*/  STL [R1+0x1b4], R6 ;  /* 0x0001b40601007387 */ /* 0x0001e80000100800 */
[----:B------:R-:W-:Y:S04]  /*6a70*/  STL [R1+0x1b8], R10 ;  /* 0x0001b80a01007387 */ /* 0x000fe80000100800 */
[----:B------:R-:W3:Y:S01]  /*6a80*/  LDL.LU R17, [R1+0x3c] ;  /* 0x00003c0001117983 */ /* 0x000ee20000300800 */
[----:B0-----:R-:W-:-:S05]  /*6a90*/  IMAD R6, R25, UR7, RZ ;  /* 0x0000000719067c24 */ /* 0x001fca000f8e02ff */
[----:B------:R0:W-:Y:S04]  /*6aa0*/  STL [R1+0x1bc], R6 ;  /* 0x0001bc0601007387 */ /* 0x0001e80000100800 */
[----:B0-----:R-:W3:Y:S04]  /*6ab0*/  LDL.LU R6, [R1+0x38] ;  /* 0x0000380001067983 */ /* 0x001ee80000300800 */
[----:B------:R-:W3:Y:S01]  /*6ac0*/  LDL.LU R21, [R1+0x34] ;  /* 0x0000340001157983 */ /* 0x000ee20000300800 */
[----:B--2---:R-:W-:-:S05]  /*6ad0*/  IMAD R10, R24, UR7, RZ ;  /* 0x00000007180a7c24 */ /* 0x004fca000f8e02ff */
[----:B------:R0:W-:Y:S04]  /*6ae0*/  STL [R1+0x1c0], R10 ;  /* 0x0001c00a01007387 */ /* 0x0001e80000100800 */
[----:B------:R-:W2:Y:S04]  /*6af0*/  LDL.LU R20, [R1+0x2c] ;  /* 0x00002c0001147983 */ /* 0x000ea80000300800 */
[----:B------:R-:W2:Y:S04]  /*6b00*/  LDL.LU R16, [R1+0x28] ;  /* 0x0000280001107983 */ /* 0x000ea80000300800 */
[----:B------:R-:W2:Y:S04]  /*6b10*/  LDL.LU R11, [R1+0x24] ;  /* 0x00002400010b7983 */ /* 0x000ea80000300800 */
[----:B0-----:R-:W2:Y:S04]  /*6b20*/  LDL.LU R10, [R1+0x1c] ;  /* 0x00001c00010a7983 */ /* 0x001ea80000300800 */
[----:B------:R-:W2:Y:S04]  /*6b30*/  LDL.LU R25, [R1+0x14] ;  /* 0x0000140001197983 */ /* 0x000ea80000300800 */
[----:B------:R-:W2:Y:S01]  /*6b40*/  LDL.LU R24, [R1+0x10] ;  /* 0x0000100001187983 */ /* 0x000ea20000300800 */
[----:B----4-:R-:W-:-:S05]  /*6b50*/  IMAD R14, R14, UR7, RZ ;  /* 0x000000070e0e7c24 */ /* 0x010fca000f8e02ff */
[----:B------:R0:W-:Y:S01]  /*6b60*/  STL [R1+0x1c4], R14 ;  /* 0x0001c40e01007387 */ /* 0x0001e20000100800 */
[----:B-----5:R-:W-:-:S03]  /*6b70*/  IMAD R15, R15, UR7, RZ ;  /* 0x000000070f0f7c24 */ /* 0x020fc6000f8e02ff */
[----:B0-----:R-:W4:Y:S01]  /*6b80*/  LDL.LU R14, [R1+0x9e0] ;  /* 0x0009e000010e7983 */ /* 0x001f220000300800 */
[----:B------:R-:W-:-:S03]  /*6b90*/  IMAD R29, R29, UR7, RZ ;  /* 0x000000071d1d7c24 */ /* 0x000fc6000f8e02ff */
[----:B------:R0:W-:Y:S04]  /*6ba0*/  STL [R1+0x1c8], R15 ;  /* 0x0001c80f01007387 */ /* 0x0001e80000100800 */
[----:B0-----:R-:W4:Y:S04]  /*6bb0*/  LDL.LU R15, [R1+0x9dc] ;  /* 0x0009dc00010f7983 */ /* 0x001f280000300800 */
[----:B------:R0:W-:Y:S04]  /*6bc0*/  STL [R1+0x1cc], R29 ;  /* 0x0001cc1d01007387 */ /* 0x0001e80000100800 */
[----:B0-----:R-:W5:Y:S01]  /*6bd0*/  LDL.LU R29, [R1+0x9d8] ;  /* 0x0009d800011d7983 */ /* 0x001f620000300800 */
[----:B------:R-:W-:-:S02]  /*6be0*/  IMAD R3, R3, UR7, RZ ;  /* 0x0000000703037c24 */ /* 0x000fc4000f8e02ff */
[----:B------:R-:W-:Y:S02]  /*6bf0*/  IMAD R27, R27, UR7, RZ ;  /* 0x000000071b1b7c24 */ /* 0x000fe4000f8e02ff */
[----:B------:R-:W-:Y:S02]  /*6c00*/  IMAD R23, R23, UR7, RZ ;  /* 0x0000000717177c24 */ /* 0x000fe4000f8e02ff */
[----:B------:R-:W-:Y:S01]  /*6c10*/  IMAD R19, R19, UR7, RZ ;  /* 0x0000000713137c24 */ /* 0x000fe2000f8e02ff */
[----:B------:R3:W-:Y:S01]  /*6c20*/  STL [R1+0x1d0], R3 ;  /* 0x0001d00301007387 */ /* 0x0007e20000100800 */
[----:B------:R-:W-:-:S03]  /*6c30*/  IMAD R13, R13, UR7, RZ ;  /* 0x000000070d0d7c24 */ /* 0x000fc6000f8e02ff */
[----:B------:R-:W-:Y:S04]  /*6c40*/  STL [R1+0x1d4], R27 ;  /* 0x0001d41b01007387 */ /* 0x000fe80000100800 */
[----:B------:R-:W-:Y:S04]  /*6c50*/  STL [R1+0x1d8], R23 ;  /* 0x0001d81701007387 */ /* 0x000fe80000100800 */
[----:B------:R-:W-:Y:S04]  /*6c60*/  STL [R1+0x1dc], R19 ;  /* 0x0001dc1301007387 */ /* 0x000fe80000100800 */
[----:B------:R-:W-:Y:S01]  /*6c70*/  STL [R1+0x1e0], R13 ;  /* 0x0001e00d01007387 */ /* 0x000fe20000100800 */
[----:B------:R-:W-:-:S05]  /*6c80*/  IMAD R12, R12, UR7, RZ ;  /* 0x000000070c0c7c24 */ /* 0x000fca000f8e02ff */
[----:B------:R-:W-:Y:S04]  /*6c90*/  STL [R1+0x1e4], R12 ;  /* 0x0001e40c01007387 */ /* 0x000fe80000100800 */
[----:B------:R-:W-:Y:S01]  /*6ca0*/  STL [R1+0x9a8], R12 ;  /* 0x0009a80c01007387 */ /* 0x000fe20000100800 */
[----:B------:R-:W-:Y:S02]  /*6cb0*/  IMAD R9, R9, UR7, RZ ;  /* 0x0000000709097c24 */ /* 0x000fe4000f8e02ff */
[----:B------:R-:W-:Y:S02]  /*6cc0*/  IMAD R5, R5, UR7, RZ ;  /* 0x0000000705057c24 */ /* 0x000fe4000f8e02ff */
[----:B------:R-:W-:-:S05]  /*6cd0*/  IMAD R2, R2, UR7, RZ ;  /* 0x0000000702027c24 */ /* 0x000fca000f8e02ff */
[----:B------:R0:W-:Y:S04]  /*6ce0*/  STL [R1+0x1f0], R2 ;  /* 0x0001f00201007387 */ /* 0x0001e80000100800 */
[----:B------:R-:W-:Y:S04]  /*6cf0*/  STL [R1+0x9ac], R13 ;  /* 0x0009ac0d01007387 */ /* 0x000fe80000100800 */
[----:B------:R-:W-:Y:S01]  /*6d00*/  STL [R1+0x1e8], R9 ;  /* 0x0001e80901007387 */ /* 0x000fe20000100800 */
[----:B---3--:R-:W-:-:S05]  /*6d10*/  IMAD R3, R7, UR7, RZ ;  /* 0x0000000707037c24 */ /* 0x008fca000f8e02ff */
[----:B------:R1:W-:Y:S01]  /*6d20*/  STL [R1+0x1f4], R3 ;  /* 0x0001f40301007387 */ /* 0x0003e20000100800 */
[----:B0-----:R-:W-:-:S03]  /*6d30*/  IMAD R2, R17, UR7, RZ ;  /* 0x0000000711027c24 */ /* 0x001fc6000f8e02ff */
[----:B------:R-:W-:Y:S04]  /*6d40*/  STL [R1+0x1ec], R5 ;  /* 0x0001ec0501007387 */ /* 0x000fe80000100800 */
[----:B------:R2:W-:Y:S01]  /*6d50*/  STL [R1+0x1f8], R2 ;  /* 0x0001f80201007387 */ /* 0x0005e20000100800 */
[----:B------:R-:W-:Y:S02]  /*6d60*/  IMAD R6, R6, UR7, RZ ;  /* 0x0000000706067c24 */ /* 0x000fe4000f8e02ff */
[----:B-1----:R-:W-:-:S03]  /*6d70*/  IMAD R3, R21, UR7, RZ ;  /* 0x0000000715037c24 */ /* 0x002fc6000f8e02ff */
[----:B------:R0:W-:Y:S04]  /*6d80*/  STL [R1+0x1fc], R6 ;  /* 0x0001fc0601007387 */ /* 0x0001e80000100800 */
[----:B------:R1:W-:Y:S01]  /*6d90*/  STL [R1+0x200], R3 ;  /* 0x0002000301007387 */ /* 0x0003e20000100800 */
[----:B--2---:R-:W-:Y:S02]  /*6da0*/  IMAD R2, R20, UR7, RZ ;  /* 0x0000000714027c24 */ /* 0x004fe4000f8e02ff */
[----:B0-----:R-:W-:-:S03]  /*6db0*/  IMAD R6, R16, UR7, RZ ;  /* 0x0000000710067c24 */ /* 0x001fc6000f8e02ff */
[----:B------:R0:W-:Y:S01]  /*6dc0*/  STL [R1+0x194], R2 ;  /* 0x0001940201007387 */ /* 0x0001e20000100800 */
[----:B-1----:R-:W-:-:S03]  /*6dd0*/  IMAD R3, R11, UR7, RZ ;  /* 0x000000070b037c24 */ /* 0x002fc6000f8e02ff */
[----:B------:R1:W-:Y:S01]  /*6de0*/  STL [R1+0x190], R6 ;  /* 0x0001900601007387 */ /* 0x0003e20000100800 */
[----:B0-----:R-:W-:-:S03]  /*6df0*/  IMAD R2, R10, UR7, RZ ;  /* 0x000000070a027c24 */ /* 0x001fc6000f8e02ff */
[----:B------:R0:W-:Y:S01]  /*6e00*/  STL [R1+0x17c], R3 ;  /* 0x00017c0301007387 */ /* 0x0001e20000100800 */
[----:B-1----:R-:W-:-:S03]  /*6e10*/  IMAD R6, R25, UR7, RZ ;  /* 0x0000000719067c24 */ /* 0x002fc6000f8e02ff */
[----:B------:R-:W-:Y:S01]  /*6e20*/  STL [R1+0x178], R2 ;  /* 0x0001780201007387 */ /* 0x000fe20000100800 */
[----:B0-----:R-:W-:-:S03]  /*6e30*/  IMAD R3, R24, UR7, RZ ;  /* 0x0000000718037c24 */ /* 0x001fc6000f8e02ff */
[----:B------:R4:W-:Y:S02]  /*6e40*/  STL [R1+0x154], R6 ;  /* 0x0001540601007387 */ /* 0x0009e40000100800 */
[----:B----4-:R-:W-:-:S04]  /*6e50*/  IMAD.WIDE R6, R8, 0x2, R14 ;  /* 0x0000000208067825 */ /* 0x010fc800078e020e */
[----:B-----5:R-:W-:Y:S02]  /*6e60*/  IMAD R2, R29, UR7, RZ ;  /* 0x000000071d027c24 */ /* 0x020fe4000f8e02ff */
[----:B------:R-:W2:Y:S04]  /*6e70*/  LDL R29, [R1+0xfc] ;  /* 0x0000fc00011d7983 */ /* 0x000ea80000100800 */
[----:B------:R-:W-:Y:S04]  /*6e80*/  STL [R1+0x150], R3 ;  /* 0x0001500301007387 */ /* 0x000fe80000100800 */
[----:B------:R-:W3:Y:S04]  /*6e90*/  LDL R13, [R1+0x108] ;  /* 0x00010800010d7983 */ /* 0x000ee80000100800 */
[----:B------:R0:W-:Y:S04]  /*6ea0*/  STL [R1+0x130], R2 ;  /* 0x0001300201007387 */ /* 0x0001e80000100800 */
[----:B------:R-:W4:Y:S01]  /*6eb0*/  LDL R12, [R1+0x10c] ;  /* 0x00010c00010c7983 */ /* 0x000f220000100800 */
[----:B0-----:R-:W-:-:S03]  /*6ec0*/  IMAD.WIDE R2, R4, 0x2, R14 ;  /* 0x0000000204027825 */ /* 0x001fc600078e020e */
[----:B------:R0:W-:Y:S01]  /*6ed0*/  STL.64 [R1+0x9b0], R4 ;  /* 0x0009b00401007387 */ /* 0x0001e20000100a00 */
[----:B------:R-:W-:-:S03]  /*6ee0*/  IMAD.WIDE R10, R0, 0x2, R14 ;  /* 0x00000002000a7825 */ /* 0x000fc600078e020e */
[----:B0-----:R-:W5:Y:S04]  /*6ef0*/  LDL R4, [R1+0xe4] ;  /* 0x0000e40001047983 */ /* 0x001f680000100800 */
[----:B------:R-:W2:Y:S04]  /*6f00*/  LDL R5, [R1+0xe0] ;  /* 0x0000e00001057983 */ /* 0x000ea80000100800 */
[----:B------:R0:W-:Y:S01]  /*6f10*/  STL.64 [R1+0x8f0], R2 ;  /* 0x0008f00201007387 */ /* 0x0001e20000100a00 */
[----:B------:R-:W-:-:S03]  /*6f20*/  IMAD.WIDE R16, R18, 0x2, R14 ;  /* 0x0000000212107825 */ /* 0x000fc600078e020e */
[----:B0-----:R-:W2:Y:S04]  /*6f30*/  LDL R2, [R1+0x50] ;  /* 0x0000500001027983 */ /* 0x001ea80000100800 */
[----:B------:R-:W2:Y:S04]  /*6f40*/  LDL R3, [R1+0x58] ;  /* 0x0000580001037983 */ /* 0x000ea80000100800 */
[----:B------:R0:W-:Y:S04]  /*6f50*/  STL.64 [R1+0x9b8], R8 ;  /* 0x0009b80801007387 */ /* 0x0001e80000100a00 */
[----:B0-----:R-:W2:Y:S04]  /*6f60*/  LDL R8, [R1+0xf4] ;  /* 0x0000f40001087983 */ /* 0x001ea80000100800 */
[----:B------:R-:W2:Y:S04]  /*6f70*/  LDL R9, [R1+0xf8] ;  /* 0x0000f80001097983 */ /* 0x000ea80000100800 */
[----:B------:R0:W-:Y:S04]  /*6f80*/  STL [R1+0x920], R6 ;  /* 0x0009200601007387 */ /* 0x0001e80000100800 */
[----:B0-----:R-:W2:Y:S04]  /*6f90*/  LDL R6, [R1+0x40] ;  /* 0x0000400001067983 */ /* 0x001ea80000100800 */
[----:B------:R0:W-:Y:S04]  /*6fa0*/  STL [R1+0x8e8], R7 ;  /* 0x0008e80701007387 */ /* 0x0001e80000100800 */
[----:B0-----:R-:W2:Y:S04]  /*6fb0*/  LDL R7, [R1+0x30] ;  /* 0x0000300001077983 */ /* 0x001ea80000100800 */
[----:B------:R0:W-:Y:S04]  /*6fc0*/  STL.64 [R1+0x8f8], R10 ;  /* 0x0008f80a01007387 */ /* 0x0001e80000100a00 */
[----:B0-----:R-:W2:Y:S04]  /*6fd0*/  LDL R10, [R1+0x18] ;  /* 0x00001800010a7983 */ /* 0x001ea80000100800 */
[----:B------:R-:W3:Y:S04]  /*6fe0*/  LDL R11, [R1+0x20] ;  /* 0x00002000010b7983 */ /* 0x000ee80000100800 */
[----:B------:R0:W-:Y:S04]  /*6ff0*/  STL.64 [R1+0x9c0], R18 ;  /* 0x0009c01201007387 */ /* 0x0001e80000100a00 */
[----:B0-----:R-:W4:Y:S04]  /*7000*/  LDL R18, [R1+0x94] ;  /* 0x0000940001127983 */ /* 0x001f280000100800 */
[----:B------:R-:W4:Y:S04]  /*7010*/  LDL R19, [R1+0xf0] ;  /* 0x0000f00001137983 */ /* 0x000f280000100800 */
[----:B------:R0:W-:Y:S04]  /*7020*/  STL.64 [R1+0x900], R16 ;  /* 0x0009001001007387 */ /* 0x0001e80000100a00 */
[----:B0-----:R-:W4:Y:S01]  /*7030*/  LDL R17, [R1+0x8] ;  /* 0x0000080001117983 */ /* 0x001f220000100800 */
[----:B------:R-:W-:-:S03]  /*7040*/  IMAD.WIDE R20, R22, 0x2, R14 ;  /* 0x0000000216147825 */ /* 0x000fc600078e020e */
[----:B------:R-:W5:Y:S04]  /*7050*/  LDL R16, [R1+0x80] ;  /* 0x0000800001107983 */ /* 0x000f680000100800 */
[----:B------:R0:W-:Y:S04]  /*7060*/  STL.64 [R1+0x9c8], R22 ;  /* 0x0009c81601007387 */ /* 0x0001e80000100a00 */
[----:B0-----:R-:W5:Y:S04]  /*7070*/  LDL R22, [R1+0x68] ;  /* 0x0000680001167983 */ /* 0x001f680000100800 */
[----:B------:R-:W5:Y:S01]  /*7080*/  LDL R23, [R1+0x78] ;  /* 0x0000780001177983 */ /* 0x000f620000100800 */
[----:B------:R-:W-:-:S03]  /*7090*/  IMAD.WIDE R24, R26, 0x2, R14 ;  /* 0x000000021a187825 */ /* 0x000fc600078e020e */
[----:B------:R-:W-:Y:S04]  /*70a0*/  STL.64 [R1+0x908], R20 ;  /* 0x0009081401007387 */ /* 0x000fe80000100a00 */
[----:B------:R-:W-:Y:S04]  /*70b0*/  STL.64 [R1+0x9d0], R26 ;  /* 0x0009d01a01007387 */ /* 0x000fe80000100a00 */
[----:B------:R0:W-:Y:S02]  /*70c0*/  STL.64 [R1+0x910], R24 ;  /* 0x0009101801007387 */ /* 0x0001e40000100a00 */
[----:B0-----:R-:W-:-:S05]  /*70d0*/  IMAD.WIDE R24, R28, 0x2, R14 ;  /* 0x000000021c187825 */ /* 0x001fca00078e020e */
[----:B------:R3:W-:Y:S01]  /*70e0*/  STL.64 [R1], R24 ;  /* 0x0000001801007387 */ /* 0x0007e20000100a00 */
[----:B--2---:R-:W-:-:S04]  /*70f0*/  IMAD.WIDE R26, R10, 0x2, R14 ;  /* 0x000000020a1a7825 */ /* 0x004fc800078e020e */
[----:B---3--:R-:W-:-:S04]  /*7100*/  IMAD.WIDE R24, R11, 0x2, R14 ;  /* 0x000000020b187825 */ /* 0x008fc800078e020e */
[----:B------:R-:W-:-:S04]  /*7110*/  IMAD.WIDE R10, R6, 0x2, R14 ;  /* 0x00000002060a7825 */ /* 0x000fc800078e020e */
[----:B----4-:R-:W-:-:S05]  /*7120*/  IMAD.WIDE R20, R17, 0x2, R14 ;  /* 0x0000000211147825 */ /* 0x010fca00078e020e */
[----:B------:R0:W-:Y:S04]  /*7130*/  STL.64 [R1+0x10], R20 ;  /* 0x0000101401007387 */ /* 0x0001e80000100a00 */
[----:B------:R-:W-:Y:S04]  /*7140*/  STL.64 [R1+0x28], R26 ;  /* 0x0000281a01007387 */ /* 0x000fe80000100a00 */
[----:B------:R5:W-:Y:S01]  /*7150*/  STL.64 [R1+0x38], R24 ;  /* 0x0000381801007387 */ /* 0x000be20000100a00 */
[----:B0-----:R-:W-:-:S04]  /*7160*/  IMAD.WIDE R20, R7, 0x2, R14 ;  /* 0x0000000207147825 */ /* 0x001fc800078e020e */
[--C-:B------:R-:W-:Y:S01]  /*7170*/  IMAD.WIDE R6, R2, 0x2, R14.reuse ;  /* 0x0000000202067825 */ /* 0x100fe200078e020e */
[----:B------:R-:W-:Y:S03]  /*7180*/  STL.64 [R1+0x48], R20 ;  /* 0x0000481401007387 */ /* 0x000fe60000100a00 */
[--C-:B------:R-:W-:Y:S01]  /*7190*/  IMAD.WIDE R2, R3, 0x2, R14.reuse ;  /* 0x0000000203027825 */ /* 0x100fe200078e020e */
[----:B------:R0:W-:Y:S04]  /*71a0*/  STL.64 [R1+0x60], R10 ;  /* 0x0000600a01007387 */ /* 0x0001e80000100a00 */
[----:B------:R-:W2:Y:S01]  /*71b0*/  LDL R17, [R1+0x118] ;  /* 0x0001180001117983 */ /* 0x000ea20000100800 */
[----:B-----5:R-:W-:-:S03]  /*71c0*/  IMAD.WIDE R24, R22, 0x2, R14 ;  /* 0x0000000216187825 */ /* 0x020fc600078e020e */
[----:B------:R1:W-:Y:S01]  /*71d0*/  STL.64 [R1+0x70], R6 ;  /* 0x0000700601007387 */ /* 0x0003e20000100a00 */
[----:B------:R-:W-:-:S03]  /*71e0*/  IMAD.WIDE R22, R23, 0x2, R14 ;  /* 0x0000000217167825 */ /* 0x000fc600078e020e */
[----:B0-----:R-:W3:Y:S01]  /*71f0*/  LDL R10, [R1+0x128] ;  /* 0x00012800010a7983 */ /* 0x001ee20000100800 */
[----:B------:R-:W-:-:S03]  /*7200*/  IMAD.WIDE R20, R16, 0x2, R14 ;  /* 0x0000000210147825 */ /* 0x000fc600078e020e */
[----:B------:R0:W-:Y:S04]  /*7210*/  STL.64 [R1+0x88], R2 ;  /* 0x0000880201007387 */ /* 0x0001e80000100a00 */
[----:B------:R-:W4:Y:S04]  /*7220*/  LDL R11, [R1+0x140] ;  /* 0x00014000010b7983 */ /* 0x000f280000100800 */
[----:B-1----:R-:W5:Y:S04]  /*7230*/  LDL R7, [R1+0x158] ;  /* 0x0001580001077983 */ /* 0x002f680000100800 */
[----:B------:R-:W5:Y:S04]  /*7240*/  LDL R6, [R1+0x168] ;  /* 0x0001680001067983 */ /* 0x000f680000100800 */
[----:B0-----:R-:W5:Y:S04]  /*7250*/  LDL R2, [R1+0x180] ;  /* 0x0001800001027983 */ /* 0x001f680000100800 */
[----:B------:R-:W5:Y:S04]  /*7260*/  LDL R3, [R1+0x19c] ;  /* 0x00019c0001037983 */ /* 0x000f680000100800 */
[----:B------:R0:W-:Y:S04]  /*7270*/  STL.64 [R1+0x98], R24 ;  /* 0x0000981801007387 */ /* 0x0001e80000100a00 */
[----:B------:R1:W-:Y:S04]  /*7280*/  STL.64 [R1+0xa8], R22 ;  /* 0x0000a81601007387 */ /* 0x0003e80000100a00 */
[----:B------:R1:W-:Y:S01]  /*7290*/  STL.64 [R1+0xb8], R20 ;  /* 0x0000b81401007387 */ /* 0x0003e20000100a00 */
[----:B0-----:R-:W-:-:S04]  /*72a0*/  IMAD.WIDE R24, R18, 0x2, R14 ;  /* 0x0000000212187825 */ /* 0x001fc800078e020e */
[--C-:B-1----:R-:W-:Y:S01]  /*72b0*/  IMAD.WIDE R22, R19, 0x2, R14.reuse ;  /* 0x0000000213167825 */ /* 0x102fe200078e020e */
[----:B------:R-:W-:Y:S03]  /*72c0*/  STL.64 [R1+0xc8], R24 ;  /* 0x0000c81801007387 */ /* 0x000fe60000100a00 */
[--C-:B------:R-:W-:Y:S01]  /*72d0*/  IMAD.WIDE R20, R8, 0x2, R14.reuse ;  /* 0x0000000208147825 */ /* 0x100fe200078e020e */
[----:B------:R-:W-:Y:S03]  /*72e0*/  STL.64 [R1+0xd8], R22 ;  /* 0x0000d81601007387 */ /* 0x000fe60000100a00 */
[--C-:B------:R-:W-:Y:S01]  /*72f0*/  IMAD.WIDE R18, R9, 0x2, R14.reuse ;  /* 0x0000000209127825 */ /* 0x100fe200078e020e */
[----:B------:R-:W-:Y:S03]  /*7300*/  STL.64 [R1+0xe8], R20 ;  /* 0x0000e81401007387 */ /* 0x000fe60000100a00 */
[--C-:B------:R-:W-:Y:S01]  /*7310*/  IMAD.WIDE R8, R4, 0x2, R14.reuse ;  /* 0x0000000204087825 */ /* 0x100fe200078e020e */
[----:B------:R0:W-:Y:S03]  /*7320*/  STL.64 [R1+0x100], R18 ;  /* 0x0001001201007387 */ /* 0x0001e60000100a00 */
[--C-:B------:R-:W-:Y:S01]  /*7330*/  IMAD.WIDE R4, R5, 0x2, R14.reuse ;  /* 0x0000000205047825 */ /* 0x100fe200078e020e */
[----:B------:R1:W-:Y:S04]  /*7340*/  STL.64 [R1+0x110], R8 ;  /* 0x0001100801007387 */ /* 0x0003e80000100a00 */
[----:B------:R1:W-:Y:S01]  /*7350*/  STL.64 [R1+0x120], R4 ;  /* 0x0001200401007387 */ /* 0x0003e20000100a00 */
[----:B0-----:R-:W-:-:S04]  /*7360*/  IMAD.WIDE R18, R29, 0x2, R14 ;  /* 0x000000021d127825 */ /* 0x001fc800078e020e */
[--C-:B-1----:R-:W-:Y:S01]  /*7370*/  IMAD.WIDE R8, R13, 0x2, R14.reuse ;  /* 0x000000020d087825 */ /* 0x102fe200078e020e */
[----:B------:R0:W-:Y:S04]  /*7380*/  STL.64 [R1+0x138], R18 ;  /* 0x0001381201007387 */ /* 0x0001e80000100a00 */
[----:B------:R-:W5:Y:S01]  /*7390*/  LDL R27, [R1+0x1a4] ;  /* 0x0001a400011b7983 */ /* 0x000f620000100800 */
[----:B------:R-:W-:-:S03]  /*73a0*/  IMAD.WIDE R4, R12, 0x2, R14 ;  /* 0x000000020c047825 */ /* 0x000fc600078e020e */
[----:B------:R1:W-:Y:S04]  /*73b0*/  STL.64 [R1+0x148], R8 ;  /* 0x0001480801007387 */ /* 0x0003e80000100a00 */
[----:B------:R-:W5:Y:S04]  /*73c0*/  LDL R22, [R1+0x1a8] ;  /* 0x0001a80001167983 */ /* 0x000f680000100800 */
[----:B------:R1:W-:Y:S04]  /*73d0*/  STL.64 [R1+0x160], R4 ;  /* 0x0001600401007387 */ /* 0x0003e80000100a00 */
[----:B------:R-:W5:Y:S04]  /*73e0*/  LDL R23, [R1+0x1ac] ;  /* 0x0001ac0001177983 */ /* 0x000f680000100800 */
[----:B0-----:R-:W5:Y:S04]  /*73f0*/  LDL R18, [R1+0x1b0] ;  /* 0x0001b00001127983 */ /* 0x001f680000100800 */
[----:B------:R-:W5:Y:S04]  /*7400*/  LDL R19, [R1+0x1b4] ;  /* 0x0001b40001137983 */ /* 0x000f680000100800 */
[----:B-1----:R-:W5:Y:S04]  /*7410*/  LDL R8, [R1+0x1b8] ;  /* 0x0001b80001087983 */ /* 0x002f680000100800 */
[----:B------:R-:W5:Y:S04]  /*7420*/  LDL R9, [R1+0x1bc] ;  /* 0x0001bc0001097983 */ /* 0x000f680000100800 */
[----:B------:R-:W5:Y:S04]  /*7430*/  LDL R4, [R1+0x1c0] ;  /* 0x0001c00001047983 */ /* 0x000f680000100800 */
[----:B------:R-:W5:Y:S04]  /*7440*/  LDL R5, [R1+0x1c4] ;  /* 0x0001c40001057983 */ /* 0x000f680000100800 */
[----:B------:R-:W5:Y:S04]  /*7450*/  LDL R29, [R1+0x1c8] ;  /* 0x0001c800011d7983 */ /* 0x000f680000100800 */
[----:B------:R-:W5:Y:S04]  /*7460*/  LDL R13, [R1+0x1cc] ;  /* 0x0001cc00010d7983 */ /* 0x000f680000100800 */
[----:B------:R-:W5:Y:S01]  /*7470*/  LDL R12, [R1+0x1d0] ;  /* 0x0001d000010c7983 */ /* 0x000f620000100800 */
[----:B--2---:R-:W-:-:S05]  /*7480*/  IMAD.WIDE R16, R17, 0x2, R14 ;  /* 0x0000000211107825 */ /* 0x004fca00078e020e */
[----:B------:R5:W-:Y:S01]  /*7490*/  STL.64 [R1+0x170], R16 ;  /* 0x0001701001007387 */ /* 0x000be20000100a00 */
[----:B---3--:R-:W-:-:S04]  /*74a0*/  IMAD.WIDE R20, R10, 0x2, R14 ;  /* 0x000000020a147825 */ /* 0x008fc800078e020e */
[--C-:B----4-:R-:W-:Y:S01]  /*74b0*/  IMAD.WIDE R10, R11, 0x2, R14.reuse ;  /* 0x000000020b0a7825 */ /* 0x110fe200078e020e */
[----:B------:R-:W-:Y:S03]  /*74c0*/  STL.64 [R1+0x188], R20 ;  /* 0x0001881401007387 */ /* 0x000fe60000100a00 */
[--C-:B-----5:R-:W-:Y:S01]  /*74d0*/  IMAD.WIDE R16, R7, 0x2, R14.reuse ;  /* 0x0000000207107825 */ /* 0x120fe200078e020e */
[----:B------:R0:W-:Y:S03]  /*74e0*/  STL.64 [R1+0x370], R10 ;  /* 0x0003700a01007387 */ /* 0x0001e60000100a00 */
[--C-:B------:R-:W-:Y:S01]  /*74f0*/  IMAD.WIDE R6, R6, 0x2, R14.reuse ;  /* 0x0000000206067825 */ /* 0x100fe200078e020e */
[----:B------:R-:W-:Y:S04]  /*7500*/  STL.64 [R1+0x380], R16 ;  /* 0x0003801001007387 */ /* 0x000fe80000100a00 */
[----:B------:R1:W-:Y:S01]  /*7510*/  STL.64 [R1+0x390], R6 ;  /* 0x0003900601007387 */ /* 0x0003e20000100a00 */
[----:B0-----:R-:W-:-:S04]  /*7520*/  IMAD.WIDE R10, R2, 0x2, R14 ;  /* 0x00000002020a7825 */ /* 0x001fc800078e020e */
[--C-:B------:R-:W-:Y:S01]  /*7530*/  IMAD.WIDE R2, R3, 0x2, R14.reuse ;  /* 0x0000000203027825 */ /* 0x100fe200078e020e */
[----:B-1----:R-:W2:Y:S04]  /*7540*/  LDL.LU R6, [R1+0x1f0] ;  /* 0x0001f00001067983 */ /* 0x002ea80000300800 */
[----:B------:R0:W-:Y:S04]  /*7550*/  STL.64 [R1+0x3a0], R10 ;  /* 0x0003a00a01007387 */ /* 0x0001e80000100a00 */
[----:B------:R-:W3:Y:S04]  /*7560*/  LDL.LU R24, [R1+0x1f4] ;  /* 0x0001f40001187983 */ /* 0x000ee80000300800 */
[----:B------:R1:W-:Y:S04]  /*7570*/  STL.64 [R1+0x3b0], R2 ;  /* 0x0003b00201007387 */ /* 0x0003e80000100a00 */
[----:B------:R-:W4:Y:S04]  /*7580*/  LDL.LU R25, [R1+0x1f8] ;  /* 0x0001f80001197983 */ /* 0x000f280000300800 */
[----:B------:R-:W5:Y:S04]  /*7590*/  LDL.LU R20, [R1+0x1fc] ;  /* 0x0001fc0001147983 */ /* 0x000f680000300800 */
[----:B------:R-:W2:Y:S04]  /*75a0*/  LDL.LU R21, [R1+0x200] ;  /* 0x0002000001157983 */ /* 0x000ea80000300800 */
[----:B------:R-:W2:Y:S04]  /*75b0*/  LDL.LU R16, [R1+0x194] ;  /* 0x0001940001107983 */ /* 0x000ea80000300800 */
[----:B------:R-:W2:Y:S04]  /*75c0*/  LDL.LU R17, [R1+0x190] ;  /* 0x0001900001117983 */ /* 0x000ea80000300800 */
[----:B0-----:R-:W2:Y:S04]  /*75d0*/  LDL.LU R10, [R1+0x17c] ;  /* 0x00017c00010a7983 */ /* 0x001ea80000300800 */
[----:B------:R-:W2:Y:S04]  /*75e0*/  LDL.LU R11, [R1+0x178] ;  /* 0x00017800010b7983 */ /* 0x000ea80000300800 */
[----:B-1----:R-:W2:Y:S01]  /*75f0*/  LDL.LU R2, [R1+0x154] ;  /* 0x0001540001027983 */ /* 0x002ea20000300800 */
[----:B------:R-:W-:-:S03]  /*7600*/  IMAD.WIDE R26, R27, 0x2, R14 ;  /* 0x000000021b1a7825 */ /* 0x000fc600078e020e */
[----:B------:R-:W2:Y:S04]  /*7610*/  LDL.LU R3, [R1+0x150] ;  /* 0x0001500001037983 */ /* 0x000ea80000300800 */
[----:B------:R-:W2:Y:S04]  /*7620*/  LDL.LU R7, [R1+0x130] ;  /* 0x0001300001077983 */ /* 0x000ea80000300800 */
[----:B------:R0:W-:Y:S02]  /*7630*/  STL.64 [R1+0x3c0], R26 ;  /* 0x0003c01a01007387 */ /* 0x0001e40000100a00 */
[----:B0-----:R-:W-:-:S04]  /*7640*/  IMAD.WIDE R26, R22, 0x2, R14 ;  /* 0x00000002161a7825 */ /* 0x001fc800078e020e */
[--C-:B------:R-:W-:Y:S01]  /*7650*/  IMAD.WIDE R22, R23, 0x2, R14.reuse ;  /* 0x0000000217167825 */ /* 0x100fe200078e020e */
[----:B------:R0:W-:Y:S04]  /*7660*/  STL.64 [R1+0x3d0], R26 ;  /* 0x0003d01a01007387 */ /* 0x0001e80000100a00 */
[----:B0-----:R-:W2:Y:S04]  /*7670*/  LDL.LU.64 R26, [R1+0x9d0] ;  /* 0x0009d000011a7983 */ /* 0x001ea80000300a00 */
[----:B------:R0:W-:Y:S02]  /*7680*/  STL.64 [R1+0x3e0], R22 ;  /* 0x0003e01601007387 */ /* 0x0001e40000100a00 */
[----:B0-----:R-:W-:-:S04]  /*7690*/  IMAD.WIDE R22, R18, 0x2, R14 ;  /* 0x0000000212167825 */ /* 0x001fc800078e020e */
[--C-:B------:R-:W-:Y:S01]  /*76a0*/  IMAD.WIDE R18, R19, 0x2, R14.reuse ;  /* 0x0000000213127825 */ /* 0x100fe200078e020e */
[----:B------:R0:W-:Y:S04]  /*76b0*/  STL.64 [R1+0x3f0], R22 ;  /* 0x0003f01601007387 */ /* 0x0001e80000100a00 */
[----:B0-----:R-:W3:Y:S04]  /*76c0*/  LDL.LU.64 R22, [R1+0x9c8] ;  /* 0x0009c80001167983 */ /* 0x001ee80000300a00 */
[----:B------:R0:W-:Y:S02]  /*76d0*/  STL.64 [R1+0x400], R18 ;  /* 0x0004001201007387 */ /* 0x0001e40000100a00 */
[----:B0-----:R-:W-:-:S05]  /*76e0*/  IMAD.WIDE R18, R8, 0x2, R14 ;  /* 0x0000000208127825 */ /* 0x001fca00078e020e */
[----:B------:R0:W-:Y:S04]  /*76f0*/  STL.64 [R1+0x410], R18 ;  /* 0x0004101201007387 */ /* 0x0001e80000100a00 */
[----:B0-----:R-:W4:Y:S01]  /*7700*/  LDL.LU.64 R18, [R1+0x9c0] ;  /* 0x0009c00001127983 */ /* 0x001f220000300a00 */
[----:B------:R-:W-:-:S05]  /*7710*/  IMAD.WIDE R8, R9, 0x2, R14 ;  /* 0x0000000209087825 */ /* 0x000fca00078e020e */
[----:B------:R0:W-:Y:S02]  /*7720*/  STL.64 [R1+0x420], R8 ;  /* 0x0004200801007387 */ /* 0x0001e40000100a00 */
[----:B0-----:R-:W-:-:S04]  /*7730*/  IMAD.WIDE R8, R4, 0x2, R14 ;  /* 0x0000000204087825 */ /* 0x001fc800078e020e */
[--C-:B------:R-:W-:Y:S01]  /*7740*/  IMAD.WIDE R4, R5, 0x2, R14.reuse ;  /* 0x0000000205047825 */ /* 0x100fe200078e020e */
[----:B------:R0:W-:Y:S04]  /*7750*/  STL.64 [R1+0x430], R8 ;  /* 0x0004300801007387 */ /* 0x0001e80000100a00 */
[----:B0-----:R-:W5:Y:S04]  /*7760*/  LDL.LU.64 R8, [R1+0x9b8] ;  /* 0x0009b80001087983 */ /* 0x001f680000300a00 */
[----:B------:R0:W-:Y:S02]  /*7770*/  STL.64 [R1+0x440], R4 ;  /* 0x0004400401007387 */ /* 0x0001e40000100a00 */
[----:B0-----:R-:W-:-:S05]  /*7780*/  IMAD.WIDE R4, R29, 0x2, R14 ;  /* 0x000000021d047825 */ /* 0x001fca00078e020e */
[----:B------:R0:W-:Y:S02]  /*7790*/  STL.64 [R1+0x450], R4 ;  /* 0x0004500401007387 */ /* 0x0001e40000100a00 */
[----:B0-----:R-:W-:-:S04]  /*77a0*/  IMAD.WIDE R4, R13, 0x2, R14 ;  /* 0x000000020d047825 */ /* 0x001fc800078e020e */
[--C-:B------:R-:W-:Y:S01]  /*77b0*/  IMAD.WIDE R12, R12, 0x2, R14.reuse ;  /* 0x000000020c0c7825 */ /* 0x100fe200078e020e */
[----:B------:R0:W-:Y:S04]  /*77c0*/  STL.64 [R1+0x460], R4 ;  /* 0x0004600401007387 */ /* 0x0001e80000100a00 */
[----:B0-----:R-:W5:Y:S04]  /*77d0*/  LDL.LU.64 R4, [R1+0x9b0] ;  /* 0x0009b00001047983 */ /* 0x001f680000300a00 */
[----:B------:R2:W-:Y:S02]  /*77e0*/  STL.64 [R1+0x470], R12 ;  /* 0x0004700c01007387 */ /* 0x0005e40000100a00 */
[----:B--2---:R-:W-:-:S05]  /*77f0*/  IMAD.WIDE R12, R27, 0x2, R14 ;  /* 0x000000021b0c7825 */ /* 0x004fca00078e020e */
[----:B------:R3:W-:Y:S02]  /*7800*/  STL.64 [R1+0x480], R12 ;  /* 0x0004800c01007387 */ /* 0x0007e40000100a00 */
[----:B---3--:R-:W-:-:S05]  /*7810*/  IMAD.WIDE R12, R23, 0x2, R14 ;  /* 0x00000002170c7825 */ /* 0x008fca00078e020e */
[----:B------:R4:W-:Y:S02]  /*7820*/  STL.64 [R1+0x490], R12 ;  /* 0x0004900c01007387 */ /* 0x0009e40000100a00 */
[----:B----4-:R-:W-:-:S05]  /*7830*/  IMAD.WIDE R12, R19, 0x2, R14 ;  /* 0x00000002130c7825 */ /* 0x010fca00078e020e */
[----:B------:R0:W-:Y:S04]  /*7840*/  STL.64 [R1+0x4a0], R12 ;  /* 0x0004a00c01007387 */ /* 0x0001e80000100a00 */
[----:B0-----:R-:W2:Y:S02]  /*7850*/  LDL.LU R13, [R1+0x9ac] ;  /* 0x0009ac00010d7983 */ /* 0x001ea40000300800 */
[----:B--2---:R-:W-:-:S05]  /*7860*/  IMAD.WIDE R12, R13, 0x2, R14 ;  /* 0x000000020d0c7825 */ /* 0x004fca00078e020e */
[----:B------:R0:W-:Y:S04]  /*7870*/  STL.64 [R1+0x4b0], R12 ;  /* 0x0004b00c01007387 */ /* 0x0001e80000100a00 */
[----:B0-----:R-:W2:Y:S02]  /*7880*/  LDL.LU R12, [R1+0x9a8] ;  /* 0x0009a800010c7983 */ /* 0x001ea40000300800 */
[----:B--2---:R-:W-:-:S05]  /*7890*/  IMAD.WIDE R12, R12, 0x2, R14 ;  /* 0x000000020c0c7825 */ /* 0x004fca00078e020e */
[----:B------:R5:W-:Y:S02]  /*78a0*/  STL.64 [R1+0x4c0], R12 ;  /* 0x0004c00c01007387 */ /* 0x000be40000100a00 */
[----:B-----5:R-:W-:-:S05]  /*78b0*/  IMAD.WIDE R12, R9, 0x2, R14 ;  /* 0x00000002090c7825 */ /* 0x020fca00078e020e */
[----:B------:R0:W-:Y:S02]  /*78c0*/  STL.64 [R1+0x4d0], R12 ;  /* 0x0004d00c01007387 */ /* 0x0001e40000100a00 */
[----:B0-----:R-:W-:-:S05]  /*78d0*/  IMAD.WIDE R12, R5, 0x2, R14 ;  /* 0x00000002050c7825 */ /* 0x001fca00078e020e */
[----:B------:R0:W-:Y:S02]  /*78e0*/  STL.64 [R1+0x4e0], R12 ;  /* 0x0004e00c01007387 */ /* 0x0001e40000100a00 */
[----:B0-----:R-:W-:-:S05]  /*78f0*/  IMAD.WIDE R12, R6, 0x2, R14 ;  /* 0x00000002060c7825 */ /* 0x001fca00078e020e */
[----:B------:R0:W-:Y:S02]  /*7900*/  STL.64 [R1+0x4f0], R12 ;  /* 0x0004f00c01007387 */ /* 0x0001e40000100a00 */
[----:B0-----:R-:W-:-:S05]  /*7910*/  IMAD.WIDE R12, R24, 0x2, R14 ;  /* 0x00000002180c7825 */ /* 0x001fca00078e020e */
[----:B------:R0:W-:Y:S02]  /*7920*/  STL.64 [R1+0x500], R12 ;  /* 0x0005000c01007387 */ /* 0x0001e40000100a00 */
[----:B0-----:R-:W-:-:S05]  /*7930*/  IMAD.WIDE R12, R25, 0x2, R14 ;  /* 0x00000002190c7825 */ /* 0x001fca00078e020e */
[----:B------:R0:W-:Y:S04]  /*7940*/  STL.64 [R1+0x510], R12 ;  /* 0x0005100c01007387 */ /* 0x0001e80000100a00 */
[----:B0-----:R-:W2:Y:S04]  /*7950*/  LDL.LU.64 R12, [R1+0x9a0] ;  /* 0x0009a000010c7983 */ /* 0x001ea80000300a00 */
[----:B------:R-:W-:Y:S04]  /*7960*/  STL [R1+0x918], R25 ;  /* 0x0009181901007387 */ /* 0x000fe80000100800 */
[----:B------:R0:W-:Y:S02]  /*7970*/  STL [R1+0x91c], R24 ;  /* 0x00091c1801007387 */ /* 0x0001e40000100800 */
[----:B0-----:R-:W-:-:S05]  /*7980*/  IMAD.WIDE R24, R20, 0x2, R14 ;  /* 0x0000000214187825 */ /* 0x001fca00078e020e */
[----:B------:R0:W-:Y:S04]  /*7990*/  STL.64 [R1+0x520], R24 ;  /* 0x0005201801007387 */ /* 0x0001e80000100a00 */
[----:B------:R1:W-:Y:S01]  /*79a0*/  STL.64 [R1+0x928], R20 ;  /* 0x0009281401007387 */ /* 0x0003e20000100a00 */
[----:B0-----:R-:W-:-:S04]  /*79b0*/  IMAD.WIDE R24, R21, 0x2, R14 ;  /* 0x0000000215187825 */ /* 0x001fc800078e020e */
[--C-:B-1----:R-:W-:Y:S01]  /*79c0*/  IMAD.WIDE R20, R16, 0x2, R14.reuse ;  /* 0x0000000210147825 */ /* 0x102fe200078e020e */
[----:B------:R0:W-:Y:S04]  /*79d0*/  STL.64 [R1+0x530], R24 ;  /* 0x0005301801007387 */ /* 0x0001e80000100a00 */
[----:B------:R1:W-:Y:S04]  /*79e0*/  STL.64 [R1+0x930], R16 ;  /* 0x0009301001007387 */ /* 0x0003e80000100a00 */
[----:B------:R3:W-:Y:S01]  /*79f0*/  STL.64 [R1+0x540], R20 ;  /* 0x0005401401007387 */ /* 0x0007e20000100a00 */
[----:B0-----:R-:W-:-:S04]  /*7a00*/  IMAD.WIDE R24, R17, 0x2, R14 ;  /* 0x0000000211187825 */ /* 0x001fc800078e020e */
[--C-:B-1----:R-:W-:Y:S01]  /*7a10*/  IMAD.WIDE R16, R11, 0x2, R14.reuse ;  /* 0x000000020b107825 */ /* 0x102fe200078e020e */
[----:B------:R-:W-:Y:S03]  /*7a20*/  STL.64 [R1+0x550], R24 ;  /* 0x0005501801007387 */ /* 0x000fe60000100a00 */
[--C-:B---3--:R-:W-:Y:S01]  /*7a30*/  IMAD.WIDE R20, R10, 0x2, R14.reuse ;  /* 0x000000020a147825 */ /* 0x108fe200078e020e */
[----:B------:R0:W-:Y:S04]  /*7a40*/  STL.64 [R1+0x938], R10 ;  /* 0x0009380a01007387 */ /* 0x0001e80000100a00 */
[----:B------:R1:W-:Y:S04]  /*7a50*/  STL.64 [R1+0x560], R20 ;  /* 0x0005601401007387 */ /* 0x0003e80000100a00 */
[----:B------:R3:W-:Y:S04]  /*7a60*/  STL.64 [R1+0x570], R16 ;  /* 0x0005701001007387 */ /* 0x0007e80000100a00 */
[----:B0-----:R-:W4:Y:S01]  /*7a70*/  LDL.LU R10, [R1+0x58] ;  /* 0x00005800010a7983 */ /* 0x001f220000300800 */
[----:B-1----:R-:W-:-:S04]  /*7a80*/  IMAD.WIDE R20, R2, 0x2, R14 ;  /* 0x0000000202147825 */ /* 0x002fc800078e020e */
[--C-:B---3--:R-:W-:Y:S01]  /*7a90*/  IMAD.WIDE R16, R3, 0x2, R14.reuse ;  /* 0x0000000203107825 */ /* 0x108fe200078e020e */
[----:B------:R-:W-:Y:S04]  /*7aa0*/  STL.64 [R1+0x580], R20 ;  /* 0x0005801401007387 */ /* 0x000fe80000100a00 */
[----:B------:R-:W3:Y:S04]  /*7ab0*/  LDL.LU R11, [R1+0x68] ;  /* 0x00006800010b7983 */ /* 0x000ee80000300800 */
[----:B------:R0:W-:Y:S01]  /*7ac0*/  STL.64 [R1+0x590], R16 ;  /* 0x0005901001007387 */ /* 0x0001e20000100a00 */
[----:B------:R-:W-:-:S03]  /*7ad0*/  IMAD.WIDE R14, R7, 0x2, R14 ;  /* 0x00000002070e7825 */ /* 0x000fc600078e020e */
[----:B0-----:R-:W5:Y:S04]  /*7ae0*/  LDL.LU R16, [R1+0x78] ;  /* 0x0000780001107983 */ /* 0x001f680000300800 */
[----:B------:R-:W3:Y:S04]  /*7af0*/  LDL.LU R17, [R1+0x80] ;  /* 0x0000800001117983 */ /* 0x000ee80000300800 */
[----:B------:R-:W3:Y:S04]  /*7b00*/  LDL.LU R20, [R1+0x94] ;  /* 0x0000940001147983 */ /* 0x000ee80000300800 */
[----:B------:R-:W3:Y:S04]  /*7b10*/  LDL.LU R21, [R1+0xf0] ;  /* 0x0000f00001157983 */ /* 0x000ee80000300800 */
[----:B------:R-:W3:Y:S04]  /*7b20*/  LDL.LU R24, [R1+0xf4] ;  /* 0x0000f40001187983 */ /* 0x000ee80000300800 */
[----:B------:R-:W3:Y:S04]  /*7b30*/  LDL.LU R25, [R1+0xf8] ;  /* 0x0000f80001197983 */ /* 0x000ee80000300800 */
[----:B------:R0:W-:Y:S04]  /*7b40*/  STL.64 [R1+0x940], R2 ;  /* 0x0009400201007387 */ /* 0x0001e80000100a00 */
[----:B0-----:R-:W3:Y:S04]  /*7b50*/  LDL.LU R2, [R1+0x40] ;  /* 0x0000400001027983 */ /* 0x001ee80000300800 */
[----:B------:R-:W3:Y:S04]  /*7b60*/  LDL.LU R3, [R1+0x50] ;  /* 0x0000500001037983 */ /* 0x000ee80000300800 */
[----:B------:R0:W-:Y:S04]  /*7b70*/  STL.64 [R1+0x948], R6 ;  /* 0x0009480601007387 */ /* 0x0001e80000100a00 */
[----:B0-----:R-:W3:Y:S04]  /*7b80*/  LDL.LU R6, [R1+0x20] ;  /* 0x0000200001067983 */ /* 0x001ee80000300800 */
[----:B------:R-:W-:Y:S04]  /*7b90*/  STL.64 [R1+0x5a0], R14 ;  /* 0x0005a00e01007387 */ /* 0x000fe80000100a00 */
[----:B------:R-:W4:Y:S01]  /*7ba0*/  LDL.LU R7, [R1+0x30] ;  /* 0x0000300001077983 */ /* 0x000f220000300800 */
[----:B--2---:R-:W-:-:S05]  /*7bb0*/  IMAD.WIDE R4, R4, 0x2, R12 ;  /* 0x0000000204047825 */ /* 0x004fca00078e020c */
[----:B------:R0:W-:Y:S04]  /*7bc0*/  STL.64 [R1+0x950], R4 ;  /* 0x0009500401007387 */ /* 0x0001e80000100a00 */
[----:B0-----:R-:W2:Y:S04]  /*7bd0*/  LDL.LU R4, [R1+0x8] ;  /* 0x0000080001047983 */ /* 0x001ea80000300800 */
[----:B------:R-:W4:Y:S01]  /*7be0*/  LDL.LU R5, [R1+0x18] ;  /* 0x0000180001057983 */ /* 0x000f220000300800 */
[----:B------:R-:W-:-:S04]  /*7bf0*/  IMAD.WIDE R8, R8, 0x2, R12 ;  /* 0x0000000208087825 */ /* 0x000fc800078e020c */
[--C-:B------:R-:W-:Y:S01]  /*7c00*/  IMAD.WIDE R14, R0, 0x2, R12.reuse ;  /* 0x00000002000e7825 */ /* 0x100fe200078e020c */
[----:B------:R-:W-:Y:S03]  /*7c10*/  STL.64 [R1+0x958], R8 ;  /* 0x0009580801007387 */ /* 0x000fe60000100a00 */
[--C-:B------:R-:W-:Y:S01]  /*7c20*/  IMAD.WIDE R18, R18, 0x2, R12.reuse ;  /* 0x0000000212127825 */ /* 0x100fe200078e020c */
[----:B------:R3:W-:Y:S03]  /*7c30*/  STL.64 [R1+0x960], R14 ;  /* 0x0009600e01007387 */ /* 0x0007e60000100a00 */
[--C-:B------:R-:W-:Y:S01]  /*7c40*/  IMAD.WIDE R22, R22, 0x2, R12.reuse ;  /* 0x0000000216167825 */ /* 0x100fe200078e020c */
[----:B------:R2:W-:Y:S03]  /*7c50*/  STL.64 [R1+0x968], R18 ;  /* 0x0009681201007387 */ /* 0x0005e60000100a00 */
[--C-:B------:R-:W-:Y:S01]  /*7c60*/  IMAD.WIDE R26, R26, 0x2, R12.reuse ;  /* 0x000000021a1a7825 */ /* 0x100fe200078e020c */
[----:B------:R-:W-:Y:S03]  /*7c70*/  STL.64 [R1+0x970], R22 ;  /* 0x0009701601007387 */ /* 0x000fe60000100a00 */
[--C-:B------:R-:W-:Y:S01]  /*7c80*/  IMAD.WIDE R28, R28, 0x2, R12.reuse ;  /* 0x000000021c1c7825 */ /* 0x100fe200078e020c */
[----:B------:R-:W-:Y:S04]  /*7c90*/  STL.64 [R1+0x978], R26 ;  /* 0x0009781a01007387 */ /* 0x000fe80000100a00 */
[----:B------:R-:W-:Y:S01]  /*7ca0*/  STL.64 [R1+0x980], R28 ;  /* 0x0009801c01007387 */ /* 0x000fe20000100a00 */
[----:B---3--:R-:W-:-:S04]  /*7cb0*/  IMAD.WIDE R14, R6, 0x2, R12 ;  /* 0x00000002060e7825 */ /* 0x008fc800078e020c */
[----:B--2---:R-:W-:-:S04]  /*7cc0*/  IMAD.WIDE R18, R4, 0x2, R12 ;  /* 0x0000000204127825 */ /* 0x004fc800078e020c */
[--C-:B----4-:R-:W-:Y:S01]  /*7cd0*/  IMAD.WIDE R8, R5, 0x2, R12.reuse ;  /* 0x0000000205087825 */ /* 0x110fe200078e020c */
[----:B------:R-:W-:Y:S03]  /*7ce0*/  STL.64 [R1+0x8], R18 ;  /* 0x0000081201007387 */ /* 0x000fe60000100a00 */
[--C-:B------:R-:W-:Y:S01]  /*7cf0*/  IMAD.WIDE R4, R7, 0x2, R12.reuse ;  /* 0x0000000207047825 */ /* 0x100fe200078e020c */
[----:B------:R0:W-:Y:S03]  /*7d00*/  STL.64 [R1+0x18], R8 ;  /* 0x0000180801007387 */ /* 0x0001e60000100a00 */
[--C-:B------:R-:W-:Y:S01]  /*7d10*/  IMAD.WIDE R6, R3, 0x2, R12.reuse ;  /* 0x0000000203067825 */ /* 0x100fe200078e020c */
[----:B------:R-:W-:Y:S04]  /*7d20*/  STL.64 [R1+0x20], R14 ;  /* 0x0000200e01007387 */ /* 0x000fe80000100a00 */
[----:B------:R1:W-:Y:S01]  /*7d30*/  STL.64 [R1+0x30], R4 ;  /* 0x0000300401007387 */ /* 0x0003e20000100a00 */
[----:B0-----:R-:W-:-:S04]  /*7d40*/  IMAD.WIDE R8, R2, 0x2, R12 ;  /* 0x0000000202087825 */ /* 0x001fc800078e020c */
[--C-:B------:R-:W-:Y:S01]  /*7d50*/  IMAD.WIDE R2, R11, 0x2, R12.reuse ;  /* 0x000000020b027825 */ /* 0x100fe200078e020c */
[----:B------:R-:W-:Y:S03]  /*7d60*/  STL.64 [R1+0x40], R8 ;  /* 0x0000400801007387 */ /* 0x000fe60000100a00 */
[--C-:B-1----:R-:W-:Y:S01]  /*7d70*/  IMAD.WIDE R4, R10, 0x2, R12.reuse ;  /* 0x000000020a047825 */ /* 0x102fe200078e020c */
[----:B------:R5:W-:Y:S04]  /*7d80*/  STL.64 [R1+0x50], R6 ;  /* 0x0000500601007387 */ /* 0x000be80000100a00 */
[----:B------:R0:W-:Y:S04]  /*7d90*/  STL.64 [R1+0x58], R4 ;  /* 0x0000580401007387 */ /* 0x0001e80000100a00 */
[----:B------:R1:W-:Y:S01]  /*7da0*/  STL.64 [R1+0x68], R2 ;  /* 0x0000680201007387 */ /* 0x0003e20000100a00 */
[----:B-----5:R-:W-:-:S04]  /*7db0*/  IMAD.WIDE R6, R16, 0x2, R12 ;  /* 0x0000000210067825 */ /* 0x020fc800078e020c */
[--C-:B0-----:R-:W-:Y:S01]  /*7dc0*/  IMAD.WIDE R4, R17, 0x2, R12.reuse ;  /* 0x0000000211047825 */ /* 0x101fe200078e020c */
[----:B------:R0:W-:Y:S03]  /*7dd0*/  STL.64 [R1+0x78], R6 ;  /* 0x0000780601007387 */ /* 0x0001e60000100a00 */
[--C-:B-1----:R-:W-:Y:S01]  /*7de0*/  IMAD.WIDE R2, R20, 0x2, R12.reuse ;  /* 0x0000000214027825 */ /* 0x102fe200078e020c */
[----:B------:R1:W-:Y:S04]  /*7df0*/  STL.64 [R1+0x80], R4 ;  /* 0x0000800401007387 */ /* 0x0003e80000100a00 */
[----:B------:R2:W-:Y:S01]  /*7e00*/  STL.64 [R1+0x90], R2 ;  /* 0x0000900201007387 */ /* 0x0005e20000100a00 */
[----:B0-----:R-:W-:-:S04]  /*7e10*/  IMAD.WIDE R6, R21, 0x2, R12 ;  /* 0x0000000215067825 */ /* 0x001fc800078e020c */
[--C-:B-1----:R-:W-:Y:S01]  /*7e20*/  IMAD.WIDE R4, R24, 0x2, R12.reuse ;  /* 0x0000000218047825 */ /* 0x102fe200078e020c */
[----:B------:R-:W-:Y:S04]  /*7e30*/  STL.64 [R1+0xa0], R6 ;  /* 0x0000a00601007387 */ /* 0x000fe80000100a00 */
[----:B------:R-:W3:Y:S04]  /*7e40*/  LDL.LU R28, [R1+0x10c] ;  /* 0x00010c00011c7983 */ /* 0x000ee80000300800 */
[----:B------:R-:W-:Y:S04]  /*7e50*/  STL.64 [R1+0xb0], R4 ;  /* 0x0000b00401007387 */ /* 0x000fe80000100a00 */
[----:B------:R-:W4:Y:S01]  /*7e60*/  LDL.LU R29, [R1+0x118] ;  /* 0x00011800011d7983 */ /* 0x000f220000300800 */
[----:B--2---:R-:W-:-:S05]  /*7e70*/  IMAD.WIDE R2, R25, 0x2, R12 ;  /* 0x0000000219027825 */ /* 0x004fca00078e020c */
[----:B------:R-:W-:Y:S04]  /*7e80*/  STL.64 [R1+0xc0], R2 ;  /* 0x0000c00201007387 */ /* 0x000fe80000100a00 */
[----:B----4-:R0:W-:Y:S04]  /*7e90*/  STL [R1+0x988], R29 ;  /* 0x0009881d01007387 */ /* 0x0101e80000100800 */
[----:B0-----:R-:W2:Y:S04]  /*7ea0*/  LDL.LU R29, [R1+0x108] ;  /* 0x00010800011d7983 */ /* 0x001ea80000300800 */
[----:B---3--:R0:W-:Y:S04]  /*7eb0*/  STL [R1+0x98c], R28 ;  /* 0x00098c1c01007387 */ /* 0x0081e80000100800 */
[----:B0-----:R-:W3:Y:S04]  /*7ec0*/  LDL.LU R28, [R1+0xfc] ;  /* 0x0000fc00011c7983 */ /* 0x001ee80000300800 */
[----:B--2---:R0:W-:Y:S04]  /*7ed0*/  STL [R1+0x990], R29 ;  /* 0x0009901d01007387 */ /* 0x0041e80000100800 */
[----:B0-----:R-:W2:Y:S04]  /*7ee0*/  LDL.LU R29, [R1+0xe0] ;  /* 0x0000e000011d7983 */ /* 0x001ea80000300800 */
[----:B---3--:R0:W-:Y:S04]  /*7ef0*/  STL [R1+0x994], R28 ;  /* 0x0009941c01007387 */ /* 0x0081e80000100800 */
[----:B0-----:R-:W3:Y:S04]  /*7f00*/  LDL.LU R28, [R1+0xe4] ;  /* 0x0000e400011c7983 */ /* 0x001ee80000300800 */
[----:B--2---:R3:W-:Y:S04]  /*7f10*/  STL [R1+0x998], R29 ;  /* 0x0009981d01007387 */ /* 0x0047e80000100800 */
[----:B------:R-:W2:Y:S04]  /*7f20*/  LDL.LU R26, [R1+0x128] ;  /* 0x00012800011a7983 */ /* 0x000ea80000300800 */
[----:B------:R-:W4:Y:S04]  /*7f30*/  LDL.LU R27, [R1+0x140] ;  /* 0x00014000011b7983 */ /* 0x000f280000300800 */
[----:B------:R-:W5:Y:S04]  /*7f40*/  LDL.LU R22, [R1+0x158] ;  /* 0x0001580001167983 */ /* 0x000f680000300800 */
[----:B------:R-:W2:Y:S04]  /*7f50*/  LDL.LU R23, [R1+0x168] ;  /* 0x0001680001177983 */ /* 0x000ea80000300800 */
        /* <DEDUP_REMOVED lines=12> */
[----:B------:R-:W2:Y:S01]  /*8020*/  LDL.LU R3, [R1+0x1cc] ;  /* 0x0001cc0001037983 */ /* 0x000ea20000300800 */
[----:B---3--:R-:W-:-:S03]  /*8030*/  IMAD.WIDE R28, R28, 0x2, R12 ;  /* 0x000000021c1c7825 */ /* 0x008fc600078e020c */
[----:B------:R-:W3:Y:S04]  /*8040*/  LDL.LU R10, [R1+0x1d0] ;  /* 0x0001d000010a7983 */ /* 0x000ee80000300800 */
[----:B------:R-:W2:Y:S04]  /*8050*/  LDL.LU R11, [R1+0x1d4] ;  /* 0x0001d400010b7983 */ /* 0x000ea80000300800 */
[----:B------:R-:W2:Y:S04]  /*8060*/  LDL.LU R16, [R1+0x1d8] ;  /* 0x0001d80001107983 */ /* 0x000ea80000300800 */
[----:B------:R-:W2:Y:S04]  /*8070*/  LDL.LU R17, [R1+0x1dc] ;  /* 0x0001dc0001117983 */ /* 0x000ea80000300800 */
[----:B------:R-:W2:Y:S04]  /*8080*/  LDL.LU R20, [R1+0x1e0] ;  /* 0x0001e00001147983 */ /* 0x000ea80000300800 */
[----:B------:R-:W2:Y:S04]  /*8090*/  LDL.LU R21, [R1+0x1e4] ;  /* 0x0001e40001157983 */ /* 0x000ea80000300800 */
[----:B------:R-:W2:Y:S04]  /*80a0*/  LDL.LU R24, [R1+0x1e8] ;  /* 0x0001e80001187983 */ /* 0x000ea80000300800 */
[----:B------:R-:W2:Y:S04]  /*80b0*/  LDL.LU R25, [R1+0x1ec] ;  /* 0x0001ec0001197983 */ /* 0x000ea80000300800 */
[----:B------:R0:W-:Y:S04]  /*80c0*/  STL.64 [R1+0xd0], R28 ;  /* 0x0000d01c01007387 */ /* 0x0001e80000100a00 */
[----:B0-----:R-:W2:Y:S02]  /*80d0*/  LDL.LU R29, [R1+0x998] ;  /* 0x00099800011d7983 */ /* 0x001ea40000300800 */
[----:B--2---:R-:W-:-:S05]  /*80e0*/  IMAD.WIDE R28, R29, 0x2, R12 ;  /* 0x000000021d1c7825 */ /* 0x004fca00078e020c */
        /* <DEDUP_REMOVED lines=12> */
[----:B------:R0:W-:Y:S02]  /*81b0*/  STL.64 [R1+0x118], R28 ;  /* 0x0001181c01007387 */ /* 0x0001e40000100a00 */
[----:B0-----:R-:W-:-:S04]  /*81c0*/  IMAD.WIDE R28, R26, 0x2, R12 ;  /* 0x000000021a1c7825 */ /* 0x001fc800078e020c */
[--C-:B----4-:R-:W-:Y:S01]  /*81d0*/  IMAD.WIDE R26, R27, 0x2, R12.reuse ;  /* 0x000000021b1a7825 */ /* 0x110fe200078e020c */
[----:B------:R0:W-:Y:S04]  /*81e0*/  STL.64 [R1+0x128], R28 ;  /* 0x0001281c01007387 */ /* 0x0001e80000100a00 */
[----:B0-----:R-:W2:Y:S04]  /*81f0*/  LDL.LU.64 R28, [R1+0x980] ;  /* 0x00098000011c7983 */ /* 0x001ea80000300a00 */
[----:B------:R5:W-:Y:S02]  /*8200*/  STL.64 [R1+0x140], R26 ;  /* 0x0001401a01007387 */ /* 0x000be40000100a00 */
[----:B-----5:R-:W-:-:S04]  /*8210*/  IMAD.WIDE R26, R22, 0x2, R12 ;  /* 0x00000002161a7825 */ /* 0x020fc800078e020c */
[--C-:B------:R-:W-:Y:S01]  /*8220*/  IMAD.WIDE R22, R23, 0x2, R12.reuse ;  /* 0x0000000217167825 */ /* 0x100fe200078e020c */
[----:B------:R0:W-:Y:S04]  /*8230*/  STL.64 [R1+0x158], R26 ;  /* 0x0001581a01007387 */ /* 0x0001e80000100a00 */
[----:B0-----:R-:W4:Y:S04]  /*8240*/  LDL.LU.64 R26, [R1+0x978] ;  /* 0x00097800011a7983 */ /* 0x001f280000300a00 */
[----:B------:R0:W-:Y:S02]  /*8250*/  STL.64 [R1+0x168], R22 ;  /* 0x0001681601007387 */ /* 0x0001e40000100a00 */
[----:B0-----:R-:W-:-:S04]  /*8260*/  IMAD.WIDE R22, R18, 0x2, R12 ;  /* 0x0000000212167825 */ /* 0x001fc800078e020c */
[--C-:B------:R-:W-:Y:S01]  /*8270*/  IMAD.WIDE R18, R19, 0x2, R12.reuse ;  /* 0x0000000213127825 */ /* 0x100fe200078e020c */
[----:B------:R0:W-:Y:S04]  /*8280*/  STL.64 [R1+0x180], R22 ;  /* 0x0001801601007387 */ /* 0x0001e80000100a00 */
[----:B0-----:R-:W5:Y:S04]  /*8290*/  LDL.LU.64 R22, [R1+0x970] ;  /* 0x0009700001167983 */ /* 0x001f680000300a00 */
[----:B------:R0:W-:Y:S02]  /*82a0*/  STL.64 [R1+0x3b8], R18 ;  /* 0x0003b81201007387 */ /* 0x0001e40000100a00 */
[----:B0-----:R-:W-:-:S04]  /*82b0*/  IMAD.WIDE R18, R14, 0x2, R12 ;  /* 0x000000020e127825 */ /* 0x001fc800078e020c */
[--C-:B------:R-:W-:Y:S01]  /*82c0*/  IMAD.WIDE R14, R15, 0x2, R12.reuse ;  /* 0x000000020f0e7825 */ /* 0x100fe200078e020c */
[----:B------:R0:W-:Y:S04]  /*82d0*/  STL.64 [R1+0x3c8], R18 ;  /* 0x0003c81201007387 */ /* 0x0001e80000100a00 */
[----:B0-----:R-:W2:Y:S04]  /*82e0*/  LDL.LU.64 R18, [R1+0x968] ;  /* 0x0009680001127983 */ /* 0x001ea80000300a00 */
[----:B------:R0:W-:Y:S02]  /*82f0*/  STL.64 [R1+0x3d8], R14 ;  /* 0x0003d80e01007387 */ /* 0x0001e40000100a00 */
[----:B0-----:R-:W-:-:S05]  /*8300*/  IMAD.WIDE R14, R0, 0x2, R12 ;  /* 0x00000002000e7825 */ /* 0x001fca00078e020c */
        /* <DEDUP_REMOVED lines=16> */
[----:B0-----:R-:W-:-:S05]  /*8410*/  IMAD.WIDE R6, R2, 0x2, R12 ;  /* 0x0000000202067825 */ /* 0x001fca00078e020c */
[----:B------:R0:W-:Y:S04]  /*8420*/  STL.64 [R1+0x458], R6 ;  /* 0x0004580601007387 */ /* 0x0001e80000100a00 */
[----:B0-----:R-:W2:Y:S01]  /*8430*/  LDL.LU.64 R6, [R1+0x948] ;  /* 0x0009480001067983 */ /* 0x001ea20000300a00 */
[----:B------:R-:W-:-:S05]  /*8440*/  IMAD.WIDE R2, R3, 0x2, R12 ;  /* 0x0000000203027825 */ /* 0x000fca00078e020c */
[----:B------:R3:W-:Y:S02]  /*8450*/  STL.64 [R1+0x468], R2 ;  /* 0x0004680201007387 */ /* 0x0007e40000100a00 */
[----:B---3--:R-:W-:-:S04]  /*8460*/  IMAD.WIDE R2, R10, 0x2, R12 ;  /* 0x000000020a027825 */ /* 0x008fc800078e020c */
[--C-:B------:R-:W-:Y:S01]  /*8470*/  IMAD.WIDE R10, R11, 0x2, R12.reuse ;  /* 0x000000020b0a7825 */ /* 0x100fe200078e020c */
[----:B------:R0:W-:Y:S04]  /*8480*/  STL.64 [R1+0x478], R2 ;  /* 0x0004780201007387 */ /* 0x0001e80000100a00 */
[----:B0-----:R-:W3:Y:S04]  /*8490*/  LDL.LU.64 R2, [R1+0x940] ;  /* 0x0009400001027983 */ /* 0x001ee80000300a00 */
[----:B------:R0:W-:Y:S02]  /*84a0*/  STL.64 [R1+0x488], R10 ;  /* 0x0004880a01007387 */ /* 0x0001e40000100a00 */
[----:B0-----:R-:W-:-:S04]  /*84b0*/  IMAD.WIDE R10, R16, 0x2, R12 ;  /* 0x00000002100a7825 */ /* 0x001fc800078e020c */
        /* <DEDUP_REMOVED lines=14> */
[----:B--2---:R-:W-:-:S02]  /*85a0*/  IMAD.WIDE R24, R6, 0x2, R12 ;  /* 0x0000000206187825 */ /* 0x004fc400078e020c */
[----:B------:R-:W2:Y:S04]  /*85b0*/  LDL.LU R6, [R1+0x920] ;  /* 0x0009200001067983 */ /* 0x000ea80000300800 */
[----:B------:R0:W-:Y:S04]  /*85c0*/  STL.64 [R1+0x4f8], R24 ;  /* 0x0004f81801007387 */ /* 0x0001e80000100a00 */
[----:B0-----:R-:W2:Y:S02]  /*85d0*/  LDL.LU R24, [R1+0x91c] ;  /* 0x00091c0001187983 */ /* 0x001ea40000300800 */
[----:B--2---:R-:W-:-:S05]  /*85e0*/  IMAD.WIDE R24, R24, 0x2, R12 ;  /* 0x0000000218187825 */ /* 0x004fca00078e020c */
[----:B------:R0:W-:Y:S04]  /*85f0*/  STL.64 [R1+0x508], R24 ;  /* 0x0005081801007387 */ /* 0x0001e80000100a00 */
[----:B0-----:R-:W2:Y:S02]  /*8600*/  LDL.LU R25, [R1+0x918] ;  /* 0x0009180001197983 */ /* 0x001ea40000300800 */
[----:B--2---:R-:W-:-:S05]  /*8610*/  IMAD.WIDE R24, R25, 0x2, R12 ;  /* 0x0000000219187825 */ /* 0x004fca00078e020c */
[----:B------:R3:W-:Y:S02]  /*8620*/  STL.64 [R1+0x518], R24 ;  /* 0x0005181801007387 */ /* 0x0007e40000100a00 */
[----:B---3--:R-:W-:-:S04]  /*8630*/  IMAD.WIDE R24, R20, 0x2, R12 ;  /* 0x0000000214187825 */ /* 0x008fc800078e020c */
        /* <DEDUP_REMOVED lines=16> */
[----:B------:R0:W-:Y:S03]  /*8740*/  STL.64 [R1+0x588], R10 ;  /* 0x0005880a01007387 */ /* 0x0001e60000100a00 */
[----:B------:R-:W-:Y:S01]  /*8750*/  IMAD.WIDE R12, R7, 0x2, R12 ;  /* 0x00000002070c7825 */ /* 0x000fe200078e020c */
[----:B0-----:R-:W2:Y:S04]  /*8760*/  LDL.LU.64 R10, [R1+0x8f8] ;  /* 0x0008f800010a7983 */ /* 0x001ea80000300a00 */
[----:B------:R0:W-:Y:S04]  /*8770*/  STL.64 [R1+0x150], R2 ;  /* 0x0001500201007387 */ /* 0x0001e80000100a00 */
[----:B0-----:R-:W2:Y:S04]  /*8780*/  LDL.LU.64 R2, [R1+0x8f0] ;  /* 0x0008f00001027983 */ /* 0x001ea80000300a00 */
[----:B------:R-:W3:Y:S04]  /*8790*/  LDL.LU R7, [R1+0x8e8] ;  /* 0x0008e80001077983 */ /* 0x000ee80000300800 */
[----:B------:R0:W-:Y:S04]  /*87a0*/  STL.64 [R1+0x8d0], R12 ;  /* 0x0008d00c01007387 */ /* 0x0001e80000100a00 */
[----:B--2---:R-:W-:Y:S04]  /*87b0*/  STL [R1+0x1b0], R2 ;  /* 0x0001b00201007387 */ /* 0x004fe80000100800 */
[----:B------:R-:W-:Y:S04]  /*87c0*/  STL [R1+0x1ac], R3 ;  /* 0x0001ac0301007387 */ /* 0x000fe80000100800 */
[----:B------:R-:W-:Y:S04]  /*87d0*/  STL [R1+0x1b8], R4 ;  /* 0x0001b80401007387 */ /* 0x000fe80000100800 */
[----:B0-----:R-:W2:Y:S04]  /*87e0*/  LDL.LU.64 R12, [R1] ;  /* 0x00000000010c7983 */ /* 0x001ea80000300a00 */
[----:B------:R-:W-:Y:S04]  /*87f0*/  STL [R1+0x1b4], R5 ;  /* 0x0001b40501007387 */ /* 0x000fe80000100800 */
[----:B------:R-:W-:Y:S04]  /*8800*/  STL [R1+0x1c0], R6 ;  /* 0x0001c00601007387 */ /* 0x000fe80000100800 */
[----:B---3--:R-:W-:Y:S04]  /*8810*/  STL [R1+0x1bc], R7 ;  /* 0x0001bc0701007387 */ /* 0x008fe80000100800 */
[----:B------:R-:W-:Y:S04]  /*8820*/  STL [R1+0x1c8], R8 ;  /* 0x0001c80801007387 */ /* 0x000fe80000100800 */
[----:B------:R-:W-:Y:S04]  /*8830*/  STL [R1+0x1c4], R9 ;  /* 0x0001c40901007387 */ /* 0x000fe80000100800 */
[----:B------:R-:W-:Y:S04]  /*8840*/  STL [R1+0x1d0], R10 ;  /* 0x0001d00a01007387 */ /* 0x000fe80000100800 */
[----:B------:R-:W-:Y:S04]  /*8850*/  STL [R1+0x1cc], R11 ;  /* 0x0001cc0b01007387 */ /* 0x000fe80000100800 */
[----:B------:R-:W-:Y:S04]  /*8860*/  STL [R1+0x1d8], R14 ;  /* 0x0001d80e01007387 */ /* 0x000fe80000100800 */
[----:B------:R0:W-:Y:S04]  /*8870*/  STL [R1+0x1d4], R15 ;  /* 0x0001d40f01007387 */ /* 0x0001e80000100800 */
[----:B0-----:R-:W3:Y:S04]  /*8880*/  LDL.LU.64 R14, [R1+0x28] ;  /* 0x00002800010e7983 */ /* 0x001ee80000300a00 */
[----:B------:R-:W-:Y:S04]  /*8890*/  STL [R1+0x1e0], R16 ;  /* 0x0001e01001007387 */ /* 0x000fe80000100800 */
[----:B------:R0:W-:Y:S04]  /*88a0*/  STL [R1+0x1dc], R17 ;  /* 0x0001dc1101007387 */ /* 0x0001e80000100800 */
[----:B0-----:R-:W3:Y:S04]  /*88b0*/  LDL.LU.64 R16, [R1+0x10] ;  /* 0x0000100001107983 */ /* 0x001ee80000300a00 */
[----:B------:R-:W-:Y:S04]  /*88c0*/  STL [R1+0x1e8], R18 ;  /* 0x0001e81201007387 */ /* 0x000fe80000100800 */
[----:B------:R0:W-:Y:S04]  /*88d0*/  STL [R1+0x1e4], R19 ;  /* 0x0001e41301007387 */ /* 0x0001e80000100800 */
[----:B0-----:R-:W3:Y:S04]  /*88e0*/  LDL.LU.64 R18, [R1+0x18] ;  /* 0x0000180001127983 */ /* 0x001ee80000300a00 */
[----:B------:R-:W3:Y:S04]  /*88f0*/  LDL.LU.64 R10, [R1+0x38] ;  /* 0x00003800010a7983 */ /* 0x000ee80000300a00 */
[----:B------:R-:W-:Y:S04]  /*8900*/  STL [R1+0x1f0], R20 ;  /* 0x0001f01401007387 */ /* 0x000fe80000100800 */
[----:B------:R0:W-:Y:S04]  /*8910*/  STL [R1+0x1ec], R21 ;  /* 0x0001ec1501007387 */ /* 0x0001e80000100800 */
[----:B0-----:R-:W3:Y:S04]  /*8920*/  LDL.LU.64 R20, [R1+0x8] ;  /* 0x0000080001147983 */ /* 0x001ee80000300a00 */
[----:B------:R-:W3:Y:S04]  /*8930*/  LDL.LU.64 R8, [R1+0x20] ;  /* 0x0000200001087983 */ /* 0x000ee80000300a00 */
[----:B-----5:R-:W-:Y:S04]  /*8940*/  STL [R1+0x1f8], R22 ;  /* 0x0001f81601007387 */ /* 0x020fe80000100800 */
[----:B------:R-:W-:Y:S04]  /*8950*/  STL [R1+0x1f4], R23 ;  /* 0x0001f41701007387 */ /* 0x000fe80000100800 */
[----:B------:R-:W5:Y:S04]  /*8960*/  LDL.LU.64 R6, [R1+0x48] ;  /* 0x0000480001067983 */ /* 0x000f680000300a00 */
[----:B------:R-:W-:Y:S04]  /*8970*/  STL [R1+0x200], R24 ;  /* 0x0002001801007387 */ /* 0x000fe80000100800 */
[----:B------:R-:W-:Y:S04]  /*8980*/  STL [R1+0x1fc], R25 ;  /* 0x0001fc1901007387 */ /* 0x000fe80000100800 */
[----:B------:R-:W5:Y:S04]  /*8990*/  LDL.LU.64 R4, [R1+0x30] ;  /* 0x0000300001047983 */ /* 0x000f680000300a00 */
[----:B----4-:R-:W-:Y:S04]  /*89a0*/  STL [R1+0x208], R26 ;  /* 0x0002081a01007387 */ /* 0x010fe80000100800 */
[----:B------:R-:W-:Y:S04]  /*89b0*/  STL [R1+0x204], R27 ;  /* 0x0002041b01007387 */ /* 0x000fe80000100800 */
[----:B------:R-:W4:Y:S01]  /*89c0*/  LDL.LU.64 R2, [R1+0x60] ;  /* 0x0000600001027983 */ /* 0x000f220000300a00 */
[----:B--2---:R-:W-:-:S03]  /*89d0*/  IMAD.MOV.U32 R0, RZ, RZ, R13 ;  /* 0x000000ffff007224 */ /* 0x004fc600078e000d */
[----:B------:R0:W-:Y:S04]  /*89e0*/  STL [R1+0x210], R12 ;  /* 0x0002100c01007387 */ /* 0x0001e80000100800 */
[----:B0-----:R-:W2:Y:S04]  /*89f0*/  LDL.LU.64 R12, [R1+0x40] ;  /* 0x00004000010c7983 */ /* 0x001ea80000300a00 */
[----:B------:R0:W-:Y:S04]  /*8a00*/  STL [R1+0x20c], R0 ;  /* 0x00020c0001007387 */ /* 0x0001e80000100800 */
[----:B------:R-:W-:Y:S04]  /*8a10*/  STL [R1+0x218], R28 ;  /* 0x0002181c01007387 */ /* 0x000fe80000100800 */
[----:B------:R-:W-:Y:S04]  /*8a20*/  STL [R1+0x214], R29 ;  /* 0x0002141d01007387 */ /* 0x000fe80000100800 */
[----:B------:R-:W2:Y:S04]  /*8a30*/  LDL.LU.64 R22, [R1+0x70] ;  /* 0x0000700001167983 */ /* 0x000ea80000300a00 */
[----:B---3--:R1:W-:Y:S01]  /*8a40*/  STL [R1+0x220], R16 ;  /* 0x0002201001007387 */ /* 0x0083e20000100800 */
[----:B0-----:R-:W-:-:S03]  /*8a50*/  IMAD.MOV.U32 R0, RZ, RZ, R17 ;  /* 0x000000ffff007224 */ /* 0x001fc600078e0011 */
[----:B-1----:R-:W3:Y:S04]  /*8a60*/  LDL.LU.64 R16, [R1+0x50] ;  /* 0x0000500001107983 */ /* 0x002ee80000300a00 */
[----:B------:R0:W-:Y:S04]  /*8a70*/  STL [R1+0x21c], R0 ;  /* 0x00021c0001007387 */ /* 0x0001e80000100800 */
[----:B------:R1:W-:Y:S01]  /*8a80*/  STL [R1+0x228], R20 ;  /* 0x0002281401007387 */ /* 0x0003e20000100800 */
        /* <DEDUP_REMOVED lines=19> */
[----:B-----5:R1:W-:Y:S01]  /*8bc0*/  STL [R1+0x250], R6 ;  /* 0x0002500601007387 */ /* 0x0203e20000100800 */
[----:B0-----:R-:W-:-:S03]  /*8bd0*/  IMAD.MOV.U32 R0, RZ, RZ, R7 ;  /* 0x000000ffff007224 */ /* 0x001fc600078e0007 */
[----:B-1----:R-:W5:Y:S04]  /*8be0*/  LDL.LU.64 R6, [R1+0x78] ;  /* 0x0000780001067983 */ /* 0x002f680000300a00 */
[----:B------:R0:W-:Y:S04]  /*8bf0*/  STL [R1+0x24c], R0 ;  /* 0x00024c0001007387 */ /* 0x0001e80000100800 */
[----:B------:R1:W-:Y:S01]  /*8c00*/  STL [R1+0x258], R4 ;  /* 0x0002580401007387 */ /* 0x0003e20000100800 */
[----:B0-----:R-:W-:-:S03]  /*8c10*/  IMAD.MOV.U32 R0, RZ, RZ, R5 ;  /* 0x000000ffff007224 */ /* 0x001fc600078e0005 */
[----:B-1----:R-:W5:Y:S04]  /*8c20*/  LDL.LU.64 R4, [R1+0xb8] ;  /* 0x0000b80001047983 */ /* 0x002f680000300a00 */
[----:B------:R0:W-:Y:S04]  /*8c30*/  STL [R1+0x254], R0 ;  /* 0x0002540001007387 */ /* 0x0001e80000100800 */
[----:B----4-:R1:W-:Y:S01]  /*8c40*/  STL [R1+0x260], R2 ;  /* 0x0002600201007387 */ /* 0x0103e20000100800 */
[----:B0-----:R-:W-:-:S03]  /*8c50*/  IMAD.MOV.U32 R0, RZ, RZ, R3 ;  /* 0x000000ffff007224 */ /* 0x001fc600078e0003 */
[----:B-1----:R-:W4:Y:S04]  /*8c60*/  LDL.LU.64 R2, [R1+0x80] ;  /* 0x0000800001027983 */ /* 0x002f280000300a00 */
[----:B------:R0:W-:Y:S04]  /*8c70*/  STL [R1+0x25c], R0 ;  /* 0x00025c0001007387 */ /* 0x0001e80000100800 */
[----:B--2---:R1:W-:Y:S01]  /*8c80*/  STL [R1+0x268], R12 ;  /* 0x0002680c01007387 */ /* 0x0043e20000100800 */
[----:B0-----:R-:W-:-:S03]  /*8c90*/  IMAD.MOV.U32 R0, RZ, RZ, R13 ;  /* 0x000000ffff007224 */ /* 0x001fc600078e000d */
[----:B-1----:R-:W2:Y:S04]  /*8ca0*/  LDL.LU.64 R12, [R1+0xc8] ;  /* 0x0000c800010c7983 */ /* 0x002ea80000300a00 */
[----:B------:R0:W-:Y:S04]  /*8cb0*/  STL [R1+0x264], R0 ;  /* 0x0002640001007387 */ /* 0x0001e80000100800 */
[----:B------:R1:W-:Y:S01]  /*8cc0*/  STL [R1+0x270], R22 ;  /* 0x0002701601007387 */ /* 0x0003e20000100800 */
[----:B0-----:R-:W-:-:S03]  /*8cd0*/  IMAD.MOV.U32 R0, RZ, RZ, R23 ;  /* 0x000000ffff007224 */ /* 0x001fc600078e0017 */
[----:B-1----:R-:W2:Y:S04]  /*8ce0*/  LDL.LU.64 R22, [R1+0x90] ;  /* 0x0000900001167983 */ /* 0x002ea80000300a00 */
[----:B------:R0:W-:Y:S04]  /*8cf0*/  STL [R1+0x26c], R0 ;  /* 0x00026c0001007387 */ /* 0x0001e80000100800 */
        /* <DEDUP_REMOVED lines=144> */
[----:B------:R-:W-:Y:S04]  /*9600*/  STL [R1+0x398], R18 ;  /* 0x0003981201007387 */ /* 0x000fe80000100800 */
[----:B------:R-:W3:Y:S01]  /*9610*/  LDL.LU.64 R24, [R1+0x3f0] ;  /* 0x0003f00001187983 */ /* 0x000ee20000300a00 */
[----:B0-----:R-:W-:-:S05]  /*9620*/  IMAD.MOV.U32 R0, RZ, RZ, R19 ;  /* 0x000000ffff007224 */ /* 0x001fca00078e0013 */
        /* <DEDUP_REMOVED lines=9> */
[----:B-----5:R-:W-:Y:S04]  /*96c0*/  STL [R1+0x3b0], R6 ;  /* 0x0003b00601007387 */ /* 0x020fe80000100800 */
[----:B------:R-:W5:Y:S01]  /*96d0*/  LDL.LU.64 R18, [R1+0x408] ;  /* 0x0004080001127983 */ /* 0x000f620000300a00 */
[----:B0-----:R-:W-:-:S05]  /*96e0*/  IMAD.MOV.U32 R0, RZ, RZ, R7 ;  /* 0x000000ffff007224 */ /* 0x001fca00078e0007 */
[----:B------:R0:W-:Y:S02]  /*96f0*/  STL [R1+0x3ac], R0 ;  /* 0x0003ac0001007387 */ /* 0x0001e40000100800 */
[----:B0-----:R-:W-:Y:S02]  /*9700*/  IMAD.MOV.U32 R0, RZ, RZ, R5 ;  /* 0x000000ffff007224 */ /* 0x001fe400078e0005 */
[----:B------:R-:W-:Y:S04]  /*9710*/  STL [R1+0x3b8], R4 ;  /* 0x0003b80401007387 */ /* 0x000fe80000100800 */
[----:B------:R-:W5:Y:S04]  /*9720*/  LDL.LU.64 R6, [R1+0x410] ;  /* 0x0004100001067983 */ /* 0x000f680000300a00 */
[----:B------:R0:W-:Y:S04]  /*9730*/  STL [R1+0x3b4], R0 ;  /* 0x0003b40001007387 */ /* 0x0001e80000100800 */
[----:B----4-:R1:W-:Y:S01]  /*9740*/  STL [R1+0x3c0], R2 ;  /* 0x0003c00201007387 */ /* 0x0103e20000100800 */
[----:B0-----:R-:W-:-:S03]  /*9750*/  IMAD.MOV.U32 R0, RZ, RZ, R3 ;  /* 0x000000ffff007224 */ /* 0x001fc600078e0003 */
[----:B------:R-:W4:Y:S04]  /*9760*/  LDL.LU.64 R4, [R1+0x418] ;  /* 0x0004180001047983 */ /* 0x000f280000300a00 */
[----:B--2---:R-:W-:Y:S04]  /*9770*/  STL [R1+0x3c8], R12 ;  /* 0x0003c80c01007387 */ /* 0x004fe80000100800 */
[----:B------:R0:W-:Y:S04]  /*9780*/  STL [R1+0x3bc], R0 ;  /* 0x0003bc0001007387 */ /* 0x0001e80000100800 */
[----:B-1----:R-:W2:Y:S01]  /*9790*/  LDL.LU.64 R2, [R1+0x420] ;  /* 0x0004200001027983 */ /* 0x002ea20000300a00 */
[----:B0-----:R-:W-:-:S03]  /*97a0*/  IMAD.MOV.U32 R0, RZ, RZ, R13 ;  /* 0x000000ffff007224 */ /* 0x001fc600078e000d */
[----:B------:R-:W-:Y:S04]  /*97b0*/  STL [R1+0x3d0], R22 ;  /* 0x0003d01601007387 */ /* 0x000fe80000100800 */
[----:B------:R0:W-:Y:S04]  /*97c0*/  STL [R1+0x3c4], R0 ;  /* 0x0003c40001007387 */ /* 0x0001e80000100800 */
[----:B------:R-:W2:Y:S01]  /*97d0*/  LDL.LU.64 R12, [R1+0x428] ;  /* 0x00042800010c7983 */ /* 0x000ea20000300a00 */
[----:B0-----:R-:W-:-:S03]  /*97e0*/  IMAD.MOV.U32 R0, RZ, RZ, R23 ;  /* 0x000000ffff007224 */ /* 0x001fc600078e0017 */
[----:B---3--:R-:W-:Y:S04]  /*97f0*/  STL [R1+0x3d8], R16 ;  /* 0x0003d81001007387 */ /* 0x008fe80000100800 */
[----:B------:R0:W-:Y:S04]  /*9800*/  STL [R1+0x3cc], R0 ;  /* 0x0003cc0001007387 */ /* 0x0001e80000100800 */
[----:B------:R-:W3:Y:S01]  /*9810*/  LDL.LU.64 R22, [R1+0x430] ;  /* 0x0004300001167983 */ /* 0x000ee20000300a00 */
[----:B0-----:R-:W-:-:S03]  /*9820*/  IMAD.MOV.U32 R0, RZ, RZ, R17 ;  /* 0x000000ffff007224 */ /* 0x001fc600078e0011 */
[----:B------:R-:W-:Y:S04]  /*9830*/  STL [R1+0x3e0], R20 ;  /* 0x0003e01401007387 */ /* 0x000fe80000100800 */
        /* <DEDUP_REMOVED lines=12> */
[----:B------:R0:W-:Y:S02]  /*9900*/  STL [R1+0x3ec], R0 ;  /* 0x0003ec0001007387 */ /* 0x0001e40000100800 */
[----:B0-----:R-:W-:Y:S02]  /*9910*/  IMAD.MOV.U32 R0, RZ, RZ, R11 ;  /* 0x000000ffff007224 */ /* 0x001fe400078e000b */
[----:B------:R-:W3:Y:S04]  /*9920*/  LDL.LU.64 R10, [R1+0x450] ;  /* 0x00045000010a7983 */ /* 0x000ee80000300a00 */
        /* <DEDUP_REMOVED lines=11> */
[----:B----4-:R-:W-:Y:S04]  /*99e0*/  STL [R1+0x418], R4 ;  /* 0x0004180401007387 */ /* 0x010fe80000100800 */
[----:B------:R0:W-:Y:S04]  /*99f0*/  STL [R1+0x40c], R0 ;  /* 0x00040c0001007387 */ /* 0x0001e80000100800 */
[----:B-1----:R-:W4:Y:S01]  /*9a00*/  LDL.LU.64 R6, [R1+0x468] ;  /* 0x0004680001067983 */ /* 0x002f220000300a00 */
[----:B0-----:R-:W-:-:S03]  /*9a10*/  IMAD.MOV.U32 R0, RZ, RZ, R5 ;  /* 0x000000ffff007224 */ /* 0x001fc600078e0005 */
[----:B--2---:R-:W-:Y:S04]  /*9a20*/  STL [R1+0x420], R2 ;  /* 0x0004200201007387 */ /* 0x004fe80000100800 */
[----:B------:R0:W-:Y:S04]  /*9a30*/  STL [R1+0x414], R0 ;  /* 0x0004140001007387 */ /* 0x0001e80000100800 */
[----:B------:R-:W2:Y:S01]  /*9a40*/  LDL.LU.64 R4, [R1+0x470] ;  /* 0x0004700001047983 */ /* 0x000ea20000300a00 */
        /* <DEDUP_REMOVED lines=12> */
[----:B0-----:R-:W-:-:S05]  /*9b10*/  IMAD.MOV.U32 R0, RZ, RZ, R17 ;  /* 0x000000ffff007224 */ /* 0x001fca00078e0011 */
[----:B------:R0:W-:Y:S04]  /*9b20*/  STL [R1+0x434], R0 ;  /* 0x0004340001007387 */ /* 0x0001e80000100800 */
[----:B------:R-:W-:Y:S04]  /*9b30*/  STL [R1+0x440], R20 ;  /* 0x0004401401007387 */ /* 0x000fe80000100800 */
[----:B------:R-:W3:Y:S01]  /*9b40*/  LDL.LU.64 R16, [R1+0x490] ;  /* 0x0004900001107983 */ /* 0x000ee20000300a00 */
[----:B0-----:R-:W-:-:S03]  /*9b50*/  IMAD.MOV.U32 R0, RZ, RZ, R21 ;  /* 0x000000ffff007224 */ /* 0x001fc600078e0015 */
[----:B------:R-:W-:Y:S04]  /*9b60*/  STL [R1+0x448], R14 ;  /* 0x0004480e01007387 */ /* 0x000fe80000100800 */
[----:B------:R0:W-:Y:S04]  /*9b70*/  STL [R1+0x43c], R0 ;  /* 0x00043c0001007387 */ /* 0x0001e80000100800 */
[----:B------:R-:W3:Y:S01]  /*9b80*/  LDL.LU.64 R24, [R1+0x498] ;  /* 0x0004980001187983 */ /* 0x000ee20000300a00 */
[----:B0-----:R-:W-:-:S03]  /*9b90*/  IMAD.MOV.U32 R0, RZ, RZ, R15 ;  /* 0x000000ffff007224 */ /* 0x001fc600078e000f */
[----:B------:R-:W3:Y:S04]  /*9ba0*/  LDL.LU.64 R14, [R1+0x4a0] ;  /* 0x0004a000010e7983 */ /* 0x000ee80000300a00 */
[----:B------:R0:W-:Y:S04]  /*9bb0*/  STL [R1+0x444], R0 ;  /* 0x0004440001007387 */ /* 0x0001e80000100800 */
[----:B------:R1:W-:Y:S01]  /*9bc0*/  STL [R1+0x450], R10 ;  /* 0x0004500a01007387 */ /* 0x0003e20000100800 */
[----:B0-----:R-:W-:-:S03]  /*9bd0*/  IMAD.MOV.U32 R0, RZ, RZ, R11 ;  /* 0x000000ffff007224 */ /* 0x001fc600078e000b */
[----:B------:R-:W3:Y:S04]  /*9be0*/  LDL.LU.64 R22, [R1+0x4a8] ;  /* 0x0004a80001167983 */ /* 0x000ee80000300a00 */
[----:B------:R-:W-:Y:S04]  /*9bf0*/  STL [R1+0x458], R8 ;  /* 0x0004580801007387 */ /* 0x000fe80000100800 */
[----:B------:R0:W-:Y:S04]  /*9c00*/  STL [R1+0x44c], R0 ;  /* 0x00044c0001007387 */ /* 0x0001e80000100800 */
[----:B-1----:R-:W3:Y:S01]  /*9c10*/  LDL.LU.64 R10, [R1+0x4b0] ;  /* 0x0004b000010a7983 */ /* 0x002ee20000300a00 */
[----:B0-----:R-:W-:-:S03]  /*9c20*/  IMAD.MOV.U32 R0, RZ, RZ, R9 ;  /* 0x000000ffff007224 */ /* 0x001fc600078e0009 */
[----:B-----5:R-:W-:Y:S04]  /*9c30*/  STL [R1+0x460], R18 ;  /* 0x0004601201007387 */ /* 0x020fe80000100800 */
[----:B------:R0:W-:Y:S04]  /*9c40*/  STL [R1+0x454], R0 ;  /* 0x0004540001007387 */ /* 0x0001e80000100800 */
[----:B------:R-:W5:Y:S04]  /*9c50*/  LDL.LU.64 R8, [R1+0x4b8] ;  /* 0x0004b80001087983 */ /* 0x000f680000300a00 */
[----:B------:R-:W5:Y:S01]  /*9c60*/  LDL.LU.64 R20, [R1+0x4c0] ;  /* 0x0004c00001147983 */ /* 0x000f620000300a00 */
[----:B0-----:R-:W-:-:S05]  /*9c70*/  IMAD.MOV.U32 R0, RZ, RZ, R19 ;  /* 0x000000ffff007224 */ /* 0x001fca00078e0013 */
[----:B------:R0:W-:Y:S04]  /*9c80*/  STL [R1+0x45c], R0 ;  /* 0x00045c0001007387 */ /* 0x0001e80000100800 */
[----:B----4-:R1:W-:Y:S01]  /*9c90*/  STL [R1+0x468], R6 ;  /* 0x0004680601007387 */ /* 0x0103e20000100800 */
[----:B0-----:R-:W-:-:S03]  /*9ca0*/  IMAD.MOV.U32 R0, RZ, RZ, R7 ;  /* 0x000000ffff007224 */ /* 0x001fc600078e0007 */
[----:B-1----:R-:W4:Y:S04]  /*9cb0*/  LDL.LU.64 R6, [R1+0x4c8] ;  /* 0x0004c80001067983 */ /* 0x002f280000300a00 */
[----:B------:R2:W-:Y:S02]  /*9cc0*/  STL [R1+0x464], R0 ;  /* 0x0004640001007387 */ /* 0x0005e40000100800 */
[----:B--2---:R-:W-:Y:S02]  /*9cd0*/  IMAD.MOV.U32 R0, RZ, RZ, R5 ;  /* 0x000000ffff007224 */ /* 0x004fe400078e0005 */
[----:B------:R0:W-:Y:S04]  /*9ce0*/  STL [R1+0x470], R4 ;  /* 0x0004700401007387 */ /* 0x0001e80000100800 */
[----:B0-----:R-:W2:Y:S04]  /*9cf0*/  LDL.LU.64 R4, [R1+0x4d0] ;  /* 0x0004d00001047983 */ /* 0x001ea80000300a00 */
[----:B------:R0:W-:Y:S04]  /*9d00*/  STL [R1+0x46c], R0 ;  /* 0x00046c0001007387 */ /* 0x0001e80000100800 */
[----:B------:R1:W-:Y:S04]  /*9d10*/  STL [R1+0x478], R2 ;  /* 0x0004780201007387 */ /* 0x0003e80000100800 */
[----:B------:R-:W2:Y:S01]  /*9d20*/  LDL.LU.64 R18, [R1+0x4d8] ;  /* 0x0004d80001127983 */ /* 0x000ea20000300a00 */
[----:B0-----:R-:W-:-:S03]  /*9d30*/  IMAD.MOV.U32 R0, RZ, RZ, R3 ;  /* 0x000000ffff007224 */ /* 0x001fc600078e0003 */
[----:B---3--:R-:W-:Y:S04]  /*9d40*/  STL [R1+0x480], R12 ;  /* 0x0004800c01007387 */ /* 0x008fe80000100800 */
[----:B------:R0:W-:Y:S04]  /*9d50*/  STL [R1+0x474], R0 ;  /* 0x0004740001007387 */ /* 0x0001e80000100800 */
[----:B-1----:R-:W3:Y:S01]  /*9d60*/  LDL.LU.64 R2, [R1+0x4e0] ;  /* 0x0004e00001027983 */ /* 0x002ee20000300a00 */
[----:B0-----:R-:W-:-:S03]  /*9d70*/  IMAD.MOV.U32 R0, RZ, RZ, R13 ;  /* 0x000000ffff007224 */ /* 0x001fc600078e000d */
[----:B------:R-:W3:Y:S04]  /*9d80*/  LDL.LU.64 R12, [R1+0x4e8] ;  /* 0x0004e800010c7983 */ /* 0x000ee80000300a00 */
[----:B------:R0:W-:Y:S02]  /*9d90*/  STL [R1+0x47c], R0 ;  /* 0x00047c0001007387 */ /* 0x0001e40000100800 */
[----:B0-----:R-:W-:Y:S02]  /*9da0*/  IMAD.MOV.U32 R0, RZ, RZ, R27 ;  /* 0x000000ffff007224 */ /* 0x001fe400078e001b */
[----:B------:R-:W-:Y:S04]  /*9db0*/  STL [R1+0x488], R26 ;  /* 0x0004881a01007387 */ /* 0x000fe80000100800 */
[----:B------:R-:W-:Y:S04]  /*9dc0*/  STL [R1+0x490], R16 ;  /* 0x0004901001007387 */ /* 0x000fe80000100800 */
[----:B------:R0:W-:Y:S02]  /*9dd0*/  STL [R1+0x484], R0 ;  /* 0x0004840001007387 */ /* 0x0001e40000100800 */
[----:B0-----:R-:W-:-:S02]  /*9de0*/  IMAD.MOV.U32 R0, RZ, RZ, R17 ;  /* 0x000000ffff007224 */ /* 0x001fc400078e0011 */
[----:B------:R-:W3:Y:S04]  /*9df0*/  LDL.LU.64 R16, [R1+0x4f0] ;  /* 0x0004f00001107983 */ /* 0x000ee80000300a00 */
[----:B------:R0:W-:Y:S04]  /*9e00*/  STL [R1+0x48c], R0 ;  /* 0x00048c0001007387 */ /* 0x0001e80000100800 */
[----:B------:R-:W-:Y:S01]  /*9e10*/  STL [R1+0x498], R24 ;  /* 0x0004981801007387 */ /* 0x000fe20000100800 */
[----:B0-----:R-:W-:-:S03]  /*9e20*/  IMAD.MOV.U32 R0, RZ, RZ, R25 ;  /* 0x000000ffff007224 */ /* 0x001fc600078e0019 */
[----:B------:R-:W-:Y:S04]  /*9e30*/  STL [R1+0x4a0], R14 ;  /* 0x0004a00e01007387 */ /* 0x000fe80000100800 */
[----:B------:R0:W-:Y:S02]  /*9e40*/  STL [R1+0x494], R0 ;  /* 0x0004940001007387 */ /* 0x0001e40000100800 */
[----:B0-----:R-:W-:Y:S02]  /*9e50*/  IMAD.MOV.U32 R0, RZ, RZ, R15 ;  /* 0x000000ffff007224 */ /* 0x001fe400078e000f */
        /* <DEDUP_REMOVED lines=9> */
[----:B-----5:R1:W-:Y:S01]  /*9ef0*/  STL [R1+0x4b8], R8 ;  /* 0x0004b80801007387 */ /* 0x0203e20000100800 */
[----:B0-----:R-:W-:-:S03]  /*9f00*/  IMAD.MOV.U32 R0, RZ, RZ, R9 ;  /* 0x000000ffff007224 */ /* 0x001fc600078e0009 */
[----:B------:R-:W-:Y:S04]  /*9f10*/  STL [R1+0x4c0], R20 ;  /* 0x0004c01401007387 */ /* 0x000fe80000100800 */
[----:B------:R0:W-:Y:S04]  /*9f20*/  STL [R1+0x4b4], R0 ;  /* 0x0004b40001007387 */ /* 0x0001e80000100800 */
[----:B-1----:R-:W5:Y:S01]  /*9f30*/  LDL.LU.64 R8, [R1+0x508] ;  /* 0x0005080001087983 */ /* 0x002f620000300a00 */
[----:B0-----:R-:W-:-:S03]  /*9f40*/  IMAD.MOV.U32 R0, RZ, RZ, R21 ;  /* 0x000000ffff007224 */ /* 0x001fc600078e0015 */
[----:B----4-:R-:W-:Y:S04]  /*9f50*/  STL [R1+0x4c8], R6 ;  /* 0x0004c80601007387 */ /* 0x010fe80000100800 */
[----:B------:R0:W-:Y:S02]  /*9f60*/  STL [R1+0x4bc], R0 ;  /* 0x0004bc0001007387 */ /* 0x0001e40000100800 */
[----:B0-----:R-:W-:Y:S02]  /*9f70*/  IMAD.MOV.U32 R0, RZ, RZ, R7 ;  /* 0x000000ffff007224 */ /* 0x001fe400078e0007 */
[----:B------:R-:W4:Y:S04]  /*9f80*/  LDL.LU.64 R6, [R1+0x510] ;  /* 0x0005100001067983 */ /* 0x000f280000300a00 */
[----:B------:R2:W-:Y:S02]  /*9f90*/  STL [R1+0x4c4], R0 ;  /* 0x0004c40001007387 */ /* 0x0005e40000100800 */
[----:B--2---:R-:W-:-:S02]  /*9fa0*/  IMAD.MOV.U32 R0, RZ, RZ, R5 ;  /* 0x000000ffff007224 */ /* 0x004fc400078e0005 */
[----:B------:R0:W-:Y:S04]  /*9fb0*/  STL [R1+0x4d0], R4 ;  /* 0x0004d00401007387 */ /* 0x0001e80000100800 */
[----:B------:R-:W-:Y:S04]  /*9fc0*/  STL [R1+0x4d8], R18 ;  /* 0x0004d81201007387 */ /* 0x000fe80000100800 */
[----:B------:R1:W-:Y:S04]  /*9fd0*/  STL [R1+0x4cc], R0 ;  /* 0x0004cc0001007387 */ /* 0x0003e80000100800 */
[----:B0-----:R-:W2:Y:S01]  /*9fe0*/  LDL.LU.64 R4, [R1+0x518] ;  /* 0x0005180001047983 */ /* 0x001ea20000300a00 */
[----:B-1----:R-:W-:-:S03]  /*9ff0*/  IMAD.MOV.U32 R0, RZ, RZ, R19 ;  /* 0x000000ffff007224 */ /* 0x002fc600078e0013 */
[----:B---3--:R-:W-:Y:S04]  /*a000*/  STL [R1+0x4e0], R2 ;  /* 0x0004e00201007387 */ /* 0x008fe80000100800 */
[----:B------:R0:W-:Y:S04]  /*a010*/  STL [R1+0x4d4], R0 ;  /* 0x0004d40001007387 */ /* 0x0001e80000100800 */
[----:B------:R-:W-:Y:S01]  /*a020*/  STL [R1+0x4e8], R12 ;  /* 0x0004e80c01007387 */ /* 0x000fe20000100800 */
[----:B0-----:R-:W-:-:S05]  /*a030*/  IMAD.MOV.U32 R0, RZ, RZ, R3 ;  /* 0x000000ffff007224 */ /* 0x001fca00078e0003 */
[----:B------:R0:W-:Y:S04]  /*a040*/  STL [R1+0x4dc], R0 ;  /* 0x0004dc0001007387 */ /* 0x0001e80000100800 */
[----:B------:R-:W3:Y:S01]  /*a050*/  LDL.LU.64 R2, [R1+0x528] ;  /* 0x0005280001027983 */ /* 0x000ee20000300a00 */
[----:B0-----:R-:W-:-:S03]  /*a060*/  IMAD.MOV.U32 R0, RZ, RZ, R13 ;  /* 0x000000ffff007224 */ /* 0x001fc600078e000d */
[----:B---3--:R0:W-:Y:S04]  /*a070*/  STL.64 [R1+0x8e0], R2 ;  /* 0x0008e00201007387 */ /* 0x0081e80000100a00 */
[----:B0-----:R-:W3:Y:S04]  /*a080*/  LDL.LU.64 R2, [R1+0x520] ;  /* 0x0005200001027983 */ /* 0x001ee80000300a00 */
[----:B------:R-:W-:Y:S04]  /*a090*/  STL [R1+0x4f0], R16 ;  /* 0x0004f01001007387 */ /* 0x000fe80000100800 */
[----:B------:R0:W-:Y:S04]  /*a0a0*/  STL [R1+0x4e4], R0 ;  /* 0x0004e40001007387 */ /* 0x0001e80000100800 */
[----:B------:R-:W2:Y:S01]  /*a0b0*/  LDL.LU.64 R12, [R1+0x538] ;  /* 0x00053800010c7983 */ /* 0x000ea20000300a00 */
[----:B0-----:R-:W-:-:S03]  /*a0c0*/  IMAD.MOV.U32 R0, RZ, RZ, R17 ;  /* 0x000000ffff007224 */ /* 0x001fc600078e0011 */
[----:B--2---:R0:W-:Y:S04]  /*a0d0*/  STL.64 [R1+0x8d8], R12 ;  /* 0x0008d80c01007387 */ /* 0x0041e80000100a00 */
[----:B0-----:R-:W2:Y:S04]  /*a0e0*/  LDL.LU.64 R12, [R1+0x530] ;  /* 0x00053000010c7983 */ /* 0x001ea80000300a00 */
[----:B------:R-:W2:Y:S04]  /*a0f0*/  LDL.LU.64 R28, [R1+0x540] ;  /* 0x00054000011c7983 */ /* 0x000ea80000300a00 */
[----:B------:R0:W-:Y:S04]  /*a100*/  STL [R1+0x4ec], R0 ;  /* 0x0004ec0001007387 */ /* 0x0001e80000100800 */
[----:B------:R-:W-:Y:S04]  /*a110*/  STL [R1+0x4f8], R14 ;  /* 0x0004f80e01007387 */ /* 0x000fe80000100800 */
[----:B------:R-:W2:Y:S01]  /*a120*/  LDL.LU.64 R26, [R1+0x548] ;  /* 0x00054800011a7983 */ /* 0x000ea20000300a00 */
[----:B0-----:R-:W-:-:S03]  /*a130*/  IMAD.MOV.U32 R0, RZ, RZ, R15 ;  /* 0x000000ffff007224 */ /* 0x001fc600078e000f */
[----:B------:R-:W2:Y:S04]  /*a140*/  LDL.LU.64 R24, [R1+0x550] ;  /* 0x0005500001187983 */ /* 0x000ea80000300a00 */
[----:B------:R0:W-:Y:S04]  /*a150*/  STL [R1+0x4f4], R0 ;  /* 0x0004f40001007387 */ /* 0x0001e80000100800 */
[----:B------:R-:W-:Y:S04]  /*a160*/  STL [R1+0x500], R10 ;  /* 0x0005000a01007387 */ /* 0x000fe80000100800 */
[----:B------:R-:W2:Y:S01]  /*a170*/  LDL.LU.64 R22, [R1+0x190] ;  /* 0x0001900001167983 */ /* 0x000ea20000300a00 */
[----:B0-----:R-:W-:-:S03]  /*a180*/  IMAD.MOV.U32 R0, RZ, RZ, R11 ;  /* 0x000000ffff007224 */ /* 0x001fc600078e000b */
[----:B------:R-:W2:Y:S04]  /*a190*/  LDL.LU.64 R20, [R1+0x560] ;  /* 0x0005600001147983 */ /* 0x000ea80000300a00 */
[----:B------:R0:W-:Y:S04]  /*a1a0*/  STL [R1+0x4fc], R0 ;  /* 0x0004fc0001007387 */ /* 0x0001e80000100800 */
[----:B-----5:R-:W-:Y:S04]  /*a1b0*/  STL [R1+0x508], R8 ;  /* 0x0005080801007387 */ /* 0x020fe80000100800 */
[----:B------:R-:W5:Y:S01]  /*a1c0*/  LDL.LU.64 R18, [R1+0x568] ;  /* 0x0005680001127983 */ /* 0x000f620000300a00 */
[----:B0-----:R-:W-:-:S03]  /*a1d0*/  IMAD.MOV.U32 R0, RZ, RZ, R9 ;  /* 0x000000ffff007224 */ /* 0x001fc600078e0009 */
[----:B------:R-:W2:Y:S04]  /*a1e0*/  LDL.LU.64 R16, [R1+0x570] ;  /* 0x0005700001107983 */ /* 0x000ea80000300a00 */
[----:B------:R0:W-:Y:S04]  /*a1f0*/  STL [R1+0x504], R0 ;  /* 0x0005040001007387 */ /* 0x0001e80000100800 */
[----:B----4-:R-:W-:Y:S04]  /*a200*/  STL [R1+0x510], R6 ;  /* 0x0005100601007387 */ /* 0x010fe80000100800 */
[----:B------:R-:W4:Y:S01]  /*a210*/  LDL.LU.64 R14, [R1+0x178] ;  /* 0x00017800010e7983 */ /* 0x000f220000300a00 */
[----:B0-----:R-:W-:-:S03]  /*a220*/  IMAD.MOV.U32 R0, RZ, RZ, R7 ;  /* 0x000000ffff007224 */ /* 0x001fc600078e0007 */
[----:B------:R-:W2:Y:S04]  /*a230*/  LDL.LU.64 R10, [R1+0x580] ;  /* 0x00058000010a7983 */ /* 0x000ea80000300a00 */
[----:B------:R0:W-:Y:S04]  /*a240*/  STL [R1+0x50c], R0 ;  /* 0x00050c0001007387 */ /* 0x0001e80000100800 */
[----:B------:R1:W-:Y:S04]  /*a250*/  STL [R1+0x518], R4 ;  /* 0x0005180401007387 */ /* 0x0003e80000100800 */
[----:B------:R-:W2:Y:S01]  /*a260*/  LDL.LU.64 R8, [R1+0x588] ;  /* 0x0005880001087983 */ /* 0x000ea20000300a00 */
[----:B0-----:R-:W-:-:S03]  /*a270*/  IMAD.MOV.U32 R0, RZ, RZ, R5 ;  /* 0x000000ffff007224 */ /* 0x001fc600078e0005 */
[----:B------:R-:W2:Y:S04]  /*a280*/  LDL.LU.64 R6, [R1+0x590] ;  /* 0x0005900001067983 */ /* 0x000ea80000300a00 */
[----:B------:R0:W-:Y:S04]  /*a290*/  STL [R1+0x514], R0 ;  /* 0x0005140001007387 */ /* 0x0001e80000100800 */
[----:B---3--:R3:W-:Y:S04]  /*a2a0*/  STL [R1+0x520], R2 ;  /* 0x0005200201007387 */ /* 0x0087e80000100800 */
[----:B-1----:R-:W2:Y:S01]  /*a2b0*/  LDL.LU.64 R4, [R1+0x150] ;  /* 0x0001500001047983 */ /* 0x002ea20000300a00 */
[----:B0-----:R-:W-:-:S03]  /*a2c0*/  IMAD.MOV.U32 R0, RZ, RZ, R3 ;  /* 0x000000ffff007224 */ /* 0x001fc600078e0003 */
[----:B---3--:R-:W3:Y:S04]  /*a2d0*/  LDL.LU.64 R2, [R1+0x8e0] ;  /* 0x0008e00001027983 */ /* 0x008ee80000300a00 */
[----:B---3--:R-:W-:Y:S04]  /*a2e0*/  STL [R1+0x528], R2 ;  /* 0x0005280201007387 */ /* 0x008fe80000100800 */
[----:B------:R0:W-:Y:S02]  /*a2f0*/  STL [R1+0x51c], R0 ;  /* 0x00051c0001007387 */ /* 0x0001e40000100800 */
[----:B0-----:R-:W-:-:S02]  /*a300*/  IMAD.MOV.U32 R0, RZ, RZ, R3 ;  /* 0x000000ffff007224 */ /* 0x001fc400078e0003 */
[----:B------:R-:W3:Y:S04]  /*a310*/  LDL.LU.64 R2, [R1+0x5a0] ;  /* 0x0005a00001027983 */ /* 0x000ee80000300a00 */
[----:B------:R0:W-:Y:S04]  /*a320*/  STL [R1+0x524], R0 ;  /* 0x0005240001007387 */ /* 0x0001e80000100800 */
[----:B--2---:R1:W-:Y:S01]  /*a330*/  STL [R1+0x530], R12 ;  /* 0x0005300c01007387 */ /* 0x0043e20000100800 */
[----:B0-----:R-:W-:-:S03]  /*a340*/  IMAD.MOV.U32 R0, RZ, RZ, R13 ;  /* 0x000000ffff007224 */ /* 0x001fc600078e000d */
[----:B-1----:R-:W2:Y:S04]  /*a350*/  LDL.LU.64 R12, [R1+0x8d8] ;  /* 0x0008d800010c7983 */ /* 0x002ea80000300a00 */
[----:B--2---:R-:W-:Y:S04]  /*a360*/  STL [R1+0x538], R12 ;  /* 0x0005380c01007387 */ /* 0x004fe80000100800 */
[----:B------:R0:W-:Y:S02]  /*a370*/  STL [R1+0x52c], R0 ;  /* 0x00052c0001007387 */ /* 0x0001e40000100800 */
[----:B0-----:R-:W-:-:S02]  /*a380*/  IMAD.MOV.U32 R0, RZ, RZ, R13 ;  /* 0x000000ffff007224 */ /* 0x001fc400078e000d */
[----:B------:R-:W2:Y:S04]  /*a390*/  LDL.LU.64 R12, [R1+0x8d0] ;  /* 0x0008d000010c7983 */ /* 0x000ea80000300a00 */
[----:B------:R-:W-:Y:S04]  /*a3a0*/  STL [R1+0x540], R28 ;  /* 0x0005401c01007387 */ /* 0x000fe80000100800 */
[----:B------:R0:W-:Y:S04]  /*a3b0*/  STL [R1+0x534], R0 ;  /* 0x0005340001007387 */ /* 0x0001e80000100800 */
[----:B------:R-:W-:Y:S01]  /*a3c0*/  STL [R1+0x548], R26 ;  /* 0x0005481a01007387 */ /* 0x000fe20000100800 */
[----:B0-----:R-:W-:-:S05]  /*a3d0*/  IMAD.MOV.U32 R0, RZ, RZ, R29 ;  /* 0x000000ffff007224 */ /* 0x001fca00078e001d */
        /* <DEDUP_REMOVED lines=10> */
[----:B-----5:R-:W-:Y:S01]  /*a480*/  STL [R1+0x568], R18 ;  /* 0x0005681201007387 */ /* 0x020fe20000100800 */
[----:B0-----:R-:W-:-:S05]  /*a490*/  IMAD.MOV.U32 R0, RZ, RZ, R21 ;  /* 0x000000ffff007224 */ /* 0x001fca00078e0015 */
[----:B------:R0:W-:Y:S04]  /*a4a0*/  STL [R1+0x55c], R0 ;  /* 0x00055c0001007387 */ /* 0x0001e80000100800 */
[----:B------:R-:W-:Y:S01]  /*a4b0*/  STL [R1+0x570], R16 ;  /* 0x0005701001007387 */ /* 0x000fe20000100800 */
[----:B0-----:R-:W-:-:S05]  /*a4c0*/  IMAD.MOV.U32 R0, RZ, RZ, R19 ;  /* 0x000000ffff007224 */ /* 0x001fca00078e0013 */
[----:B------:R0:W-:Y:S04]  /*a4d0*/  STL [R1+0x564], R0 ;  /* 0x0005640001007387 */ /* 0x0001e80000100800 */
[----:B----4-:R-:W-:Y:S01]  /*a4e0*/  STL [R1+0x578], R14 ;  /* 0x0005780e01007387 */ /* 0x010fe20000100800 */
        /* <DEDUP_REMOVED lines=13> */
[----:B------:R0:W-:Y:S02]  /*a5c0*/  STL [R1+0x58c], R0 ;  /* 0x00058c0001007387 */ /* 0x0001e40000100800 */
[----:B0-----:R-:W0:Y:S01]  /*a5d0*/  S2R R0, SR_TID.X ;  /* 0x0000000000007919 */ /* 0x001e220000002100 */
[----:B------:R-:W-:-:S05]  /*a5e0*/  IMAD.MOV.U32 R4, RZ, RZ, R5 ;  /* 0x000000ffff047224 */ /* 0x000fca00078e0005 */
[----:B------:R-:W-:Y:S04]  /*a5f0*/  STL [R1+0x594], R4 ;  /* 0x0005940401007387 */ /* 0x000fe80000100800 */
[----:B---3--:R1:W-:Y:S02]  /*a600*/  STL [R1+0x5a0], R2 ;  /* 0x0005a00201007387 */ /* 0x0083e40000100800 */
[----:B-1----:R-:W-:Y:S01]  /*a610*/  IMAD.MOV.U32 R2, RZ, RZ, R3 ;  /* 0x000000ffff027224 */ /* 0x002fe200078e0003 */
[----:B0-----:R-:W-:-:S04]  /*a620*/  SHF.R.U32.HI R3, RZ, 0x5, R0 ;  /* 0x00000005ff037819 */ /* 0x001fc80000011600 */
[----:B------:R-:W-:Y:S01]  /*a630*/  SGXT.U32 R3, R3, 0x1 ;  /* 0x000000010303781a */ /* 0x000fe20000000000 */
[----:B------:R0:W-:Y:S03]  /*a640*/  STL [R1+0x59c], R2 ;  /* 0x00059c0201007387 */ /* 0x0001e60000100800 */
[C---:B------:R-:W-:Y:S02]  /*a650*/  LOP3.LUT R5, R3.reuse, 0x42, RZ, 0xfc, !PT ;  /* 0x0000004203057812 */ /* 0x040fe400078efcff */
[C---:B------:R-:W-:Y:S02]  /*a660*/  LOP3.LUT R5, R3.reuse, 0x48, RZ, 0xfc, !PT ;  /* 0x0000004803057812 */ /* 0x040fe400078efcff */
[C---:B------:R-:W-:Y:S02]  /*a670*/  LOP3.LUT R5, R3.reuse, 0x4e, RZ, 0xfc, !PT ;  /* 0x0000004e03057812 */ /* 0x040fe400078efcff */
[----:B------:R-:W-:-:S02]  /*a680*/  LOP3.LUT R5, R3, 0x54, RZ, 0xfc, !PT ;  /* 0x0000005403057812 */ /* 0x000fc400078efcff */
[C---:B------:R-:W-:Y:S02]  /*a690*/  LOP3.LUT R5, R3.reuse, 0x5a, RZ, 0xfc, !PT ;  /* 0x0000005a03057812 */ /* 0x040fe400078efcff */
[C---:B0-----:R-:W-:Y:S02]  /*a6a0*/  LOP3.LUT R2, R3.reuse, 0x40, RZ, 0xfc, !PT ;  /* 0x0000004003027812 */ /* 0x041fe400078efcff */
        /* <DEDUP_REMOVED lines=24> */
[----:B------:R-:W-:Y:S01]  /*a830*/  LOP3.LUT R2, R3, 0x7c, RZ, 0xfc, !PT ;  /* 0x0000007c03027812 */ /* 0x000fe200078efcff */
[----:B--2---:R0:W-:Y:S04]  /*a840*/  STL [R1+0x5a8], R12 ;  /* 0x0005a80c01007387 */ /* 0x0041e80000100800 */
[----:B------:R0:W-:Y:S04]  /*a850*/  STL [R1+0x5a4], R13 ;  /* 0x0005a40d01007387 */ /* 0x0001e80000100800 */
[----:B------:R0:W-:Y:S04]  /*a860*/  STL [R1+0x100], RZ ;  /* 0x000100ff01007387 */ /* 0x0001e80000100800 */
        /* <DEDUP_REMOVED lines=8> */
[----:B------:R-:W2:Y:S04]  /*a8f0*/  LDL R5, [R1+0x134] ;  /* 0x0001340001057983 */ /* 0x000ea80000100800 */
[----:B------:R-:W3:Y:S01]  /*a900*/  LDL R3, [R1+0x198] ;  /* 0x0001980001037983 */ /* 0x000ee20000100800 */
[----:B------:R-:W-:-:S05]  /*a910*/  LOP3.LUT R0, R0, 0x3f, RZ, 0xc0, !PT ;  /* 0x0000003f00007812 */ /* 0x000fca00078ec0ff */
[----:B------:R-:W-:Y:S02]  /*a920*/  IMAD.SHL.U32 R28, R0, 0x2, RZ ;  /* 0x00000002001c7824 */ /* 0x000fe400078e00ff */
[----:B------:R-:W1:Y:S01]  /*a930*/  LDC R0, c[0x0][0x3ac] ;  /* 0x0000eb00ff007b82 */ /* 0x000e620000000800 */
[----:B------:R0:W-:Y:S04]  /*a940*/  STL [R1+0xe4], RZ ;  /* 0x0000e4ff01007387 */ /* 0x0001e80000100800 */
[----:B------:R0:W-:Y:S04]  /*a950*/  STL [R1+0xe8], RZ ;  /* 0x0000e8ff01007387 */ /* 0x0001e80000100800 */
[----:B------:R0:W-:Y:S04]  /*a960*/  STL [R1+0xec], RZ ;  /* 0x0000ecff01007387 */ /* 0x0001e80000100800 */
[----:B------:R0:W-:Y:S04]  /*a970*/  STL [R1+0xd0], RZ ;  /* 0x0000d0ff01007387 */ /* 0x0001e80000100800 */
[----:B------:R0:W-:Y:S04]  /*a980*/  STL [R1+0xd4], RZ ;  /* 0x0000d4ff01007387 */ /* 0x0001e80000100800 */
[----:B------:R0:W-:Y:S01]  /*a990*/  STL [R1+0xd8], RZ ;  /* 0x0000d8ff01007387 */ /* 0x0001e20000100800 */
[----:B-1----:R-:W-:-:S03]  /*a9a0*/  IMAD.SHL.U32 R2, R0, 0x80, RZ ;  /* 0x0000008000027824 */ /* 0x002fc600078e00ff */
[----:B------:R0:W-:Y:S04]  /*a9b0*/  STL [R1+0xdc], RZ ;  /* 0x0000dcff01007387 */ /* 0x0001e80000100800 */
[----:B------:R0:W-:Y:S04]  /*a9c0*/  STL [R1+0xc0], RZ ;  /* 0x0000c0ff01007387 */ /* 0x0001e80000100800 */
[----:B------:R0:W-:Y:S01]  /*a9d0*/  STL [R1+0xc4], RZ ;  /* 0x0000c4ff01007387 */ /* 0x0001e20000100800 */
[----:B------:R-:W-:-:S03]  /*a9e0*/  SHF.R.S32.HI R0, RZ, 0x1f, R2 ;  /* 0x0000001fff007819 */ /* 0x000fc60000011402 */
[----:B------:R0:W-:Y:S04]  /*a9f0*/  STL [R1+0xc8], RZ ;  /* 0x0000c8ff01007387 */ /* 0x0001e80000100800 */
[----:B------:R0:W-:Y:S04]  /*aa00*/  STL [R1+0xcc], RZ ;  /* 0x0000ccff01007387 */ /* 0x0001e80000100800 */
[----:B------:R0:W-:Y:S04]  /*aa10*/  STL [R1+0xb0], RZ ;  /* 0x0000b0ff01007387 */ /* 0x0001e80000100800 */
[----:B------:R0:W-:Y:S01]  /*aa20*/  STL [R1+0xb4], RZ ;  /* 0x0000b4ff01007387 */ /* 0x0001e20000100800 */
[----:B------:R-:W-:-:S03]  /*aa30*/  SHF.L.U64.HI R0, R2, 0x1, R0 ;  /* 0x0000000102007819 */ /* 0x000fc60000010200 */
[----:B------:R0:W-:Y:S01]  /*aa40*/  STL [R1+0xb8], RZ ;  /* 0x0000b8ff01007387 */ /* 0x0001e20000100800 */
[----:B------:R-:W-:-:S03]  /*aa50*/  LOP3.LUT R4, R28, 0x20, RZ, 0x3c, !PT ;  /* 0x000000201c047812 */ /* 0x000fc600078e3cff */
[----:B------:R0:W-:Y:S01]  /*aa60*/  STL [R1+0xbc], RZ ;  /* 0x0000bcff01007387 */ /* 0x0001e20000100800 */
[----:B------:R-:W-:-:S03]  /*aa70*/  LOP3.LUT R2, R28, 0x30, RZ, 0x3c, !PT ;  /* 0x000000301c027812 */ /* 0x000fc600078e3cff */
[----:B------:R0:W-:Y:S01]  /*aa80*/  STL [R1+0xa0], RZ ;  /* 0x0000a0ff01007387 */ /* 0x0001e20000100800 */
[----:B------:R-:W-:-:S03]  /*aa90*/  LOP3.LUT R4, R28, 0x50, RZ, 0x3c, !PT ;  /* 0x000000501c047812 */ /* 0x000fc600078e3cff */
[----:B------:R0:W-:Y:S01]  /*aaa0*/  STL [R1+0xa4], RZ ;  /* 0x0000a4ff01007387 */ /* 0x0001e20000100800 */
[----:B------:R-:W-:-:S03]  /*aab0*/  LOP3.LUT R2, R28, 0x60, RZ, 0x3c, !PT ;  /* 0x000000601c027812 */ /* 0x000fc600078e3cff */
[----:B------:R0:W-:Y:S04]  /*aac0*/  STL [R1+0xa8], RZ ;  /* 0x0000a8ff01007387 */ /* 0x0001e80000100800 */
[----:B------:R0:W-:Y:S04]  /*aad0*/  STL [R1+0xac], RZ ;  /* 0x0000acff01007387 */ /* 0x0001e80000100800 */
[----:B------:R0:W-:Y:S04]  /*aae0*/  STL [R1+0x90], RZ ;  /* 0x000090ff01007387 */ /* 0x0001e80000100800 */
[----:B------:R0:W-:Y:S04]  /*aaf0*/  STL [R1+0x94], RZ ;  /* 0x000094ff01007387 */ /* 0x0001e80000100800 */
[----:B------:R0:W-:Y:S04]  /*ab00*/  STL [R1+0x98], RZ ;  /* 0x000098ff01007387 */ /* 0x0001e80000100800 */
[----:B------:R0:W-:Y:S01]  /*ab10*/  STL [R1+0x9c], RZ ;  /* 0x00009cff01007387 */ /* 0x0001e20000100800 */
[----:B------:R-:W-:-:S02]  /*ab20*/  USHF.R.S32.HI UR7, URZ, 0x1f, UR4 ;  /* 0x0000001fff077899 */ /* 0x000fc40008011404 */
[----:B------:R-:W-:Y:S02]  /*ab30*/  USHF.L.U32 UR6, UR6, 0x7, URZ ;  /* 0x0000000706067899 */ /* 0x000fe400080006ff */
[----:B------:R-:W-:Y:S02]  /*ab40*/  ULEA.HI UR7, UR7, UR4, URZ, 0x7 ;  /* 0x0000000407077291 */ /* 0x000fe4000f8f38ff */
[----:B------:R-:W-:Y:S01]  /*ab50*/  USHF.R.S32.HI UR4, URZ, 0x1f, UR6 ;  /* 0x0000001fff047899 */ /* 0x000fe20008011406 */
[C---:B------:R-:W-:Y:S02]  /*ab60*/  LOP3.LUT R6, R28.reuse, 0x10, RZ, 0x3c, !PT ;  /* 0x000000101c067812 */ /* 0x040fe400078e3cff */
[C---:B------:R-:W-:Y:S01]  /*ab70*/  LOP3.LUT R6, R28.reuse, 0x40, RZ, 0x3c, !PT ;  /* 0x000000401c067812 */ /* 0x040fe200078e3cff */
[----:B------:R-:W-:Y:S01]  /*ab80*/  USHF.L.U32 UR10, UR6, 0x1, URZ ;  /* 0x00000001060a7899 */ /* 0x000fe200080006ff */
[----:B------:R-:W-:Y:S01]  /*ab90*/  LOP3.LUT R6, R28, 0x70, RZ, 0x3c, !PT ;  /* 0x000000701c067812 */ /* 0x000fe200078e3cff */
[----:B------:R-:W-:-:S02]  /*aba0*/  USHF.L.U64.HI UR6, UR6, 0x1, UR4 ;  /* 0x0000000106067899 */ /* 0x000fc40008010204 */
[----:B------:R-:W-:Y:S01]  /*abb0*/  USHF.R.S32.HI UR7, URZ, 0x7, UR7 ;  /* 0x00000007ff077899 */ /* 0x000fe20008011407 */
[----:B------:R-:W-:Y:S01]  /*abc0*/  UMOV UR4, URZ ;  /* 0x000000ff00047c82 */ /* 0x000fe20008000000 */
[----:B--2---:R-:W-:Y:S02]  /*abd0*/  LOP3.LUT R4, R5, 0x40, RZ, 0x3c, !PT ;  /* 0x0000004005047812 */ /* 0x004fe400078e3cff */
[----:B---3--:R-:W-:-:S03]  /*abe0*/  LOP3.LUT R2, R3, 0x20, RZ, 0x3c, !PT ;  /* 0x0000002003027812 */ /* 0x008fc600078e3cff */
[----:B------:R0:W-:Y:S04]  /*abf0*/  STL [R1+0x8c4], R4 ;  /* 0x0008c40401007387 */ /* 0x0001e80000100800 */
[----:B------:R0:W-:Y:S02]  /*ac00*/  STL [R1+0x19c], R2 ;  /* 0x00019c0201007387 */ /* 0x0001e40000100800 */
.L_x_2:
[----:B-----5:R-:W2:Y:S01]  /*ac10*/  LDL R3, [R1+0x5bc] ;  /* 0x0005bc0001037983 */ /* 0x020ea20000100800 */
[----:B0-----:R-:W0:Y:S01]  /*ac20*/  S2R R2, SR_TID.X ;  /* 0x0000000000027919 */ /* 0x001e220000002100 */
[----:B------:R-:W-:Y:S01]  /*ac30*/  UIMAD UR11, UR4, -0x80, UR12 ;  /* 0xffffff80040b78a4 */ /* 0x000fe2000f8e020c */
[--C-:B0-----:R-:W-:Y:S02]  /*ac40*/  SHF.R.U32.HI R10, RZ, 0x5, R2.reuse ;  /* 0x00000005ff0a7819 */ /* 0x101fe40000011602 */
[----:B------:R-:W-:Y:S02]  /*ac50*/  SHF.R.U32.HI R2, RZ, 0x5, R2 ;  /* 0x00000005ff027819 */ /* 0x000fe40000011602 */
[----:B------:R-:W-:Y:S02]  /*ac60*/  SGXT.U32 R10, R10, 0x1 ;  /* 0x000000010a0a781a */ /* 0x000fe40000000000 */
[----:B------:R-:W-:Y:S02]  /*ac70*/  SGXT.U32 R2, R2, 0x1 ;  /* 0x000000010202781a */ /* 0x000fe40000000000 */
[----:B------:R-:W-:-:S04]  /*ac80*/  LOP3.LUT R10, R10, 0x2, RZ, 0xfc, !PT ;  /* 0x000000020a0a7812 */ /* 0x000fc800078efcff */
[----:B------:R-:W-:Y:S02]  /*ac90*/  ISETP.GE.AND P2, PT, R10, UR11, PT ;  /* 0x0000000b0a007c0c */ /* 0x000fe4000bf46270 */
[----:B------:R-:W-:-:S04]  /*aca0*/  LOP3.LUT R10, R2, 0x6, RZ, 0xfc, !PT ;  /* 0x00000006020a7812 */ /* 0x000fc800078efcff */
[----:B------:R-:W-:Y:S02]  /*acb0*/  ISETP.GE.AND P6, PT, R10, UR11, PT ;  /* 0x0000000b0a007c0c */ /* 0x000fe4000bfc6270 */
[----:B------:R-:W0:Y:S01]  /*acc0*/  S2R R10, SR_TID.X ;  /* 0x00000000000a7919 */ /* 0x000e220000002100 */
[----:B--2---:R-:W-:Y:S04]  /*acd0*/  STL [R1+0xfd0], R3 ;  /* 0x000fd00301007387 */ /* 0x004fe80000100800 */
[----:B------:R-:W-:Y:S04]  /*ace0*/  STL [R1+0xfcc], R13 ;  /* 0x000fcc0d01007387 */ /* 0x000fe80000100800 */
[----:B------:R-:W-:Y:S04]  /*acf0*/  STL [R1+0xfc0], R12 ;  /* 0x000fc00c01007387 */ /* 0x000fe80000100800 */
[----:B------:R-:W-:Y:S04]  /*ad00*/  STL [R1+0xfc8], R12 ;  /* 0x000fc80c01007387 */ /* 0x000fe80000100800 */
[----:B------:R-:W-:Y:S04]  /*ad10*/  STL [R1+0xfb4], R9 ;  /* 0x000fb40901007387 */ /* 0x000fe80000100800 */
[----:B------:R-:W-:Y:S04]  /*ad20*/  STL [R1+0xfbc], R9 ;  /* 0x000fbc0901007387 */ /* 0x000fe80000100800 */
[----:B------:R-:W-:Y:S04]  /*ad30*/  STL [R1+0xfa8], R20 ;  /* 0x000fa81401007387 */ /* 0x000fe80000100800 */
[----:B------:R1:W-:Y:S04]  /*ad40*/  STL [R1+0xfb0], R20 ;  /* 0x000fb01401007387 */ /* 0x0003e80000100800 */
[----:B-1----:R-:W2:Y:S01]  /*ad50*/  LDL R20, [R1+0x664] ;  /* 0x0006640001147983 */ /* 0x002ea20000100800 */
[----:B------:R-:W-:-:S03]  /*ad60*/  LOP3.LUT R3, R2, 0x4, RZ, 0xfc, !PT ;  /* 0x0000000402037812 */ /* 0x000fc600078efcff */
[----:B------:R-:W-:Y:S01]  /*ad70*/  STL [R1+0xf9c], R8 ;  /* 0x000f9c0801007387 */ /* 0x000fe20000100800 */
[----:B------:R-:W-:-:S03]  /*ad80*/  ISETP.GE.AND P3, PT, R3, UR11, PT ;  /* 0x0000000b03007c0c */ /* 0x000fc6000bf66270 */
[----:B------:R-:W-:Y:S04]  /*ad90*/  STL [R1+0xfa4], R8 ;  /* 0x000fa40801007387 */ /* 0x000fe80000100800 */
        /* <DEDUP_REMOVED lines=33> */
[----:B------:R1:W-:Y:S01]  /*afb0*/  STL [R1+0xf24], R19 ;  /* 0x000f241301007387 */ /* 0x0003e20000100800 */
[----:B0-----:R-:W-:-:S03]  /*afc0*/  SHF.R.U32.HI R3, RZ, 0x5, R10 ;  /* 0x00000005ff037819 */ /* 0x001fc6000001160a */
[----:B------:R-:W-:Y:S01]  /*afd0*/  STL [R1+0x97c], R0 ;  /* 0x00097c0001007387 */ /* 0x000fe20000100800 */
[----:B-1----:R-:W0:Y:S01]  /*afe0*/  S2R R19, SR_TID.X ;  /* 0x0000000000137919 */ /* 0x002e220000002100 */
[----:B------:R-:W-:Y:S02]  /*aff0*/  SGXT.U32 R3, R3, 0x1 ;  /* 0x000000010303781a */ /* 0x000fe40000000000 */
[----:B------:R-:W3:Y:S02]  /*b000*/  LDL R8, [R1+0x5b0] ;  /* 0x0005b00001087983 */ /* 0x000ee40000100800 */
[----:B------:R-:W-:Y:S02]  /*b010*/  LOP3.LUT R3, R3, 0x8, RZ, 0xfc, !PT ;  /* 0x0000000803037812 */ /* 0x000fe400078efcff */
[----:B------:R-:W4:Y:S02]  /*b020*/  LDL R7, [R1+0x65c] ;  /* 0x00065c0001077983 */ /* 0x000f240000100800 */
[----:B------:R-:W-:-:S02]  /*b030*/  ISETP.GE.AND P1, PT, R3, UR11, PT ;  /* 0x0000000b03007c0c */ /* 0x000fc4000bf26270 */
[----:B0-----:R-:W-:-:S04]  /*b040*/  SHF.R.U32.HI R2, RZ, 0x5, R19 ;  /* 0x00000005ff027819 */ /* 0x001fc80000011613 */
[----:B------:R-:W-:-:S04]  /*b050*/  SGXT.U32 R2, R2, 0x1 ;  /* 0x000000010202781a */ /* 0x000fc80000000000 */
[----:B------:R-:W-:Y:S02]  /*b060*/  ISETP.GE.AND P0, PT, R2, UR11, PT ;  /* 0x0000000b02007c0c */ /* 0x000fe4000bf06270 */
[----:B------:R-:W2:Y:S04]  /*b070*/  LDL R2, [R1+0x5ac] ;  /* 0x0005ac0001027983 */ /* 0x000ea80000100800 */
[----:B------:R-:W2:Y:S01]  /*b080*/  LDL.LU R3, [R1+0xfd0] ;  /* 0x000fd00001037983 */ /* 0x000ea20000300800 */
[----:B------:R-:W-:Y:S02]  /*b090*/  PRMT R13, RZ, 0x7610, R13 ;  /* 0x00007610ff0d7816 */ /* 0x000fe4000000000d */
[----:B--2---:R-:W-:-:S04]  /*b0a0*/  @!P2 LOP3.LUT R3, R3, R2, RZ, 0x3c, !PT ;  /* 0x000000020303a212 */ /* 0x004fc800078e3cff */
[----:B------:R-:W-:-:S04]  /*b0b0*/  @!P2 LOP3.LUT R2, R3, R2, RZ, 0x3c, !PT ;  /* 0x000000020302a212 */ /* 0x000fc800078e3cff */
[----:B------:R-:W-:-:S05]  /*b0c0*/  @!P2 LOP3.LUT R3, R3, R2, RZ, 0x3c, !PT ;  /* 0x000000020303a212 */ /* 0x000fca00078e3cff */
[----:B------:R-:W2:Y:S01]  /*b0d0*/  @!P2 LDG.E.U16 R13, desc[UR8][R2.64] ;  /* 0x00000008020da981 */ /* 0x000ea2000c1e1500 */
[----:B------:R-:W-:-:S04]  /*b0e0*/  SHF.R.U32.HI R10, RZ, 0x5, R10 ;  /* 0x00000005ff0a7819 */ /* 0x000fc8000001160a */
[----:B------:R-:W-:Y:S01]  /*b0f0*/  SGXT.U32 R10, R10, 0x1 ;  /* 0x000000010a0a781a */ /* 0x000fe20000000000 */
[----:B--2---:R0:W-:Y:S04]  /*b100*/  STL [R1+0x68], R13 ;  /* 0x0000680d01007387 */ /* 0x0041e80000100800 */
[----:B0-----:R-:W2:Y:S04]  /*b110*/  LDL.LU R13, [R1+0xfcc] ;  /* 0x000fcc00010d7983 */ /* 0x001ea80000300800 */
[----:B------:R-:W2:Y:S01]  /*b120*/  LDL R3, [R1+0x5b8] ;  /* 0x0005b80001037983 */ /* 0x000ea20000100800 */
[----:B------:R-:W-:-:S02]  /*b130*/  LOP3.LUT R2, R10, 0xa, RZ, 0xfc, !PT ;  /* 0x0000000a0a027812 */ /* 0x000fc400078efcff */
[----:B------:R-:W-:Y:S02]  /*b140*/  PRMT R12, RZ, 0x7610, R12 ;  /* 0x00007610ff0c7816 */ /* 0x000fe4000000000c */
[----:B------:R-:W-:Y:S01]  /*b150*/  ISETP.GE.AND P4, PT, R2, UR11, PT ;  /* 0x0000000b02007c0c */ /* 0x000fe2000bf86270 */
[----:B------:R-:W-:-:S05]  /*b160*/  @!P3 IMAD.MOV.U32 R2, RZ, RZ, R20 ;  /* 0x000000ffff02b224 */ /* 0x000fca00078e0014 */
[----:B--2---:R-:W2:Y:S04]  /*b170*/  @!P3 LDG.E.U16 R12, desc[UR8][R2.64] ;  /* 0x00000008020cb981 */ /* 0x004ea8000c1e1500 */
[----:B--2---:R0:W-:Y:S04]  /*b180*/  STL [R1+0x124], R12 ;  /* 0x0001240c01007387 */ /* 0x0041e80000100800 */
[----:B------:R-:W2:Y:S04]  /*b190*/  LDL R2, [R1+0x5b4] ;  /* 0x0005b40001027983 */ /* 0x000ea80000100800 */
[----:B------:R-:W2:Y:S01]  /*b1a0*/  LDL R3, [R1+0x660] ;  /* 0x0006600001037983 */ /* 0x000ea20000100800 */
[----:B------:R-:W-:Y:S01]  /*b1b0*/  PRMT R16, RZ, 0x7610, R16 ;  /* 0x00007610ff107816 */ /* 0x000fe20000000010 */
[----:B------:R-:W0:Y:S01]  /*b1c0*/  S2R R10, SR_TID.X ;  /* 0x00000000000a7919 */ /* 0x000e220000002100 */
[----:B------:R-:W-:Y:S01]  /*b1d0*/  PRMT R13, RZ, 0x7610, R13 ;  /* 0x00007610ff0d7816 */ /* 0x000fe2000000000d */
[----:B------:R-:W3:Y:S01]  /*b1e0*/  LDL R20, [R1+0x650] ;  /* 0x0006500001147983 */ /* 0x000ee20000100800 */
[----:B--2---:R-:W-:-:S04]  /*b1f0*/  @!P6 LOP3.LUT R3, R3, R2, RZ, 0x3c, !PT ;  /* 0x000000020303e212 */ /* 0x004fc800078e3cff */
[----:B------:R-:W-:-:S04]  /*b200*/  @!P6 LOP3.LUT R2, R3, R2, RZ, 0x3c, !PT ;  /* 0x000000020302e212 */ /* 0x000fc800078e3cff */
[----:B------:R-:W-:-:S05]  /*b210*/  @!P6 LOP3.LUT R3, R3, R2, RZ, 0x3c, !PT ;  /* 0x000000020303e212 */ /* 0x000fca00078e3cff */
[----:B------:R4:W2:Y:S01]  /*b220*/  @!P6 LDG.E.U16 R16, desc[UR8][R2.64] ;  /* 0x000000080210e981 */ /* 0x0008a2000c1e1500 */
[----:B0-----:R-:W-:-:S04]  /*b230*/  SHF.R.U32.HI R12, RZ, 0x5, R10 ;  /* 0x00000005ff0c7819 */ /* 0x001fc8000001160a */
[----:B------:R-:W-:-:S04]  /*b240*/  SGXT.U32 R12, R12, 0x1 ;  /* 0x000000010c0c781a */ /* 0x000fc80000000000 */
[----:B------:R-:W-:Y:S01]  /*b250*/  LOP3.LUT R12, R12, 0xc, RZ, 0xfc, !PT ;  /* 0x0000000c0c0c7812 */ /* 0x000fe200078efcff */
[----:B----4-:R-:W-:Y:S02]  /*b260*/  @!P1 IMAD.MOV.U32 R2, RZ, RZ, R7 ;  /* 0x000000ffff029224 */ /* 0x010fe400078e0007 */
[----:B---3--:R-:W-:Y:S01]  /*b270*/  @!P1 IMAD.MOV.U32 R3, RZ, RZ, R8 ;  /* 0x000000ffff039224 */ /* 0x008fe200078e0008 */
[----:B------:R-:W-:Y:S02]  /*b280*/  ISETP.GE.AND P5, PT, R12, UR11, PT ;  /* 0x0000000b0c007c0c */ /* 0x000fe4000bfa6270 */
[----:B------:R-:W3:Y:S04]  /*b290*/  LDL.LU R12, [R1+0xfc8] ;  /* 0x000fc800010c7983 */ /* 0x000ee80000300800 */
[----:B------:R-:W4:Y:S04]  /*b2a0*/  LDL R8, [R1+0x63c] ;  /* 0x00063c0001087983 */ /* 0x000f280000100800 */
[----:B------:R-:W4:Y:S04]  /*b2b0*/  LDL R7, [R1+0x640] ;  /* 0x0006400001077983 */ /* 0x000f280000100800 */
[----:B------:R0:W4:Y:S04]  /*b2c0*/  @!P1 LDG.E.U16 R13, desc[UR8][R2.64] ;  /* 0x00000008020d9981 */ /* 0x000128000c1e1500 */
[----:B--2---:R1:W-:Y:S04]  /*b2d0*/  STL [R1+0x180], R16 ;  /* 0x0001801001007387 */ /* 0x0043e80000100800 */
[----:B------:R-:W0:Y:S04]  /*b2e0*/  LDL R2, [R1+0x654] ;  /* 0x0006540001027983 */ /* 0x000e280000100800 */
[----:B------:R-:W0:Y:S01]  /*b2f0*/  LDL R3, [R1+0x658] ;  /* 0x0006580001037983 */ /* 0x000e220000100800 */
[----:B---3--:R-:W-:-:S02]  /*b300*/  PRMT R12, RZ, 0x7610, R12 ;  /* 0x00007610ff0c7816 */ /* 0x008fc4000000000c */
[----:B------:R-:W-:-:S04]  /*b310*/  SHF.R.U32.HI R10, RZ, 0x5, R10 ;  /* 0x00000005ff0a7819 */ /* 0x000fc8000001160a */
[----:B------:R-:W-:-:S04]  /*b320*/  SGXT.U32 R10, R10, 0x1 ;  /* 0x000000010a0a781a */ /* 0x000fc80000000000 */
[----:B------:R-:W-:-:S04]  /*b330*/  LOP3.LUT R10, R10, 0xe, RZ, 0xfc, !PT ;  /* 0x0000000e0a0a7812 */ /* 0x000fc800078efcff */
[----:B------:R-:W-:Y:S02]  /*b340*/  ISETP.GE.AND P2, PT, R10, UR11, PT ;  /* 0x0000000b0a007c0c */ /* 0x000fe4000bf46270 */
[----:B------:R-:W1:Y:S01]  /*b350*/  S2R R10, SR_TID.X ;  /* 0x00000000000a7919 */ /* 0x000e620000002100 */
[----:B0-----:R-:W-:-:S04]  /*b360*/  @!P4 LOP3.LUT R3, R3, R2, RZ, 0x3c, !PT ;  /* 0x000000020303c212 */ /* 0x001fc800078e3cff */
[----:B------:R-:W-:-:S04]  /*b370*/  @!P4 LOP3.LUT R2, R3, R2, RZ, 0x3c, !PT ;  /* 0x000000020302c212 */ /* 0x000fc800078e3cff */
[----:B------:R-:W-:-:S05]  /*b380*/  @!P4 LOP3.LUT R3, R3, R2, RZ, 0x3c, !PT ;  /* 0x000000020303c212 */ /* 0x000fca00078e3cff */
[----:B------:R-:W2:Y:S01]  /*b390*/  @!P4 LDG.E.U16 R12, desc[UR8][R2.64] ;  /* 0x00000008020cc981 */ /* 0x000ea2000c1e1500 */
[----:B-1----:R-:W-:-:S04]  /*b3a0*/  SHF.R.U32.HI R16, RZ, 0x5, R10 ;  /* 0x00000005ff107819 */ /* 0x002fc8000001160a */
[----:B------:R-:W-:-:S04]  /*b3b0*/  SGXT.U32 R16, R16, 0x1 ;  /* 0x000000011010781a */ /* 0x000fc80000000000 */
[----:B------:R-:W-:-:S04]  /*b3c0*/  LOP3.LUT R16, R16, 0x10, RZ, 0xfc, !PT ;  /* 0x0000001010107812 */ /* 0x000fc800078efcff */
[----:B------:R-:W-:Y:S02]  /*b3d0*/  ISETP.GE.AND P3, PT, R16, UR11, PT ;  /* 0x0000000b10007c0c */ /* 0x000fe4000bf66270 */
[----:B------:R-:W3:Y:S01]  /*b3e0*/  LDL.LU R16, [R1+0xfc4] ;  /* 0x000fc40001107983 */ /* 0x000ee20000300800 */
[----:B------:R-:W-:-:S03]  /*b3f0*/  SHF.R.U32.HI R10, RZ, 0x5, R10 ;  /* 0x00000005ff0a7819 */ /* 0x000fc6000001160a */
[----:B--2---:R0:W-:Y:S04]  /*b400*/  STL [R1+0x64], R12 ;  /* 0x0000640c01007387 */ /* 0x0041e80000100800 */
[----:B0-----:R-:W2:Y:S04]  /*b410*/  LDL.LU R12, [R1+0xfc0] ;  /* 0x000fc000010c7983 */ /* 0x001ea80000300800 */
[----:B------:R-:W2:Y:S01]  /*b420*/  LDL R3, [R1+0x64c] ;  /* 0x00064c0001037983 */ /* 0x000ea20000100800 */
[----:B------:R-:W-:-:S04]  /*b430*/  SGXT.U32 R10, R10, 0x1 ;  /* 0x000000010a0a781a */ /* 0x000fc80000000000 */
[----:B------:R-:W-:Y:S02]  /*b440*/  LOP3.LUT R2, R10, 0x12, RZ, 0xfc, !PT ;  /* 0x000000120a027812 */ /* 0x000fe400078efcff */
        /* <DEDUP_REMOVED lines=15> */
[--C-:B0-----:R-:W-:Y:S02]  /*b540*/  SHF.R.U32.HI R9, RZ, 0x5, R10.reuse ;  /* 0x00000005ff097819 */ /* 0x101fe4000001160a */
[----:B------:R-:W-:Y:S02]  /*b550*/  SHF.R.U32.HI R10, RZ, 0x5, R10 ;  /* 0x00000005ff0a7819 */ /* 0x000fe4000001160a */
[----:B------:R-:W-:Y:S02]  /*b560*/  SGXT.U32 R9, R9, 0x1 ;  /* 0x000000010909781a */ /* 0x000fe40000000000 */
[----:B------:R-:W-:Y:S02]  /*b570*/  SGXT.U32 R10, R10, 0x1 ;  /* 0x000000010a0a781a */ /* 0x000fe40000000000 */
[----:B------:R-:W-:Y:S01]  /*b580*/  LOP3.LUT R9, R9, 0x14, RZ, 0xfc, !PT ;  /* 0x0000001409097812 */ /* 0x000fe200078efcff */
[----:B----4-:R-:W-:Y:S01]  /*b590*/  @!P3 IMAD.MOV.U32 R2, RZ, RZ, R7 ;  /* 0x000000ffff02b224 */ /* 0x010fe200078e0007 */
[----:B------:R-:W-:Y:S01]  /*b5a0*/  LOP3.LUT R10, R10, 0x16, RZ, 0xfc, !PT ;  /* 0x000000160a0a7812 */ /* 0x000fe200078efcff */
[----:B------:R-:W-:Y:S01]  /*b5b0*/  @!P3 IMAD.MOV.U32 R3, RZ, RZ, R8 ;  /* 0x000000ffff03b224 */ /* 0x000fe200078e0008 */
[----:B------:R-:W-:-:S02]  /*b5c0*/  ISETP.GE.AND P1, PT, R9, UR11, PT ;  /* 0x0000000b09007c0c */ /* 0x000fc4000bf26270 */
[----:B------:R-:W4:Y:S01]  /*b5d0*/  LDL.LU R9, [R1+0xfbc] ;  /* 0x000fbc0001097983 */ /* 0x000f220000300800 */
[----:B------:R-:W-:-:S03]  /*b5e0*/  ISETP.GE.AND P2, PT, R10, UR11, PT ;  /* 0x0000000b0a007c0c */ /* 0x000fc6000bf46270 */
[----:B------:R0:W3:Y:S04]  /*b5f0*/  @!P3 LDG.E.U16 R12, desc[UR8][R2.64] ;  /* 0x00000008020cb981 */ /* 0x0000e8000c1e1500 */
[----:B------:R-:W3:Y:S04]  /*b600*/  LDL R10, [R1+0x61c] ;  /* 0x00061c00010a7983 */ /* 0x000ee80000100800 */
[----:B------:R-:W3:Y:S04]  /*b610*/  LDL R7, [R1+0x620] ;  /* 0x0006200001077983 */ /* 0x000ee80000100800 */
[----:B------:R-:W0:Y:S04]  /*b620*/  LDL R2, [R1+0x634] ;  /* 0x0006340001027983 */ /* 0x000e280000100800 */
[----:B--2---:R1:W-:Y:S04]  /*b630*/  STL [R1+0x184], R21 ;  /* 0x0001841501007387 */ /* 0x0043e80000100800 */
[----:B------:R-:W0:Y:S01]  /*b640*/  LDL R3, [R1+0x638] ;  /* 0x0006380001037983 */ /* 0x000e220000100800 */
[----:B----4-:R-:W-:Y:S01]  /*b650*/  PRMT R9, RZ, 0x7610, R9 ;  /* 0x00007610ff097816 */ /* 0x010fe20000000009 */
[----:B------:R-:W2:Y:S01]  /*b660*/  S2R R8, SR_TID.X ;  /* 0x0000000000087919 */ /* 0x000ea20000002100 */
[----:B0-----:R-:W-:-:S04]  /*b670*/  @!P4 LOP3.LUT R3, R3, R2, RZ, 0x3c, !PT ;  /* 0x000000020303c212 */ /* 0x001fc800078e3cff */
[----:B------:R-:W-:-:S04]  /*b680*/  @!P4 LOP3.LUT R2, R3, R2, RZ, 0x3c, !PT ;  /* 0x000000020302c212 */ /* 0x000fc800078e3cff */
[----:B------:R-:W-:-:S05]  /*b690*/  @!P4 LOP3.LUT R3, R3, R2, RZ, 0x3c, !PT ;  /* 0x000000020303c212 */ /* 0x000fca00078e3cff */
[----:B------:R-:W4:Y:S01]  /*b6a0*/  @!P4 LDG.E.U16 R9, desc[UR8][R2.64] ;  /* 0x000000080209c981 */ /* 0x000f22000c1e1500 */
[----:B--2---:R-:W-:-:S04]  /*b6b0*/  SHF.R.U32.HI R8, RZ, 0x5, R8 ;  /* 0x00000005ff087819 */ /* 0x004fc80000011608 */
[----:B------:R-:W-:-:S04]  /*b6c0*/  SGXT.U32 R8, R8, 0x1 ;  /* 0x000000010808781a */ /* 0x000fc80000000000 */
[----:B------:R-:W-:-:S04]  /*b6d0*/  LOP3.LUT R8, R8, 0x18, RZ, 0xfc, !PT ;  /* 0x0000001808087812 */ /* 0x000fc800078efcff */
[----:B------:R-:W-:Y:S02]  /*b6e0*/  ISETP.GE.AND P3, PT, R8, UR11, PT ;  /* 0x0000000b08007c0c */ /* 0x000fe4000bf66270 */
[----:B------:R-:W2:Y:S01]  /*b6f0*/  LDL.LU R8, [R1+0xfb8] ;  /* 0x000fb80001087983 */ /* 0x000ea20000300800 */
[----:B-1----:R-:W0:Y:S03]  /*b700*/  S2R R21, SR_TID.X ;  /* 0x0000000000157919 */ /* 0x002e260000002100 */
[----:B----4-:R1:W-:Y:S04]  /*b710*/  STL [R1+0x60], R9 ;  /* 0x0000600901007387 */ /* 0x0103e80000100800 */
[----:B-1----:R-:W4:Y:S04]  /*b720*/  LDL.LU R9, [R1+0xfb4] ;  /* 0x000fb40001097983 */ /* 0x002f280000300800 */
[----:B------:R-:W2:Y:S01]  /*b730*/  LDL R3, [R1+0x62c] ;  /* 0x00062c0001037983 */ /* 0x000ea20000100800 */
[----:B0-----:R-:W-:-:S04]  /*b740*/  SHF.R.U32.HI R21, RZ, 0x5, R21 ;  /* 0x00000005ff157819 */ /* 0x001fc80000011615 */
[----:B------:R-:W-:-:S04]  /*b750*/  SGXT.U32 R21, R21, 0x1 ;  /* 0x000000011515781a */ /* 0x000fc80000000000 */
[----:B------:R-:W-:Y:S02]  /*b760*/  LOP3.LUT R2, R21, 0x1a, RZ, 0xfc, !PT ;  /* 0x0000001a15027812 */ /* 0x000fe400078efcff */
[----:B------:R-:W-:Y:S02]  /*b770*/  PRMT R15, RZ, 0x7610, R15 ;  /* 0x00007610ff0f7816 */ /* 0x000fe4000000000f */
[----:B------:R-:W-:Y:S01]  /*b780*/  ISETP.GE.AND P4, PT, R2, UR11, PT ;  /* 0x0000000b02007c0c */ /* 0x000fe2000bf86270 */
[----:B---3--:R-:W-:-:S05]  /*b790*/  @!P1 IMAD.MOV.U32 R2, RZ, RZ, R20 ;  /* 0x000000ffff029224 */ /* 0x008fca00078e0014 */
[----:B--2---:R0:W2:Y:S04]  /*b7a0*/  @!P1 LDG.E.U16 R15, desc[UR8][R2.64] ;  /* 0x00000008020f9981 */ /* 0x0040a8000c1e1500 */
[----:B------:R-:W0:Y:S04]  /*b7b0*/  LDL R2, [R1+0x624] ;  /* 0x0006240001027983 */ /* 0x000e280000100800 */
[----:B------:R-:W0:Y:S01]  /*b7c0*/  LDL R3, [R1+0x628] ;  /* 0x0006280001037983 */ /* 0x000e220000100800 */
[----:B------:R-:W-:Y:S01]  /*b7d0*/  PRMT R16, RZ, 0x7610, R16 ;  /* 0x00007610ff107816 */ /* 0x000fe20000000010 */
[----:B------:R-:W1:Y:S01]  /*b7e0*/  S2R R21, SR_TID.X ;  /* 0x0000000000157919 */ /* 0x000e620000002100 */
[----:B0-----:R-:W-:-:S04]  /*b7f0*/  @!P2 LOP3.LUT R3, R3, R2, RZ, 0x3c, !PT ;  /* 0x000000020303a212 */ /* 0x001fc800078e3cff */
[----:B------:R-:W-:-:S04]  /*b800*/  @!P2 LOP3.LUT R2, R3, R2, RZ, 0x3c, !PT ;  /* 0x000000020302a212 */ /* 0x000fc800078e3cff */
[----:B------:R-:W-:-:S05]  /*b810*/  @!P2 LOP3.LUT R3, R3, R2, RZ, 0x3c, !PT ;  /* 0x000000020303a212 */ /* 0x000fca00078e3cff */
[----:B------:R0:W3:Y:S01]  /*b820*/  @!P2 LDG.E.U16 R16, desc[UR8][R2.64] ;  /* 0x000000080210a981 */ /* 0x0000e2000c1e1500 */
[----:B-1----:R-:W-:-:S04]  /*b830*/  SHF.R.U32.HI R20, RZ, 0x5, R21 ;  /* 0x00000005ff147819 */ /* 0x002fc80000011615 */
[----:B------:R-:W-:Y:S02]  /*b840*/  SGXT.U32 R20, R20, 0x1 ;  /* 0x000000011414781a */ /* 0x000fe40000000000 */
[----:B----4-:R-:W-:Y:S02]  /*b850*/  PRMT R9, RZ, 0x7610, R9 ;  /* 0x00007610ff097816 */ /* 0x010fe40000000009 */
[----:B------:R-:W-:Y:S01]  /*b860*/  LOP3.LUT R20, R20, 0x1c, RZ, 0xfc, !PT ;  /* 0x0000001c14147812 */ /* 0x000fe200078efcff */
[----:B0-----:R-:W-:Y:S01]  /*b870*/  @!P3 IMAD.MOV.U32 R2, RZ, RZ, R7 ;  /* 0x000000ffff02b224 */ /* 0x001fe200078e0007 */
[----:B--2---:R0:W-:Y:S01]  /*b880*/  STL [R1+0x128], R15 ;  /* 0x0001280f01007387 */ /* 0x0041e20000100800 */
[----:B------:R-:W-:Y:S01]  /*b890*/  @!P3 IMAD.MOV.U32 R3, RZ, RZ, R10 ;  /* 0x000000ffff03b224 */ /* 0x000fe200078e000a */
[----:B------:R-:W-:-:S04]  /*b8a0*/  ISETP.GE.AND P1, PT, R20, UR11, PT ;  /* 0x0000000b14007c0c */ /* 0x000fc8000bf26270 */
[----:B------:R1:W2:Y:S01]  /*b8b0*/  @!P3 LDG.E.U16 R9, desc[UR8][R2.64] ;  /* 0x000000080209b981 */ /* 0x0002a2000c1e1500 */
[----:B0-----:R-:W-:-:S03]  /*b8c0*/  SHF.R.U32.HI R15, RZ, 0x5, R21 ;  /* 0x00000005ff0f7819 */ /* 0x001fc60000011615 */
[----:B------:R-:W4:Y:S04]  /*b8d0*/  LDL R21, [R1+0x610] ;  /* 0x0006100001157983 */ /* 0x000f280000100800 */
[----:B------:R-:W2:Y:S04]  /*b8e0*/  LDL.LU R20, [R1+0xfb0] ;  /* 0x000fb00001147983 */ /* 0x000ea80000300800 */
[----:B---3--:R0:W-:Y:S04]  /*b8f0*/  STL [R1+0x18c], R16 ;  /* 0x00018c1001007387 */ /* 0x0081e80000100800 */
[----:B------:R-:W1:Y:S04]  /*b900*/  LDL R2, [R1+0x614] ;  /* 0x0006140001027983 */ /* 0x000e680000100800 */
[----:B------:R-:W1:Y:S01]  /*b910*/  LDL R3, [R1+0x618] ;  /* 0x0006180001037983 */ /* 0x000e620000100800 */
[----:B--2---:R-:W-:Y:S01]  /*b920*/  PRMT R20, RZ, 0x7610, R20 ;  /* 0x00007610ff147816 */ /* 0x004fe20000000014 */
[----:B0-----:R-:W0:Y:S01]  /*b930*/  S2R R16, SR_TID.X ;  /* 0x0000000000107919 */ /* 0x001e220000002100 */
[----:B------:R-:W-:Y:S01]  /*b940*/  SGXT.U32 R15, R15, 0x1 ;  /* 0x000000010f0f781a */ /* 0x000fe20000000000 */
[----:B------:R-:W2:Y:S04]  /*b950*/  LDL R10, [R1+0x5fc] ;  /* 0x0005fc00010a7983 */ /* 0x000ea80000100800 */
[----:B------:R-:W3:Y:S01]  /*b960*/  LDL R7, [R1+0x600] ;  /* 0x0006000001077983 */ /* 0x000ee20000100800 */
[----:B-1----:R-:W-:-:S04]  /*b970*/  @!P4 LOP3.LUT R3, R3, R2, RZ, 0x3c, !PT ;  /* 0x000000020303c212 */ /* 0x002fc800078e3cff */
[----:B------:R-:W-:-:S04]  /*b980*/  @!P4 LOP3.LUT R2, R3, R2, RZ, 0x3c, !PT ;  /* 0x000000020302c212 */ /* 0x000fc800078e3cff */
[----:B------:R-:W-:-:S05]  /*b990*/  @!P4 LOP3.LUT R3, R3, R2, RZ, 0x3c, !PT ;  /* 0x000000020303c212 */ /* 0x000fca00078e3cff */
[----:B------:R-:W2:Y:S01]  /*b9a0*/  @!P4 LDG.E.U16 R20, desc[UR8][R2.64] ;  /* 0x000000080214c981 */ /* 0x000ea2000c1e1500 */
[----:B------:R-:W-:-:S04]  /*b9b0*/  LOP3.LUT R15, R15, 0x1e, RZ, 0xfc, !PT ;  /* 0x0000001e0f0f7812 */ /* 0x000fc800078efcff */
[----:B------:R-:W-:Y:S02]  /*b9c0*/  ISETP.GE.AND P2, PT, R15, UR11, PT ;  /* 0x0000000b0f007c0c */ /* 0x000fe4000bf46270 */
[----:B0-----:R-:W-:-:S04]  /*b9d0*/  SHF.R.U32.HI R15, RZ, 0x5, R16 ;  /* 0x00000005ff0f7819 */ /* 0x001fc80000011610 */
[----:B------:R-:W-:-:S04]  /*b9e0*/  SGXT.U32 R15, R15, 0x1 ;  /* 0x000000010f0f781a */ /* 0x000fc80000000000 */
[----:B------:R-:W-:-:S04]  /*b9f0*/  LOP3.LUT R15, R15, 0x20, RZ, 0xfc, !PT ;  /* 0x000000200f0f7812 */ /* 0x000fc800078efcff */
[----:B------:R-:W-:Y:S02]  /*ba00*/  ISETP.GE.AND P3, PT, R15, UR11, PT ;  /* 0x0000000b0f007c0c */ /* 0x000fe4000bf66270 */
[----:B------:R-:W3:Y:S04]  /*ba10*/  LDL.LU R15, [R1+0xfac] ;  /* 0x000fac00010f7983 */ /* 0x000ee80000300800 */
[----:B--2---:R0:W-:Y:S04]  /*ba20*/  STL [R1+0x5c], R20 ;  /* 0x00005c1401007387 */ /* 0x0041e80000100800 */
[----:B0-----:R-:W2:Y:S04]  /*ba30*/  LDL.LU R20, [R1+0xfa8] ;  /* 0x000fa80001147983 */ /* 0x001ea80000300800 */
[----:B------:R-:W2:Y:S01]  /*ba40*/  LDL R3, [R1+0x60c] ;  /* 0x00060c0001037983 */ /* 0x000ea20000100800 */
[----:B------:R-:W-:-:S04]  /*ba50*/  SHF.R.U32.HI R16, RZ, 0x5, R16 ;  /* 0x00000005ff107819 */ /* 0x000fc80000011610 */
[----:B------:R-:W-:-:S04]  /*ba60*/  SGXT.U32 R16, R16, 0x1 ;  /* 0x000000011010781a */ /* 0x000fc80000000000 */
[----:B------:R-:W-:Y:S02]  /*ba70*/  LOP3.LUT R2, R16, 0x22, RZ, 0xfc, !PT ;  /* 0x0000002210027812 */ /* 0x000fe400078efcff */
[----:B------:R-:W-:Y:S02]  /*ba80*/  PRMT R8, RZ, 0x7610, R8 ;  /* 0x00007610ff087816 */ /* 0x000fe40000000008 */
[----:B------:R-:W-:Y:S01]  /*ba90*/  ISETP.GE.AND P4, PT, R2, UR11, PT ;  /* 0x0000000b02007c0c */ /* 0x000fe2000bf86270 */
[----:B----4-:R-:W-:-:S05]  /*baa0*/  @!P1 IMAD.MOV.U32 R2, RZ, RZ, R21 ;  /* 0x000000ffff029224 */ /* 0x010fca00078e0015 */
[----:B--2---:R-:W2:Y:S04]  /*bab0*/  @!P1 LDG.E.U16 R8, desc[UR8][R2.64] ;  /* 0x0000000802089981 */ /* 0x004ea8000c1e1500 */
[----:B--2---:R0:W-:Y:S04]  /*bac0*/  STL [R1+0x120], R8 ;  /* 0x0001200801007387 */ /* 0x0041e80000100800 */
[----:B------:R-:W2:Y:S04]  /*bad0*/  LDL R2, [R1+0x604] ;  /* 0x0006040001027983 */ /* 0x000ea80000100800 */
[----:B------:R-:W2:Y:S01]  /*bae0*/  LDL R3, [R1+0x608] ;  /* 0x0006080001037983 */ /* 0x000ea20000100800 */
[----:B------:R-:W-:Y:S01]  /*baf0*/  PRMT R23, RZ, 0x7610, R23 ;  /* 0x00007610ff177816 */ /* 0x000fe20000000017 */
[----:B------:R-:W0:Y:S01]  /*bb00*/  S2R R16, SR_TID.X ;  /* 0x0000000000107919 */ /* 0x000e220000002100 */
[----:B--2---:R-:W-:-:S04]  /*bb10*/  @!P2 LOP3.LUT R3, R3, R2, RZ, 0x3c, !PT ;  /* 0x000000020303a212 */ /* 0x004fc800078e3cff */
[----:B------:R-:W-:-:S04]  /*bb20*/  @!P2 LOP3.LUT R2, R3, R2, RZ, 0x3c, !PT ;  /* 0x000000020302a212 */ /* 0x000fc800078e3cff */
[----:B------:R-:W-:-:S05]  /*bb30*/  @!P2 LOP3.LUT R3, R3, R2, RZ, 0x3c, !PT ;  /* 0x000000020303a212 */ /* 0x000fca00078e3cff */
[----:B------:R3:W2:Y:S01]  /*bb40*/  @!P2 LDG.E.U16 R23, desc[UR8][R2.64] ;  /* 0x000000080217a981 */ /* 0x0006a2000c1e1500 */
[----:B0-----:R-:W-:-:S04]  /*bb50*/  SHF.R.U32.HI R8, RZ, 0x5, R16 ;  /* 0x00000005ff087819 */ /* 0x001fc80000011610 */
[----:B------:R-:W-:Y:S02]  /*bb60*/  SGXT.U32 R8, R8, 0x1 ;  /* 0x000000010808781a */ /* 0x000fe40000000000 */
[----:B------:R-:W-:Y:S02]  /*bb70*/  PRMT R20, RZ, 0x7610, R20 ;  /* 0x00007610ff147816 */ /* 0x000fe40000000014 */
[----:B------:R-:W-:Y:S01]  /*bb80*/  LOP3.LUT R8, R8, 0x24, RZ, 0xfc, !PT ;  /* 0x0000002408087812 */ /* 0x000fe200078efcff */
[----:B---3--:R-:W-:Y:S02]  /*bb90*/  @!P3 IMAD.MOV.U32 R2, RZ, RZ, R7 ;  /* 0x000000ffff02b224 */ /* 0x008fe400078e0007 */
[----:B------:R-:W-:Y:S01]  /*bba0*/  @!P3 IMAD.MOV.U32 R3, RZ, RZ, R10 ;  /* 0x000000ffff03b224 */ /* 0x000fe200078e000a */
[----:B------:R-:W-:Y:S02]  /*bbb0*/  SHF.R.U32.HI R21, RZ, 0x5, R16 ;  /* 0x00000005ff157819 */ /* 0x000fe40000011610 */
[----:B------:R-:W3:Y:S01]  /*bbc0*/  LDL R16, [R1+0x5f0] ;  /* 0x0005f00001107983 */ /* 0x000ee20000100800 */
[----:B------:R-:W-:-:S03]  /*bbd0*/  ISETP.GE.AND P1, PT, R8, UR11, PT ;  /* 0x0000000b08007c0c */ /* 0x000fc6000bf26270 */
[----:B------:R-:W4:Y:S04]  /*bbe0*/  LDL.LU R8, [R1+0xfa4] ;  /* 0x000fa40001087983 */ /* 0x000f280000300800 */
[----:B------:R0:W3:Y:S04]  /*bbf0*/  @!P3 LDG.E.U16 R20, desc[UR8][R2.64] ;  /* 0x000000080214b981 */ /* 0x0000e8000c1e1500 */
[----:B------:R-:W3:Y:S04]  /*bc00*/  LDL R10, [R1+0x5dc] ;  /* 0x0005dc00010a7983 */ /* 0x000ee80000100800 */
[----:B------:R-:W3:Y:S04]  /*bc10*/  LDL R7, [R1+0x5e0] ;  /* 0x0005e00001077983 */ /* 0x000ee80000100800 */
[----:B------:R-:W0:Y:S04]  /*bc20*/  LDL R2, [R1+0x5f4] ;  /* 0x0005f40001027983 */ /* 0x000e280000100800 */
[----:B--2---:R1:W-:Y:S04]  /*bc30*/  STL [R1+0x190], R23 ;  /* 0x0001901701007387 */ /* 0x0043e80000100800 */
[----:B------:R-:W0:Y:S01]  /*bc40*/  LDL R3, [R1+0x5f8] ;  /* 0x0005f80001037983 */ /* 0x000e220000100800 */
[----:B----4-:R-:W-:-:S02]  /*bc50*/  PRMT R8, RZ, 0x7610, R8 ;  /* 0x00007610ff087816 */ /* 0x010fc40000000008 */
[----:B------:R-:W-:-:S04]  /*bc60*/  SGXT.U32 R21, R21, 0x1 ;  /* 0x000000011515781a */ /* 0x000fc80000000000 */
[----:B------:R-:W-:-:S04]  /*bc70*/  LOP3.LUT R21, R21, 0x26, RZ, 0xfc, !PT ;  /* 0x0000002615157812 */ /* 0x000fc800078efcff */
[----:B------:R-:W-:Y:S02]  /*bc80*/  ISETP.GE.AND P2, PT, R21, UR11, PT ;  /* 0x0000000b15007c0c */ /* 0x000fe4000bf46270 */
        /* <DEDUP_REMOVED lines=37> */
[----:B------:R1:W2:Y:S04]  /*bee0*/  @!P3 LDG.E.U16 R8, desc[UR8][R2.64] ;  /* 0x000000080208b981 */ /* 0x0002a8000c1e1500 */
[----:B0-----:R-:W4:Y:S04]  /*bef0*/  LDL R24, [R1+0x5d0] ;  /* 0x0005d00001187983 */ /* 0x001f280000100800 */
[----:B------:R-:W2:Y:S04]  /*bf00*/  LDL.LU R16, [R1+0xf98] ;  /* 0x000f980001107983 */ /* 0x000ea80000300800 */
[----:B---3--:R0:W-:Y:S04]  /*bf10*/  STL [R1+0x188], R21 ;  /* 0x0001881501007387 */ /* 0x0081e80000100800 */
[----:B0-----:R-:W3:Y:S04]  /*bf20*/  LDL.LU R21, [R1+0xf94] ;  /* 0x000f940001157983 */ /* 0x001ee80000300800 */
[----:B------:R-:W1:Y:S04]  /*bf30*/  LDL R2, [R1+0x5d4] ;  /* 0x0005d40001027983 */ /* 0x000e680000100800 */
[----:B------:R-:W1:Y:S01]  /*bf40*/  LDL R3, [R1+0x5d8] ;  /* 0x0005d80001037983 */ /* 0x000e620000100800 */
[----:B------:R-:W-:-:S02]  /*bf50*/  PRMT R15, RZ, 0x7610, R15 ;  /* 0x00007610ff0f7816 */ /* 0x000fc4000000000f */
[----:B------:R-:W-:Y:S01]  /*bf60*/  SHF.R.U32.HI R23, RZ, 0x5, R23 ;  /* 0x00000005ff177819 */ /* 0x000fe20000011617 */
[----:B------:R-:W2:Y:S01]  /*bf70*/  LDL R7, [R1+0x718] ;  /* 0x0007180001077983 */ /* 0x000ea20000100800 */
[----:B-1----:R-:W-:-:S04]  /*bf80*/  @!P4 LOP3.LUT R3, R3, R2, RZ, 0x3c, !PT ;  /* 0x000000020303c212 */ /* 0x002fc800078e3cff */
[----:B------:R-:W-:-:S04]  /*bf90*/  @!P4 LOP3.LUT R2, R3, R2, RZ, 0x3c, !PT ;  /* 0x000000020302c212 */ /* 0x000fc800078e3cff */
[----:B------:R-:W-:-:S05]  /*bfa0*/  @!P4 LOP3.LUT R3, R3, R2, RZ, 0x3c, !PT ;  /* 0x000000020303c212 */ /* 0x000fca00078e3cff */
[----:B------:R-:W2:Y:S01]  /*bfb0*/  @!P4 LDG.E.U16 R15, desc[UR8][R2.64] ;  /* 0x00000008020fc981 */ /* 0x000ea2000c1e1500 */
[----:B------:R-:W-:-:S04]  /*bfc0*/  SGXT.U32 R23, R23, 0x1 ;  /* 0x000000011717781a */ /* 0x000fc80000000000 */
[----:B------:R-:W-:-:S04]  /*bfd0*/  LOP3.LUT R23, R23, 0x2e, RZ, 0xfc, !PT ;  /* 0x0000002e17177812 */ /* 0x000fc800078efcff */
[----:B------:R-:W-:Y:S02]  /*bfe0*/  ISETP.GE.AND P2, PT, R23, UR11, PT ;  /* 0x0000000b17007c0c */ /* 0x000fe4000bf46270 */
[----:B------:R-:W3:Y:S01]  /*bff0*/  LDL R23, [R1+0x700] ;  /* 0x0007000001177983 */ /* 0x000ee20000100800 */
[----:B------:R-:W0:Y:S03]  /*c000*/  S2R R10, SR_TID.X ;  /* 0x00000000000a7919 */ /* 0x000e260000002100 */
[----:B--2---:R1:W-:Y:S04]  /*c010*/  STL [R1+0xc], R15 ;  /* 0x00000c0f01007387 */ /* 0x0043e80000100800 */
[----:B-1----:R-:W2:Y:S04]  /*c020*/  LDL.LU R15, [R1+0xf90] ;  /* 0x000f9000010f7983 */ /* 0x002ea80000300800 */
[----:B------:R-:W2:Y:S01]  /*c030*/  LDL R3, [R1+0x5cc] ;  /* 0x0005cc0001037983 */ /* 0x000ea20000100800 */
[----:B0-----:R-:W-:-:S04]  /*c040*/  SHF.R.U32.HI R10, RZ, 0x5, R10 ;  /* 0x00000005ff0a7819 */ /* 0x001fc8000001160a */
        /* <DEDUP_REMOVED lines=11> */
[----:B------:R-:W-:Y:S01]  /*c100*/  PRMT R16, RZ, 0x7610, R16 ;  /* 0x00007610ff107816 */ /* 0x000fe20000000010 */
[----:B------:R-:W4:Y:S01]  /*c110*/  LDL R24, [R1+0x66c] ;  /* 0x00066c0001187983 */ /* 0x000f220000100800 */
[----:B--2---:R-:W-:-:S04]  /*c120*/  @!P2 LOP3.LUT R3, R3, R2, RZ, 0x3c, !PT ;  /* 0x000000020303a212 */ /* 0x004fc800078e3cff */
[----:B------:R-:W-:-:S04]  /*c130*/  @!P2 LOP3.LUT R2, R3, R2, RZ, 0x3c, !PT ;  /* 0x000000020302a212 */ /* 0x000fc800078e3cff */
[----:B------:R-:W-:-:S05]  /*c140*/  @!P2 LOP3.LUT R3, R3, R2, RZ, 0x3c, !PT ;  /* 0x000000020303a212 */ /* 0x000fca00078e3cff */
[----:B------:R1:W2:Y:S01]  /*c150*/  @!P2 LDG.E.U16 R11, desc[UR8][R2.64] ;  /* 0x00000008020ba981 */ /* 0x0002a2000c1e1500 */
[----:B0-----:R-:W-:-:S04]  /*c160*/  SHF.R.U32.HI R22, RZ, 0x5, R10 ;  /* 0x00000005ff167819 */ /* 0x001fc8000001160a */
[----:B------:R-:W-:-:S04]  /*c170*/  SGXT.U32 R22, R22, 0x1 ;  /* 0x000000011616781a */ /* 0x000fc80000000000 */
[----:B------:R-:W-:Y:S01]  /*c180*/  LOP3.LUT R22, R22, 0x32, RZ, 0xfc, !PT ;  /* 0x0000003216167812 */ /* 0x000fe200078efcff */
[----:B-1----:R-:W-:Y:S02]  /*c190*/  @!P0 IMAD.MOV.U32 R2, RZ, RZ, R7 ;  /* 0x000000ffff028224 */ /* 0x002fe400078e0007 */
[----:B---3--:R-:W-:Y:S01]  /*c1a0*/  @!P0 IMAD.MOV.U32 R3, RZ, RZ, R23 ;  /* 0x000000ffff038224 */ /* 0x008fe200078e0017 */
[----:B------:R-:W-:Y:S02]  /*c1b0*/  ISETP.GE.AND P1, PT, R22, UR11, PT ;  /* 0x0000000b16007c0c */ /* 0x000fe4000bf26270 */
[----:B------:R-:W3:Y:S04]  /*c1c0*/  LDL.LU R22, [R1+0xf8c] ;  /* 0x000f8c0001167983 */ /* 0x000ee80000300800 */
[----:B------:R0:W3:Y:S01]  /*c1d0*/  @!P0 LDG.E.U16 R16, desc[UR8][R2.64] ;  /* 0x0000000802108981 */ /* 0x0000e2000c1e1500 */
[----:B------:R-:W-:-:S04]  /*c1e0*/  SHF.R.U32.HI R10, RZ, 0x5, R10 ;  /* 0x00000005ff0a7819 */ /* 0x000fc8000001160a */
[----:B------:R-:W-:-:S04]  /*c1f0*/  SGXT.U32 R10, R10, 0x1 ;  /* 0x000000010a0a781a */ /* 0x000fc80000000000 */
[----:B------:R-:W-:-:S04]  /*c200*/  LOP3.LUT R10, R10, 0x34, RZ, 0xfc, !PT ;  /* 0x000000340a0a7812 */ /* 0x000fc800078efcff */
[----:B------:R-:W-:Y:S01]  /*c210*/  ISETP.GE.AND P2, PT, R10, UR11, PT ;  /* 0x0000000b0a007c0c */ /* 0x000fe2000bf46270 */
[----:B--2---:R1:W-:Y:S04]  /*c220*/  STL [R1+0x17c], R11 ;  /* 0x00017c0b01007387 */ /* 0x0043e80000100800 */
[----:B-1----:R-:W2:Y:S04]  /*c230*/  LDL.LU R11, [R1+0xf88] ;  /* 0x000f8800010b7983 */ /* 0x002ea80000300800 */
[----:B------:R-:W0:Y:S04]  /*c240*/  LDL R2, [R1+0x5c4] ;  /* 0x0005c40001027983 */ /* 0x000e280000100800 */
[----:B------:R-:W0:Y:S01]  /*c250*/  LDL R3, [R1+0x670] ;  /* 0x0006700001037983 */ /* 0x000e220000100800 */
[----:B------:R-:W1:Y:S01]  /*c260*/  S2R R10, SR_TID.X ;  /* 0x00000000000a7919 */ /* 0x000e620000002100 */
[----:B------:R-:W-:-:S02]  /*c270*/  PRMT R21, RZ, 0x7610, R21 ;  /* 0x00007610ff157816 */ /* 0x000fc40000000015 */
[----:B------:R-:W2:Y:S01]  /*c280*/  LDL R7, [R1+0x688] ;  /* 0x0006880001077983 */ /* 0x000ea20000100800 */
[----:B-1----:R-:W-:-:S04]  /*c290*/  SHF.R.U32.HI R23, RZ, 0x5, R10 ;  /* 0x00000005ff177819 */ /* 0x002fc8000001160a */
[----:B------:R-:W-:-:S04]  /*c2a0*/  SGXT.U32 R23, R23, 0x1 ;  /* 0x000000011717781a */ /* 0x000fc80000000000 */
[----:B------:R-:W-:-:S04]  /*c2b0*/  LOP3.LUT R23, R23, 0x36, RZ, 0xfc, !PT ;  /* 0x0000003617177812 */ /* 0x000fc800078efcff */
[----:B------:R-:W-:Y:S02]  /*c2c0*/  ISETP.GE.AND P0, PT, R23, UR11, PT ;  /* 0x0000000b17007c0c */ /* 0x000fe4000bf06270 */
[----:B------:R-:W2:Y:S01]  /*c2d0*/  LDL.LU R23, [R1+0xf84] ;  /* 0x000f840001177983 */ /* 0x000ea20000300800 */
[----:B0-----:R-:W-:-:S04]  /*c2e0*/  @!P3 LOP3.LUT R3, R3, R2, RZ, 0x3c, !PT ;  /* 0x000000020303b212 */ /* 0x001fc800078e3cff */
[----:B------:R-:W-:-:S04]  /*c2f0*/  @!P3 LOP3.LUT R2, R3, R2, RZ, 0x3c, !PT ;  /* 0x000000020302b212 */ /* 0x000fc800078e3cff */
[----:B------:R-:W-:-:S05]  /*c300*/  @!P3 LOP3.LUT R3, R3, R2, RZ, 0x3c, !PT ;  /* 0x000000020303b212 */ /* 0x000fca00078e3cff */
[----:B------:R0:W2:Y:S04]  /*c310*/  @!P3 LDG.E.U16 R21, desc[UR8][R2.64] ;  /* 0x000000080215b981 */ /* 0x0000a8000c1e1500 */
[----:B------:R-:W2:Y:S01]  /*c320*/  LDL R3, [R1+0x5c0] ;  /* 0x0005c00001037983 */ /* 0x000ea20000100800 */
[----:B------:R-:W-:-:S04]  /*c330*/  SHF.R.U32.HI R10, RZ, 0x5, R10 ;  /* 0x00000005ff0a7819 */ /* 0x000fc8000001160a */
[----:B------:R-:W-:-:S04]  /*c340*/  SGXT.U32 R10, R10, 0x1 ;  /* 0x000000010a0a781a */ /* 0x000fc80000000000 */
[----:B0-----:R-:W-:Y:S02]  /*c350*/  LOP3.LUT R2, R10, 0x38, RZ, 0xfc, !PT ;  /* 0x000000380a027812 */ /* 0x001fe400078efcff */
[----:B------:R-:W-:Y:S02]  /*c360*/  PRMT R15, RZ, 0x7610, R15 ;  /* 0x00007610ff0f7816 */ /* 0x000fe4000000000f */
[----:B------:R-:W-:Y:S01]  /*c370*/  ISETP.GE.AND P3, PT, R2, UR11, PT ;  /* 0x0000000b02007c0c */ /* 0x000fe2000bf66270 */
[----:B----4-:R-:W-:-:S05]  /*c380*/  @!P1 IMAD.MOV.U32 R2, RZ, RZ, R24 ;  /* 0x000000ffff029224 */ /* 0x010fca00078e0018 */
[----:B--2---:R-:W2:Y:S01]  /*c390*/  @!P1 LDG.E.U16 R15, desc[UR8][R2.64] ;  /* 0x00000008020f9981 */ /* 0x004ea2000c1e1500 */
[----:B------:R-:W0:Y:S03]  /*c3a0*/  S2R R10, SR_TID.X ;  /* 0x00000000000a7919 */ /* 0x000e260000002100 */
[----:B--2---:R0:W-:Y:S04]  /*c3b0*/  STL [R1+0x14], R15 ;  /* 0x0000140f01007387 */ /* 0x0041e80000100800 */
[----:B------:R-:W2:Y:S04]  /*c3c0*/  LDL R2, [R1+0x668] ;  /* 0x0006680001027983 */ /* 0x000ea80000100800 */
[----:B------:R-:W2:Y:S01]  /*c3d0*/  LDL R3, [R1+0x68c] ;  /* 0x00068c0001037983 */ /* 0x000ea20000100800 */
[----:B0-----:R-:W-:-:S04]  /*c3e0*/  SHF.R.U32.HI R15, RZ, 0x5, R10 ;  /* 0x00000005ff0f7819 */ /* 0x001fc8000001160a */
[----:B------:R-:W-:Y:S02]  /*c3f0*/  SGXT.U32 R15, R15, 0x1 ;  /* 0x000000010f0f781a */ /* 0x000fe40000000000 */
[----:B------:R-:W-:Y:S02]  /*c400*/  PRMT R29, RZ, 0x7610, R29 ;  /* 0x00007610ff1d7816 */ /* 0x000fe4000000001d */
[----:B------:R-:W-:Y:S02]  /*c410*/  LOP3.LUT R24, R15, 0x3a, RZ, 0xfc, !PT ;  /* 0x0000003a0f187812 */ /* 0x000fe400078efcff */
[----:B------:R-:W4:Y:S02]  /*c420*/  LDL R15, [R1+0x6a4] ;  /* 0x0006a400010f7983 */ /* 0x000f240000100800 */
[----:B------:R-:W-:Y:S02]  /*c430*/  ISETP.GE.AND P1, PT, R24, UR11, PT ;  /* 0x0000000b18007c0c */ /* 0x000fe4000bf26270 */
[----:B------:R-:W3:Y:S01]  /*c440*/  LDL.LU R24, [R1+0xf80] ;  /* 0x000f800001187983 */ /* 0x000ee20000300800 */
[----:B--2---:R-:W-:-:S04]  /*c450*/  @!P2 LOP3.LUT R3, R3, R2, RZ, 0x3c, !PT ;  /* 0x000000020303a212 */ /* 0x004fc800078e3cff */
[----:B------:R-:W-:-:S04]  /*c460*/  @!P2 LOP3.LUT R2, R3, R2, RZ, 0x3c, !PT ;  /* 0x000000020302a212 */ /* 0x000fc800078e3cff */
[----:B------:R-:W-:-:S05]  /*c470*/  @!P2 LOP3.LUT R3, R3, R2, RZ, 0x3c, !PT ;  /* 0x000000020303a212 */ /* 0x000fca00078e3cff */
[----:B------:R0:W2:Y:S04]  /*c480*/  @!P2 LDG.E.U16 R29, desc[UR8][R2.64] ;  /* 0x00000008021da981 */ /* 0x0000a8000c1e1500 */
[----:B------:R-:W3:Y:S01]  /*c490*/  LDL R3, [R1+0x678] ;  /* 0x0006780001037983 */ /* 0x000ee20000100800 */
[----:B------:R-:W-:Y:S01]  /*c4a0*/  PRMT R4, RZ, 0x7610, R4 ;  /* 0x00007610ff047816 */ /* 0x000fe20000000004 */
[----:B0-----:R-:W-:Y:S02]  /*c4b0*/  @!P0 IMAD.MOV.U32 R2, RZ, RZ, R7 ;  /* 0x000000ffff028224 */ /* 0x001fe400078e0007 */
[----:B--2---:R0:W-:Y:S04]  /*c4c0*/  STL [R1+0x74], R29 ;  /* 0x0000741d01007387 */ /* 0x0041e80000100800 */
[----:B---3--:R1:W2:Y:S01]  /*c4d0*/  @!P0 LDG.E.U16 R4, desc[UR8][R2.64] ;  /* 0x0000000802048981 */ /* 0x0082a2000c1e1500 */
[----:B------:R-:W-:-:S02]  /*c4e0*/  SHF.R.U32.HI R10, RZ, 0x5, R10 ;  /* 0x00000005ff0a7819 */ /* 0x000fc4000001160a */
[----:B------:R-:W-:Y:S01]  /*c4f0*/  PRMT R22, RZ, 0x7610, R22 ;  /* 0x00007610ff167816 */ /* 0x000fe20000000016 */
[----:B0-----:R-:W3:Y:S04]  /*c500*/  LDL R29, [R1+0x6a0] ;  /* 0x0006a000011d7983 */ /* 0x001ee80000100800 */
[----:B------:R-:W1:Y:S04]  /*c510*/  LDL R2, [R1+0x67c] ;  /* 0x00067c0001027983 */ /* 0x000e680000100800 */
[----:B------:R-:W1:Y:S01]  /*c520*/  LDL R3, [R1+0x684] ;  /* 0x0006840001037983 */ /* 0x000e620000100800 */
[----:B------:R-:W-:-:S04]  /*c530*/  SGXT.U32 R10, R10, 0x1 ;  /* 0x000000010a0a781a */ /* 0x000fc80000000000 */
[----:B------:R-:W-:-:S04]  /*c540*/  LOP3.LUT R10, R10, 0x3c, RZ, 0xfc, !PT ;  /* 0x0000003c0a0a7812 */ /* 0x000fc800078efcff */
[----:B------:R-:W-:Y:S02]  /*c550*/  ISETP.GE.AND P2, PT, R10, UR11, PT ;  /* 0x0000000b0a007c0c */ /* 0x000fe4000bf46270 */
[----:B------:R-:W0:Y:S02]  /*c560*/  S2R R10, SR_TID.X ;  /* 0x00000000000a7919 */ /* 0x000e240000002100 */
[----:B0-----:R-:W-:-:S04]  /*c570*/  SHF.R.U32.HI R10, RZ, 0x5, R10 ;  /* 0x00000005ff0a7819 */ /* 0x001fc8000001160a */
[----:B------:R-:W-:-:S04]  /*c580*/  SGXT.U32 R10, R10, 0x1 ;  /* 0x000000010a0a781a */ /* 0x000fc80000000000 */
[----:B------:R-:W-:Y:S02]  /*c590*/  LOP3.LUT R7, R10, 0x3e, RZ, 0xfc, !PT ;  /* 0x0000003e0a077812 */ /* 0x000fe400078efcff */
[----:B------:R-:W3:Y:S02]  /*c5a0*/  LDL R10, [R1+0x694] ;  /* 0x00069400010a7983 */ /* 0x000ee40000100800 */
[----:B------:R-:W-:Y:S02]  /*c5b0*/  ISETP.GE.AND P0, PT, R7, UR11, PT ;  /* 0x0000000b07007c0c */ /* 0x000fe4000bf06270 */
[----:B-1----:R-:W-:-:S04]  /*c5c0*/  @!P3 LOP3.LUT R3, R3, R2, RZ, 0x3c, !PT ;  /* 0x000000020303b212 */ /* 0x002fc800078e3cff */
[----:B------:R-:W-:-:S04]  /*c5d0*/  @!P3 LOP3.LUT R2, R3, R2, RZ, 0x3c, !PT ;  /* 0x000000020302b212 */ /* 0x000fc800078e3cff */
[----:B------:R-:W-:-:S05]  /*c5e0*/  @!P3 LOP3.LUT R3, R3, R2, RZ, 0x3c, !PT ;  /* 0x000000020303b212 */ /* 0x000fca00078e3cff */
[----:B------:R0:W3:Y:S02]  /*c5f0*/  @!P3 LDG.E.U16 R22, desc[UR8][R2.64] ;  /* 0x000000080216b981 */ /* 0x0000e4000c1e1500 */
[----:B0-----:R-:W0:Y:S02]  /*c600*/  S2R R3, SR_TID.X ;  /* 0x0000000000037919 */ /* 0x001e240000002100 */
[----:B--2---:R1:W-:Y:S04]  /*c610*/  STL [R1+0x150], R4 ;  /* 0x0001500401007387 */ /* 0x0043e80000100800 */
[----:B-1----:R-:W2:Y:S04]  /*c620*/  LDL R4, [R1+0x69c] ;  /* 0x00069c0001047983 */ /* 0x002ea80000100800 */
[----:B------:R-:W2:Y:S01]  /*c630*/  LDL.LU R7, [R1+0xf7c] ;  /* 0x000f7c0001077983 */ /* 0x000ea20000300800 */
[----:B0-----:R-:W-:-:S04]  /*c640*/  SHF.R.U32.HI R3, RZ, 0x5, R3 ;  /* 0x00000005ff037819 */ /* 0x001fc80000011603 */
[----:B------:R-:W-:-:S04]  /*c650*/  SGXT.U32 R3, R3, 0x1 ;  /* 0x000000010303781a */ /* 0x000fc80000000000 */
[----:B------:R-:W-:Y:S02]  /*c660*/  LOP3.LUT R2, R3, 0x40, RZ, 0xfc, !PT ;  /* 0x0000004003027812 */ /* 0x000fe400078efcff */
[----:B------:R-:W2:Y:S01]  /*c670*/  LDL R3, [R1+0x680] ;  /* 0x0006800001037983 */ /* 0x000ea20000100800 */
[----:B------:R-:W-:Y:S02]  /*c680*/  PRMT R25, RZ, 0x7610, R25 ;  /* 0x00007610ff197816 */ /* 0x000fe40000000019 */
[----:B------:R-:W-:Y:S01]  /*c690*/  ISETP.GE.AND P3, PT, R2, UR11, PT ;  /* 0x0000000b02007c0c */ /* 0x000fe2000bf66270 */
[----:B----4-:R-:W-:-:S05]  /*c6a0*/  @!P1 IMAD.MOV.U32 R2, RZ, RZ, R15 ;  /* 0x000000ffff029224 */ /* 0x010fca00078e000f */
[----:B--2---:R0:W2:Y:S02]  /*c6b0*/  @!P1 LDG.E.U16 R25, desc[UR8][R2.64] ;  /* 0x0000000802199981 */ /* 0x0040a4000c1e1500 */
[----:B0-----:R-:W0:Y:S02]  /*c6c0*/  S2R R3, SR_TID.X ;  /* 0x0000000000037919 */ /* 0x001e240000002100 */
[----:B0-----:R-:W-:-:S04]  /*c6d0*/  SHF.R.U32.HI R3, RZ, 0x5, R3 ;  /* 0x00000005ff037819 */ /* 0x001fc80000011603 */
[----:B------:R-:W-:-:S04]  /*c6e0*/  SGXT.U32 R3, R3, 0x1 ;  /* 0x000000010303781a */ /* 0x000fc80000000000 */
[----:B------:R-:W-:Y:S01]  /*c6f0*/  LOP3.LUT R2, R3, 0x42, RZ, 0xfc, !PT ;  /* 0x0000004203027812 */ /* 0x000fe200078efcff */
[----:B--2---:R0:W-:Y:S04]  /*c700*/  STL [R1+0x30], R25 ;  /* 0x0000301901007387 */ /* 0x0041e80000100800 */
[----:B0-----:R-:W2:Y:S04]  /*c710*/  LDL.LU R25, [R1+0xf78] ;  /* 0x000f780001197983 */ /* 0x001ea80000300800 */
[----:B------:R-:W4:Y:S01]  /*c720*/  LDL R3, [R1+0x690] ;  /* 0x0006900001037983 */ /* 0x000f220000100800 */
[----:B------:R-:W-:-:S02]  /*c730*/  PRMT R11, RZ, 0x7610, R11 ;  /* 0x00007610ff0b7816 */ /* 0x000fc4000000000b */
[----:B------:R-:W-:Y:S01]  /*c740*/  ISETP.GE.AND P1, PT, R2, UR11, PT ;  /* 0x0000000b02007c0c */ /* 0x000fe2000bf26270 */
[----:B---3--:R-:W-:Y:S01]  /*c750*/  @!P2 IMAD.MOV.U32 R2, RZ, RZ, R29 ;  /* 0x000000ffff02a224 */ /* 0x008fe200078e001d */
[----:B------:R-:W-:-:S04]  /*c760*/  PRMT R0, RZ, 0x7610, R0 ;  /* 0x00007610ff007816 */ /* 0x000fc80000000000 */
[----:B----4-:R0:W3:Y:S02]  /*c770*/  @!P2 LDG.E.U16 R11, desc[UR8][R2.64] ;  /* 0x00000008020ba981 */ /* 0x0100e4000c1e1500 */
[----:B0-----:R-:W-:Y:S02]  /*c780*/  @!P0 IMAD.MOV.U32 R2, RZ, RZ, R4 ;  /* 0x000000ffff028224 */ /* 0x001fe400078e0004 */
[----:B------:R-:W-:-:S05]  /*c790*/  @!P0 IMAD.MOV.U32 R3, RZ, RZ, R10 ;  /* 0x000000ffff038224 */ /* 0x000fca00078e000a */
[----:B------:R-:W4:Y:S01]  /*c7a0*/  @!P0 LDG.E.U16 R0, desc[UR8][R2.64] ;  /* 0x0000000802008981 */ /* 0x000f22000c1e1500 */
[----:B------:R-:W0:Y:S03]  /*c7b0*/  S2R R15, SR_TID.X ;  /* 0x00000000000f7919 */ /* 0x000e260000002100 */
[----:B---3--:R1:W-:Y:S04]  /*c7c0*/  STL [R1+0x70], R11 ;  /* 0x0000700b01007387 */ /* 0x0083e80000100800 */
[----:B------:R-:W3:Y:S04]  /*c7d0*/  LDL R2, [R1+0x698] ;  /* 0x0006980001027983 */ /* 0x000ee80000100800 */
[----:B------:R-:W3:Y:S01]  /*c7e0*/  LDL R3, [R1+0x6bc] ;  /* 0x0006bc0001037983 */ /* 0x000ee20000100800 */
[----:B0-----:R-:W-:-:S02]  /*c7f0*/  SHF.R.U32.HI R15, RZ, 0x5, R15 ;  /* 0x00000005ff0f7819 */ /* 0x001fc4000001160f */
[----:B------:R-:W-:Y:S01]  /*c800*/  PRMT R23, RZ, 0x7610, R23 ;  /* 0x00007610ff177816 */ /* 0x000fe20000000017 */
[----:B------:R-:W2:Y:S01]  /*c810*/  LDL R10, [R1+0x6c0] ;  /* 0x0006c000010a7983 */ /* 0x000ea20000100800 */
[----:B------:R-:W-:-:S04]  /*c820*/  SGXT.U32 R15, R15, 0x1 ;  /* 0x000000010f0f781a */ /* 0x000fc80000000000 */
[C---:B-1----:R-:W-:Y:S02]  /*c830*/  LOP3.LUT R11, R15.reuse, 0x44, RZ, 0xfc, !PT ;  /* 0x000000440f0b7812 */ /* 0x042fe400078efcff */
[----:B------:R-:W-:Y:S02]  /*c840*/  LOP3.LUT R29, R15, 0x46, RZ, 0xfc, !PT ;  /* 0x000000460f1d7812 */ /* 0x000fe400078efcff */
[----:B------:R-:W-:Y:S01]  /*c850*/  ISETP.GE.AND P2, PT, R11, UR11, PT ;  /* 0x0000000b0b007c0c */ /* 0x000fe2000bf46270 */
[----:B------:R-:W2:Y:S01]  /*c860*/  LDL R15, [R1+0x6ac] ;  /* 0x0006ac00010f7983 */ /* 0x000ea20000100800 */
[----:B------:R-:W-:-:S03]  /*c870*/  ISETP.GE.AND P4, PT, R29, UR11, PT ;  /* 0x0000000b1d007c0c */ /* 0x000fc6000bf86270 */
[----:B------:R-:W2:Y:S04]  /*c880*/  LDL R11, [R1+0x6b4] ;  /* 0x0006b400010b7983 */ /* 0x000ea80000100800 */
[----:B------:R-:W2:Y:S04]  /*c890*/  LDL R29, [R1+0x6d4] ;  /* 0x0006d400011d7983 */ /* 0x000ea80000100800 */
[----:B----4-:R0:W-:Y:S01]  /*c8a0*/  STL [R1+0x148], R0 ;  /* 0x0001480001007387 */ /* 0x0101e20000100800 */
[----:B------:R-:W-:Y:S02]  /*c8b0*/  PRMT R6, RZ, 0x7610, R6 ;  /* 0x00007610ff067816 */ /* 0x000fe40000000006 */
[----:B------:R-:W-:Y:S01]  /*c8c0*/  PRMT R5, RZ, 0x7610, R5 ;  /* 0x00007610ff057816 */ /* 0x000fe20000000005 */
[----:B0-----:R-:W4:Y:S01]  /*c8d0*/  LDL R0, [R1+0x6d0] ;  /* 0x0006d00001007983 */ /* 0x001f220000100800 */
[----:B---3--:R-:W-:-:S04]  /*c8e0*/  @!P3 LOP3.LUT R3, R3, R2, RZ, 0x3c, !PT ;  /* 0x000000020303b212 */ /* 0x008fc800078e3cff */
[----:B------:R-:W-:-:S04]  /*c8f0*/  @!P3 LOP3.LUT R2, R3, R2, RZ, 0x3c, !PT ;  /* 0x000000020302b212 */ /* 0x000fc800078e3cff */
[----:B------:R-:W-:-:S05]  /*c900*/  @!P3 LOP3.LUT R3, R3, R2, RZ, 0x3c, !PT ;  /* 0x000000020303b212 */ /* 0x000fca00078e3cff */
[----:B------:R0:W3:Y:S04]  /*c910*/  @!P3 LDG.E.U16 R23, desc[UR8][R2.64] ;  /* 0x000000080217b981 */ /* 0x0000e8000c1e1500 */
[----:B------:R-:W0:Y:S04]  /*c920*/  LDL R2, [R1+0x6a8] ;  /* 0x0006a80001027983 */ /* 0x000e280000100800 */
[----:B------:R-:W0:Y:S02]  /*c930*/  LDL R3, [R1+0x6b8] ;  /* 0x0006b80001037983 */ /* 0x000e240000100800 */
[----:B0-----:R-:W-:-:S04]  /*c940*/  @!P1 LOP3.LUT R3, R3, R2, RZ, 0x3c, !PT ;  /* 0x0000000203039212 */ /* 0x001fc800078e3cff */
[----:B------:R-:W-:-:S04]  /*c950*/  @!P1 LOP3.LUT R2, R3, R2, RZ, 0x3c, !PT ;  /* 0x0000000203029212 */ /* 0x000fc800078e3cff */
[----:B------:R-:W-:-:S05]  /*c960*/  @!P1 LOP3.LUT R3, R3, R2, RZ, 0x3c, !PT ;  /* 0x0000000203039212 */ /* 0x000fca00078e3cff */
[----:B------:R2:W3:Y:S02]  /*c970*/  @!P1 LDG.E.U16 R6, desc[UR8][R2.64] ;  /* 0x0000000802069981 */ /* 0x0004e4000c1e1500 */
[----:B--2---:R-:W-:Y:S02]  /*c980*/  @!P2 IMAD.MOV.U32 R2, RZ, RZ, R11 ;  /* 0x000000ffff02a224 */ /* 0x004fe400078e000b */
[----:B------:R-:W-:-:S05]  /*c990*/  @!P2 IMAD.MOV.U32 R3, RZ, RZ, R15 ;  /* 0x000000ffff03a224 */ /* 0x000fca00078e000f */
[----:B------:R-:W2:Y:S04]  /*c9a0*/  @!P2 LDG.E.U16 R5, desc[UR8][R2.64] ;  /* 0x000000080205a981 */ /* 0x000ea8000c1e1500 */
[----:B---3--:R0:W-:Y:S04]  /*c9b0*/  STL [R1+0x24], R6 ;  /* 0x0000240601007387 */ /* 0x0081e80000100800 */
[----:B0-----:R-:W3:Y:S04]  /*c9c0*/  LDL.LU R6, [R1+0xf74] ;  /* 0x000f740001067983 */ /* 0x001ee80000300800 */
[----:B------:R-:W3:Y:S04]  /*c9d0*/  LDL R15, [R1+0x6dc] ;  /* 0x0006dc00010f7983 */ /* 0x000ee80000100800 */
[----:B------:R-:W3:Y:S04]  /*c9e0*/  LDL R11, [R1+0x6e4] ;  /* 0x0006e400010b7983 */ /* 0x000ee80000100800 */
[----:B--2---:R0:W-:Y:S04]  /*c9f0*/  STL [R1+0x6c], R5 ;  /* 0x00006c0501007387 */ /* 0x0041e80000100800 */
[----:B0-----:R-:W2:Y:S04]  /*ca00*/  LDL.LU R5, [R1+0xf70] ;  /* 0x000f700001057983 */ /* 0x001ea80000300800 */
[----:B------:R-:W2:Y:S01]  /*ca10*/  LDL R3, [R1+0x6b0] ;  /* 0x0006b00001037983 */ /* 0x000ea20000100800 */
[----:B------:R-:W-:Y:S01]  /*ca20*/  PRMT R27, RZ, 0x7610, R27 ;  /* 0x00007610ff1b7816 */ /* 0x000fe2000000001b */
[----:B------:R-:W-:Y:S01]  /*ca30*/  @!P4 IMAD.MOV.U32 R2, RZ, RZ, R29 ;  /* 0x000000ffff02c224 */ /* 0x000fe200078e001d */
[----:B------:R-:W0:Y:S01]  /*ca40*/  S2R R4, SR_TID.X ;  /* 0x0000000000047919 */ /* 0x000e220000002100 */
[----:B------:R-:W-:-:S03]  /*ca50*/  PRMT R24, RZ, 0x7610, R24 ;  /* 0x00007610ff187816 */ /* 0x000fc60000000018 */
[----:B--2---:R4:W2:Y:S01]  /*ca60*/  @!P4 LDG.E.U16 R27, desc[UR8][R2.64] ;  /* 0x00000008021bc981 */ /* 0x0048a2000c1e1500 */
[----:B0-----:R-:W-:-:S04]  /*ca70*/  SHF.R.U32.HI R4, RZ, 0x5, R4 ;  /* 0x00000005ff047819 */ /* 0x001fc80000011604 */
[----:B------:R-:W-:-:S04]  /*ca80*/  SGXT.U32 R4, R4, 0x1 ;  /* 0x000000010404781a */ /* 0x000fc80000000000 */
[----:B------:R-:W-:-:S04]  /*ca90*/  LOP3.LUT R4, R4, 0x48, RZ, 0xfc, !PT ;  /* 0x0000004804047812 */ /* 0x000fc800078efcff */
[----:B------:R-:W-:-:S13]  /*caa0*/  ISETP.GE.AND P0, PT, R4, UR11, PT ;  /* 0x0000000b04007c0c */ /* 0x000fda000bf06270 */
[----:B----4-:R-:W-:Y:S02]  /*cab0*/  @!P0 IMAD.MOV.U32 R2, RZ, RZ, R0 ;  /* 0x000000ffff028224 */ /* 0x010fe400078e0000 */
[----:B------:R-:W-:-:S05]  /*cac0*/  @!P0 IMAD.MOV.U32 R3, RZ, RZ, R10 ;  /* 0x000000ffff038224 */ /* 0x000fca00078e000a */
[----:B------:R0:W4:Y:S01]  /*cad0*/  @!P0 LDG.E.U16 R24, desc[UR8][R2.64] ;  /* 0x0000000802188981 */ /* 0x000122000c1e1500 */
[----:B------:R-:W1:Y:S03]  /*cae0*/  S2R R4, SR_TID.X ;  /* 0x0000000000047919 */ /* 0x000e660000002100 */
[----:B--2---:R2:W-:Y:S04]  /*caf0*/  STL [R1+0x13c], R27 ;  /* 0x00013c1b01007387 */ /* 0x0045e80000100800 */
[----:B------:R-:W0:Y:S04]  /*cb00*/  LDL R2, [R1+0x6c4] ;  /* 0x0006c40001027983 */ /* 0x000e280000100800 */
[----:B------:R-:W0:Y:S01]  /*cb10*/  LDL R3, [R1+0x6cc] ;  /* 0x0006cc0001037983 */ /* 0x000e220000100800 */
[----:B-1----:R-:W-:-:S02]  /*cb20*/  SHF.R.U32.HI R4, RZ, 0x5, R4 ;  /* 0x00000005ff047819 */ /* 0x002fc40000011604 */
[----:B------:R-:W-:Y:S01]  /*cb30*/  PRMT R26, RZ, 0x7610, R26 ;  /* 0x00007610ff1a7816 */ /* 0x000fe2000000001a */
[----:B--2---:R-:W2:Y:S01]  /*cb40*/  LDL R27, [R1+0x704] ;  /* 0x00070400011b7983 */ /* 0x004ea20000100800 */
[----:B------:R-:W-:-:S03]  /*cb50*/  SGXT.U32 R4, R4, 0x1 ;  /* 0x000000010404781a */ /* 0x000fc60000000000 */
[----:B------:R-:W2:Y:S01]  /*cb60*/  LDL R10, [R1+0x728] ;  /* 0x00072800010a7983 */ /* 0x000ea20000100800 */
[----:B------:R-:W-:-:S04]  /*cb70*/  LOP3.LUT R4, R4, 0x4a, RZ, 0xfc, !PT ;  /* 0x0000004a04047812 */ /* 0x000fc800078efcff */
[----:B------:R-:W-:Y:S02]  /*cb80*/  ISETP.GE.AND P1, PT, R4, UR11, PT ;  /* 0x0000000b04007c0c */ /* 0x000fe4000bf26270 */
[----:B------:R-:W1:Y:S01]  /*cb90*/  S2R R4, SR_TID.X ;  /* 0x0000000000047919 */ /* 0x000e620000002100 */
[----:B------:R-:W0:Y:S10]  /*cba0*/  S2R R29, SR_TID.X ;  /* 0x00000000001d7919 */ /* 0x000e340000002100 */
[----:B0-----:R-:W-:-:S04]  /*cbb0*/  @!P1 LOP3.LUT R3, R3, R2, RZ, 0x3c, !PT ;  /* 0x0000000203039212 */ /* 0x001fc800078e3cff */
[----:B------:R-:W-:-:S04]  /*cbc0*/  @!P1 LOP3.LUT R2, R3, R2, RZ, 0x3c, !PT ;  /* 0x0000000203029212 */ /* 0x000fc800078e3cff */
[----:B------:R-:W-:-:S05]  /*cbd0*/  @!P1 LOP3.LUT R3, R3, R2, RZ, 0x3c, !PT ;  /* 0x0000000203039212 */ /* 0x000fca00078e3cff */
[----:B------:R3:W4:Y:S01]  /*cbe0*/  @!P1 LDG.E.U16 R26, desc[UR8][R2.64] ;  /* 0x00000008021a9981 */ /* 0x000722000c1e1500 */
[----:B-1----:R-:W-:Y:S02]  /*cbf0*/  SHF.R.U32.HI R4, RZ, 0x5, R4 ;  /* 0x00000005ff047819 */ /* 0x002fe40000011604 */
[----:B------:R-:W-:Y:S02]  /*cc00*/  SHF.R.U32.HI R0, RZ, 0x5, R29 ;  /* 0x00000005ff007819 */ /* 0x000fe4000001161d */
[----:B------:R-:W-:Y:S02]  /*cc10*/  SGXT.U32 R4, R4, 0x1 ;  /* 0x000000010404781a */ /* 0x000fe40000000000 */
[----:B------:R-:W-:Y:S02]  /*cc20*/  SGXT.U32 R0, R0, 0x1 ;  /* 0x000000010000781a */ /* 0x000fe40000000000 */
[----:B------:R-:W-:Y:S02]  /*cc30*/  LOP3.LUT R4, R4, 0x50, RZ, 0xfc, !PT ;  /* 0x0000005004047812 */ /* 0x000fe400078efcff */
[----:B------:R-:W-:-:S02]  /*cc40*/  LOP3.LUT R0, R0, 0x58, RZ, 0xfc, !PT ;  /* 0x0000005800007812 */ /* 0x000fc400078efcff */
[----:B------:R-:W-:Y:S02]  /*cc50*/  ISETP.GE.AND P0, PT, R4, UR11, PT ;  /* 0x0000000b04007c0c */ /* 0x000fe4000bf06270 */
[----:B------:R-:W-:Y:S01]  /*cc60*/  ISETP.GE.AND P1, PT, R0, UR11, PT ;  /* 0x0000000b00007c0c */ /* 0x000fe2000bf26270 */
[----:B------:R-:W4:Y:S01]  /*cc70*/  LDL.LU R4, [R1+0xf6c] ;  /* 0x000f6c0001047983 */ /* 0x000f220000300800 */
[----:B------:R-:W-:Y:S02]  /*cc80*/  SHF.R.U32.HI R29, RZ, 0x5, R29 ;  /* 0x00000005ff1d7819 */ /* 0x000fe4000001161d */
[----:B------:R-:W-:Y:S02]  /*cc90*/  PRMT R7, RZ, 0x7610, R7 ;  /* 0x00007610ff077816 */ /* 0x000fe40000000007 */
[----:B------:R-:W-:-:S05]  /*cca0*/  SGXT.U32 R29, R29, 0x1 ;  /* 0x000000011d1d781a */ /* 0x000fca0000000000 */
[----:B---3--:R-:W-:Y:S02]  /*ccb0*/  @!P0 IMAD.MOV.U32 R2, RZ, RZ, R11 ;  /* 0x000000ffff028224 */ /* 0x008fe400078e000b */
[----:B------:R-:W-:Y:S01]  /*ccc0*/  @!P0 IMAD.MOV.U32 R3, RZ, RZ, R15 ;  /* 0x000000ffff038224 */ /* 0x000fe200078e000f */
[----:B------:R-:W-:Y:S02]  /*ccd0*/  LOP3.LUT R0, R29, 0x60, RZ, 0xfc, !PT ;  /* 0x000000601d007812 */ /* 0x000fe400078efcff */
[----:B------:R-:W-:Y:S01]  /*cce0*/  PRMT R25, RZ, 0x7610, R25 ;  /* 0x00007610ff197816 */ /* 0x000fe20000000019 */
[----:B------:R-:W3:Y:S04]  /*ccf0*/  LDL R29, [R1+0x768] ;  /* 0x00076800011d7983 */ /* 0x000ee80000100800 */
[----:B------:R2:W3:Y:S01]  /*cd00*/  @!P0 LDG.E.U16 R7, desc[UR8][R2.64] ;  /* 0x0000000802078981 */ /* 0x0004e2000c1e1500 */
[----:B------:R-:W-:Y:S01]  /*cd10*/  ISETP.GE.AND P0, PT, R0, UR11, PT ;  /* 0x0000000b00007c0c */ /* 0x000fe2000bf06270 */
[----:B--2---:R-:W-:-:S02]  /*cd20*/  @!P1 IMAD.MOV.U32 R2, RZ, RZ, R10 ;  /* 0x000000ffff029224 */ /* 0x004fc400078e000a */
[----:B------:R-:W-:-:S05]  /*cd30*/  @!P1 IMAD.MOV.U32 R3, RZ, RZ, R27 ;  /* 0x000000ffff039224 */ /* 0x000fca00078e001b */
[----:B------:R0:W2:Y:S04]  /*cd40*/  @!P1 LDG.E.U16 R25, desc[UR8][R2.64] ;  /* 0x0000000802199981 */ /* 0x0000a8000c1e1500 */
[----:B----4-:R1:W-:Y:S04]  /*cd50*/  STL [R1+0x18], R26 ;  /* 0x0000181a01007387 */ /* 0x0103e80000100800 */
[----:B------:R-:W4:Y:S04]  /*cd60*/  LDL R15, [R1+0x78c] ;  /* 0x00078c00010f7983 */ /* 0x000f280000100800 */
[----:B-1----:R-:W2:Y:S04]  /*cd70*/  LDL R26, [R1+0x754] ;  /* 0x00075400011a7983 */ /* 0x002ea80000100800 */
[----:B------:R-:W2:Y:S04]  /*cd80*/  LDL.LU R0, [R1+0x774] ;  /* 0x0007740001007983 */ /* 0x000ea80000300800 */
[----:B------:R-:W0:Y:S04]  /*cd90*/  LDL R2, [R1+0x714] ;  /* 0x0007140001027983 */ /* 0x000e280000100800 */
[----:B------:R-:W0:Y:S01]  /*cda0*/  LDL R3, [R1+0x748] ;  /* 0x0007480001037983 */ /* 0x000e220000100800 */
[----:B------:R-:W-:-:S03]  /*cdb0*/  PRMT R6, RZ, 0x7610, R6 ;  /* 0x00007610ff067816 */ /* 0x000fc60000000006 */
[----:B------:R-:W2:Y:S01]  /*cdc0*/  LDL R10, [R1+0x7a0] ;  /* 0x0007a000010a7983 */ /* 0x000ea20000100800 */
[----:B------:R-:W1:Y:S02]  /*cdd0*/  S2R R11, SR_TID.X ;  /* 0x00000000000b7919 */ /* 0x000e640000002100 */
[----:B-1----:R-:W-:-:S04]  /*cde0*/  SHF.R.U32.HI R11, RZ, 0x5, R11 ;  /* 0x00000005ff0b7819 */ /* 0x002fc8000001160b */
[----:B------:R-:W-:Y:S02]  /*cdf0*/  SGXT.U32 R11, R11, 0x1 ;  /* 0x000000010b0b781a */ /* 0x000fe40000000000 */
[----:B0-----:R-:W-:-:S04]  /*ce00*/  @!P0 LOP3.LUT R3, R3, R2, RZ, 0x3c, !PT ;  /* 0x0000000203038212 */ /* 0x001fc800078e3cff */
[----:B------:R-:W-:-:S04]  /*ce10*/  @!P0 LOP3.LUT R2, R3, R2, RZ, 0x3c, !PT ;  /* 0x0000000203028212 */ /* 0x000fc800078e3cff */
[----:B------:R-:W-:-:S05]  /*ce20*/  @!P0 LOP3.LUT R3, R3, R2, RZ, 0x3c, !PT ;  /* 0x0000000203038212 */ /* 0x000fca00078e3cff */
[----:B------:R0:W2:Y:S04]  /*ce30*/  @!P0 LDG.E.U16 R6, desc[UR8][R2.64] ;  /* 0x0000000802068981 */ /* 0x0000a8000c1e1500 */
[----:B------:R-:W2:Y:S01]  /*ce40*/  LDL R3, [R1+0x734] ;  /* 0x0007340001037983 */ /* 0x000ea20000100800 */
[----:B------:R-:W-:Y:S02]  /*ce50*/  LOP3.LUT R27, R11, 0x68, RZ, 0xfc, !PT ;  /* 0x000000680b1b7812 */ /* 0x000fe400078efcff */
[----:B------:R-:W1:Y:S02]  /*ce60*/  S2R R11, SR_TID.X ;  /* 0x00000000000b7919 */ /* 0x000e640000002100 */
[----:B------:R-:W-:Y:S02]  /*ce70*/  ISETP.GE.AND P1, PT, R27, UR11, PT ;  /* 0x0000000b1b007c0c */ /* 0x000fe4000bf26270 */
[----:B------:R-:W-:-:S02]  /*ce80*/  PRMT R5, RZ, 0x7610, R5 ;  /* 0x00007610ff057816 */ /* 0x000fc40000000005 */
[----:B-1----:R-:W-:-:S04]  /*ce90*/  SHF.R.U32.HI R27, RZ, 0x5, R11 ;  /* 0x00000005ff1b7819 */ /* 0x002fc8000001160b */
[----:B------:R-:W-:-:S04]  /*cea0*/  SGXT.U32 R27, R27, 0x1 ;  /* 0x000000011b1b781a */ /* 0x000fc80000000000 */
[----:B0-----:R-:W-:-:S04]  /*ceb0*/  LOP3.LUT R2, R27, 0x70, RZ, 0xfc, !PT ;  /* 0x000000701b027812 */ /* 0x001fc800078efcff */
[----:B------:R-:W-:Y:S01]  /*cec0*/  ISETP.GE.AND P0, PT, R2, UR11, PT ;  /* 0x0000000b02007c0c */ /* 0x000fe2000bf06270 */
[----:B---3--:R-:W-:Y:S01]  /*ced0*/  @!P1 IMAD.MOV.U32 R2, RZ, RZ, R29 ;  /* 0x000000ffff029224 */ /* 0x008fe200078e001d */
[----:B------:R-:W-:Y:S01]  /*cee0*/  SHF.R.U32.HI R27, RZ, 0x5, R11 ;  /* 0x00000005ff1b7819 */ /* 0x000fe2000001160b */
[----:B------:R-:W3:Y:S03]  /*cef0*/  LDL R29, [R1+0x6f0] ;  /* 0x0006f000011d7983 */ /* 0x000ee60000100800 */
[----:B------:R-:W-:-:S04]  /*cf00*/  SGXT.U32 R27, R27, 0x1 ;  /* 0x000000011b1b781a */ /* 0x000fc80000000000 */
[----:B------:R-:W-:Y:S02]  /*cf10*/  LOP3.LUT R27, R27, 0x78, RZ, 0xfc, !PT ;  /* 0x000000781b1b7812 */ /* 0x000fe400078efcff */
[----:B------:R-:W-:Y:S02]  /*cf20*/  SHF.R.U32.HI R11, RZ, 0x5, R11 ;  /* 0x00000005ff0b7819 */ /* 0x000fe4000001160b */
[----:B------:R-:W-:Y:S02]  /*cf30*/  PRMT R4, RZ, 0x7610, R4 ;  /* 0x00007610ff047816 */ /* 0x000fe40000000004 */
[----:B------:R-:W-:-:S04]  /*cf40*/  SGXT.U32 R11, R11, 0x1 ;  /* 0x000000010b0b781a */ /* 0x000fc80000000000 */
[----:B------:R-:W-:Y:S01]  /*cf50*/  LOP3.LUT R11, R11, 0x4c, RZ, 0xfc, !PT ;  /* 0x0000004c0b0b7812 */ /* 0x000fe200078efcff */
[----:B--2---:R4:W2:Y:S02]  /*cf60*/  @!P1 LDG.E.U16 R5, desc[UR8][R2.64] ;  /* 0x0000000802059981 */ /* 0x0048a4000c1e1500 */
[----:B----4-:R-:W-:Y:S02]  /*cf70*/  @!P0 IMAD.MOV.U32 R2, RZ, RZ, R15 ;  /* 0x000000ffff028224 */ /* 0x010fe400078e000f */
[----:B------:R-:W0:Y:S01]  /*cf80*/  S2R R15, SR_TID.X ;  /* 0x00000000000f7919 */ /* 0x000e220000002100 */
[----:B------:R-:W-:Y:S01]  /*cf90*/  ISETP.GE.AND P1, PT, R27, UR11, PT ;  /* 0x0000000b1b007c0c */ /* 0x000fe2000bf26270 */
[----:B------:R-:W-:Y:S01]  /*cfa0*/  @!P0 IMAD.MOV.U32 R3, RZ, RZ, R26 ;  /* 0x000000ffff038224 */ /* 0x000fe200078e001a */
[----:B------:R-:W4:Y:S04]  /*cfb0*/  LDL R27, [R1+0x6f8] ;  /* 0x0006f800011b7983 */ /* 0x000f280000100800 */
[----:B------:R1:W2:Y:S01]  /*cfc0*/  @!P0 LDG.E.U16 R4, desc[UR8][R2.64] ;  /* 0x0000000802048981 */ /* 0x0002a2000c1e1500 */
[----:B------:R-:W-:-:S06]  /*cfd0*/  ISETP.GE.AND P0, PT, R11, UR11, PT ;  /* 0x0000000b0b007c0c */ /* 0x000fcc000bf06270 */
[----:B------:R-:W-:Y:S01]  /*cfe0*/  @!P1 IMAD.MOV.U32 R11, RZ, RZ, R0 ;  /* 0x000000ffff0b9224 */ /* 0x000fe200078e0000 */
[----:B-1----:R-:W-:Y:S01]  /*cff0*/  PRMT R3, RZ, 0x7610, R3 ;  /* 0x00007610ff037816 */ /* 0x002fe20000000003 */
[----:B------:R-:W-:Y:S05]  /*d000*/  STL [R1+0x980], R0 ;  /* 0x0009800001007387 */ /* 0x000fea0000100800 */
[----:B------:R1:W2:Y:S01]  /*d010*/  @!P1 LDG.E.U16 R3, desc[UR8][R10.64] ;  /* 0x000000080a039981 */ /* 0x0002a2000c1e1500 */
[----:B0-----:R-:W-:-:S03]  /*d020*/  SHF.R.U32.HI R15, RZ, 0x5, R15 ;  /* 0x00000005ff0f7819 */ /* 0x001fc6000001160f */
[----:B------:R-:W1:Y:S01]  /*d030*/  LDL R10, [R1+0x6c8] ;  /* 0x0006c800010a7983 */ /* 0x000e620000100800 */
[----:B------:R-:W-:-:S03]  /*d040*/  SGXT.U32 R15, R15, 0x1 ;  /* 0x000000010f0f781a */ /* 0x000fc60000000000 */
[----:B------:R-:W1:Y:S01]  /*d050*/  LDL R11, [R1+0x6ec] ;  /* 0x0006ec00010b7983 */ /* 0x000e620000100800 */
[----:B------:R-:W-:-:S04]  /*d060*/  LOP3.LUT R26, R15, 0x4e, RZ, 0xfc, !PT ;  /* 0x0000004e0f1a7812 */ /* 0x000fc800078efcff */
[----:B------:R-:W-:Y:S02]  /*d070*/  ISETP.GE.AND P1, PT, R26, UR11, PT ;  /* 0x0000000b1a007c0c */ /* 0x000fe4000bf26270 */
[----:B------:R-:W2:Y:S01]  /*d080*/  LDL.LU R26, [R1+0xf68] ;  /* 0x000f6800011a7983 */ /* 0x000ea20000300800 */
[----:B------:R-:W0:Y:S01]  /*d090*/  S2R R15, SR_TID.X ;  /* 0x00000000000f7919 */ /* 0x000e220000002100 */
[----:B-1----:R-:W-:-:S04]  /*d0a0*/  @!P0 LOP3.LUT R11, R11, R10, RZ, 0x3c, !PT ;  /* 0x0000000a0b0b8212 */ /* 0x002fc800078e3cff */
[C---:B------:R-:W-:Y:S02]  /*d0b0*/  @!P0 LOP3.LUT R10, R11.reuse, R10, RZ, 0x3c, !PT ;  /* 0x0000000a0b0a8212 */ /* 0x040fe400078e3cff */
[----:B--2---:R-:W-:Y:S02]  /*d0c0*/  PRMT R26, RZ, 0x7610, R26 ;  /* 0x00007610ff1a7816 */ /* 0x004fe4000000001a */
[----:B------:R-:W-:-:S05]  /*d0d0*/  @!P0 LOP3.LUT R11, R11, R10, RZ, 0x3c, !PT ;  /* 0x0000000a0b0b8212 */ /* 0x000fca00078e3cff */
[----:B------:R-:W2:Y:S01]  /*d0e0*/  @!P0 LDG.E.U16 R26, desc[UR8][R10.64] ;  /* 0x000000080a1a8981 */ /* 0x000ea2000c1e1500 */
[----:B0-----:R-:W-:-:S04]  /*d0f0*/  SHF.R.U32.HI R15, RZ, 0x5, R15 ;  /* 0x00000005ff0f7819 */ /* 0x001fc8000001160f */
[----:B------:R-:W-:Y:S01]  /*d100*/  SGXT.U32 R15, R15, 0x1 ;  /* 0x000000010f0f781a */ /* 0x000fe20000000000 */
[----:B--2---:R0:W-:Y:S04]  /*d110*/  STL [R1+0x34], R26 ;  /* 0x0000341a01007387 */ /* 0x0041e80000100800 */
[----:B------:R-:W2:Y:S04]  /*d120*/  LDL R10, [R1+0x6d8] ;  /* 0x0006d800010a7983 */ /* 0x000ea80000100800 */
[----:B------:R-:W2:Y:S01]  /*d130*/  LDL R11, [R1+0x6e8] ;  /* 0x0006e800010b7983 */ /* 0x000ea20000100800 */
[----:B0-----:R-:W-:-:S04]  /*d140*/  LOP3.LUT R26, R15, 0x52, RZ, 0xfc, !PT ;  /* 0x000000520f1a7812 */ /* 0x001fc800078efcff */
[----:B------:R-:W-:Y:S02]  /*d150*/  ISETP.GE.AND P0, PT, R26, UR11, PT ;  /* 0x0000000b1a007c0c */ /* 0x000fe4000bf06270 */
[----:B------:R-:W3:Y:S01]  /*d160*/  LDL.LU R26, [R1+0xf64] ;  /* 0x000f6400011a7983 */ /* 0x000ee20000300800 */
[----:B------:R-:W0:Y:S01]  /*d170*/  S2R R15, SR_TID.X ;  /* 0x00000000000f7919 */ /* 0x000e220000002100 */
[----:B--2---:R-:W-:-:S04]  /*d180*/  @!P1 LOP3.LUT R11, R11, R10, RZ, 0x3c, !PT ;  /* 0x0000000a0b0b9212 */ /* 0x004fc800078e3cff */
[C---:B------:R-:W-:Y:S02]  /*d190*/  @!P1 LOP3.LUT R10, R11.reuse, R10, RZ, 0x3c, !PT ;  /* 0x0000000a0b0a9212 */ /* 0x040fe400078e3cff */
[----:B---3--:R-:W-:Y:S02]  /*d1a0*/  PRMT R26, RZ, 0x7610, R26 ;  /* 0x00007610ff1a7816 */ /* 0x008fe4000000001a */
        /* <DEDUP_REMOVED lines=11> */
[----:B------:R-:W-:Y:S02]  /*d260*/  PRMT R14, RZ, 0x7610, R14 ;  /* 0x00007610ff0e7816 */ /* 0x000fe4000000000e */
[----:B0-----:R-:W-:-:S04]  /*d270*/  SHF.R.U32.HI R15, RZ, 0x5, R15 ;  /* 0x00000005ff0f7819 */ /* 0x001fc8000001160f */
[----:B------:R-:W-:Y:S02]  /*d280*/  SGXT.U32 R15, R15, 0x1 ;  /* 0x000000010f0f781a */ /* 0x000fe40000000000 */
[----:B--2---:R-:W-:-:S04]  /*d290*/  @!P0 LOP3.LUT R11, R11, R10, RZ, 0x3c, !PT ;  /* 0x0000000a0b0b8212 */ /* 0x004fc800078e3cff */
[C---:B------:R-:W-:Y:S02]  /*d2a0*/  @!P0 LOP3.LUT R10, R11.reuse, R10, RZ, 0x3c, !PT ;  /* 0x0000000a0b0a8212 */ /* 0x040fe400078e3cff */
[----:B---3--:R-:W-:Y:S02]  /*d2b0*/  PRMT R26, RZ, 0x7610, R26 ;  /* 0x00007610ff1a7816 */ /* 0x008fe4000000001a */
[----:B------:R-:W-:-:S05]  /*d2c0*/  @!P0 LOP3.LUT R11, R11, R10, RZ, 0x3c, !PT ;  /* 0x0000000a0b0b8212 */ /* 0x000fca00078e3cff */
[----:B------:R0:W2:Y:S02]  /*d2d0*/  @!P0 LDG.E.U16 R26, desc[UR8][R10.64] ;  /* 0x000000080a1a8981 */ /* 0x0000a4000c1e1500 */
[----:B0-----:R-:W-:Y:S01]  /*d2e0*/  LOP3.LUT R11, R15, 0x56, RZ, 0xfc, !PT ;  /* 0x000000560f0b7812 */ /* 0x001fe200078efcff */
[----:B----4-:R-:W-:-:S03]  /*d2f0*/  @!P1 IMAD.MOV.U32 R10, RZ, RZ, R27 ;  /* 0x000000ffff0a9224 */ /* 0x010fc600078e001b */
[----:B------:R-:W-:Y:S01]  /*d300*/  ISETP.GE.AND P0, PT, R11, UR11, PT ;  /* 0x0000000b0b007c0c */ /* 0x000fe2000bf06270 */
[----:B------:R-:W-:-:S05]  /*d310*/  @!P1 IMAD.MOV.U32 R11, RZ, RZ, R29 ;  /* 0x000000ffff0b9224 */ /* 0x000fca00078e001d */
[----:B------:R-:W3:Y:S01]  /*d320*/  @!P1 LDG.E.U16 R14, desc[UR8][R10.64] ;  /* 0x000000080a0e9981 */ /* 0x000ee2000c1e1500 */
[----:B------:R-:W0:Y:S02]  /*d330*/  S2R R15, SR_TID.X ;  /* 0x00000000000f7919 */ /* 0x000e240000002100 */
[----:B0-----:R-:W-:-:S04]  /*d340*/  SHF.R.U32.HI R15, RZ, 0x5, R15 ;  /* 0x00000005ff0f7819 */ /* 0x001fc8000001160f */
[----:B------:R-:W-:-:S04]  /*d350*/  SGXT.U32 R15, R15, 0x1 ;  /* 0x000000010f0f781a */ /* 0x000fc80000000000 */
[----:B------:R-:W-:-:S04]  /*d360*/  LOP3.LUT R29, R15, 0x5a, RZ, 0xfc, !PT ;  /* 0x0000005a0f1d7812 */ /* 0x000fc800078efcff */
[----:B------:R-:W-:Y:S01]  /*d370*/  ISETP.GE.AND P1, PT, R29, UR11, PT ;  /* 0x0000000b1d007c0c */ /* 0x000fe2000bf26270 */
[----:B--2---:R0:W-:Y:S04]  /*d380*/  STL [R1+0x8], R26 ;  /* 0x0000081a01007387 */ /* 0x0041e80000100800 */
[----:B0-----:R-:W2:Y:S04]  /*d390*/  LDL.LU R26, [R1+0xf5c] ;  /* 0x000f5c00011a7983 */ /* 0x001ea80000300800 */
[----:B------:R-:W4:Y:S04]  /*d3a0*/  LDL R10, [R1+0x6f4] ;  /* 0x0006f400010a7983 */ /* 0x000f280000100800 */
[----:B------:R-:W4:Y:S04]  /*d3b0*/  LDL R11, [R1+0x720] ;  /* 0x00072000010b7983 */ /* 0x000f280000100800 */
[----:B------:R-:W2:Y:S04]  /*d3c0*/  LDL R27, [R1+0x710] ;  /* 0x00071000011b7983 */ /* 0x000ea80000100800 */
[----:B---3--:R0:W-:Y:S04]  /*d3d0*/  STL [R1+0x2c], R14 ;  /* 0x00002c0e01007387 */ /* 0x0081e80000100800 */
[----:B0-----:R-:W3:Y:S04]  /*d3e0*/  LDL R14, [R1+0x740] ;  /* 0x00074000010e7983 */ /* 0x001ee80000100800 */
[----:B------:R-:W2:Y:S01]  /*d3f0*/  LDL.LU R29, [R1+0xf58] ;  /* 0x000f5800011d7983 */ /* 0x000ea20000300800 */
[----:B----4-:R-:W-:-:S04]  /*d400*/  @!P0 LOP3.LUT R11, R11, R10, RZ, 0x3c, !PT ;  /* 0x0000000a0b0b8212 */ /* 0x010fc800078e3cff */
[----:B------:R-:W-:-:S04]  /*d410*/  @!P0 LOP3.LUT R10, R11, R10, RZ, 0x3c, !PT ;  /* 0x0000000a0b0a8212 */ /* 0x000fc800078e3cff */
[----:B------:R-:W-:Y:S02]  /*d420*/  @!P0 LOP3.LUT R11, R11, R10, RZ, 0x3c, !PT ;  /* 0x0000000a0b0b8212 */ /* 0x000fe400078e3cff */
[----:B--2---:R-:W-:-:S06]  /*d430*/  PRMT R29, RZ, 0x7610, R29 ;  /* 0x00007610ff1d7816 */ /* 0x004fcc000000001d */
[----:B------:R-:W2:Y:S01]  /*d440*/  @!P0 LDG.E.U16 R29, desc[UR8][R10.64] ;  /* 0x000000080a1d8981 */ /* 0x000ea2000c1e1500 */
[----:B------:R-:W0:Y:S02]  /*d450*/  S2R R15, SR_TID.X ;  /* 0x00000000000f7919 */ /* 0x000e240000002100 */
[----:B0-----:R-:W-:-:S04]  /*d460*/  SHF.R.U32.HI R15, RZ, 0x5, R15 ;  /* 0x00000005ff0f7819 */ /* 0x001fc8000001160f */
[----:B------:R-:W-:Y:S01]  /*d470*/  SGXT.U32 R15, R15, 0x1 ;  /* 0x000000010f0f781a */ /* 0x000fe20000000000 */
[----:B--2---:R0:W-:Y:S04]  /*d480*/  STL [R1+0x88], R29 ;  /* 0x0000881d01007387 */ /* 0x0041e80000100800 */
[----:B------:R-:W2:Y:S04]  /*d490*/  LDL R10, [R1+0x708] ;  /* 0x00070800010a7983 */ /* 0x000ea80000100800 */
[----:B------:R-:W2:Y:S01]  /*d4a0*/  LDL R11, [R1+0x730] ;  /* 0x00073000010b7983 */ /* 0x000ea20000100800 */
[----:B0-----:R-:W-:-:S04]  /*d4b0*/  LOP3.LUT R29, R15, 0x5c, RZ, 0xfc, !PT ;  /* 0x0000005c0f1d7812 */ /* 0x001fc800078efcff */
[----:B------:R-:W-:Y:S02]  /*d4c0*/  ISETP.GE.AND P0, PT, R29, UR11, PT ;  /* 0x0000000b1d007c0c */ /* 0x000fe4000bf06270 */
[----:B------:R-:W4:Y:S01]  /*d4d0*/  LDL.LU R29, [R1+0xf54] ;  /* 0x000f5400011d7983 */ /* 0x000f220000300800 */
[----:B--2---:R-:W-:-:S04]  /*d4e0*/  @!P1 LOP3.LUT R11, R11, R10, RZ, 0x3c, !PT ;  /* 0x0000000a0b0b9212 */ /* 0x004fc800078e3cff */
[C---:B------:R-:W-:Y:S02]  /*d4f0*/  @!P1 LOP3.LUT R10, R11.reuse, R10, RZ, 0x3c, !PT ;  /* 0x0000000a0b0a9212 */ /* 0x040fe400078e3cff */
[----:B----4-:R-:W-:Y:S02]  /*d500*/  PRMT R29, RZ, 0x7610, R29 ;  /* 0x00007610ff1d7816 */ /* 0x010fe4000000001d */
[----:B------:R-:W-:-:S05]  /*d510*/  @!P1 LOP3.LUT R11, R11, R10, RZ, 0x3c, !PT ;  /* 0x0000000a0b0b9212 */ /* 0x000fca00078e3cff */
[----:B------:R-:W2:Y:S04]  /*d520*/  @!P1 LDG.E.U16 R29, desc[UR8][R10.64] ;  /* 0x000000080a1d9981 */ /* 0x000ea8000c1e1500 */
[----:B------:R-:W4:Y:S01]  /*d530*/  LDL R10, [R1+0x70c] ;  /* 0x00070c00010a7983 */ /* 0x000f220000100800 */
[----:B------:R-:W0:Y:S03]  /*d540*/  S2R R15, SR_TID.X ;  /* 0x00000000000f7919 */ /* 0x000e260000002100 */
[----:B--2---:R1:W-:Y:S04]  /*d550*/  STL [R1+0x4], R29 ;  /* 0x0000041d01007387 */ /* 0x0043e80000100800 */
[----:B------:R-:W4:Y:S01]  /*d560*/  LDL R11, [R1+0x738] ;  /* 0x00073800010b7983 */ /* 0x000f220000100800 */
[----:B-1----:R-:W1:Y:S01]  /*d570*/  S2R R29, SR_TID.X ;  /* 0x00000000001d7919 */ /* 0x002e620000002100 */
[----:B0-----:R-:W-:-:S04]  /*d580*/  SHF.R.U32.HI R15, RZ, 0x5, R15 ;  /* 0x00000005ff0f7819 */ /* 0x001fc8000001160f */
[----:B------:R-:W-:-:S04]  /*d590*/  SGXT.U32 R15, R15, 0x1 ;  /* 0x000000010f0f781a */ /* 0x000fc80000000000 */
[----:B------:R-:W-:Y:S02]  /*d5a0*/  LOP3.LUT R15, R15, 0x5e, RZ, 0xfc, !PT ;  /* 0x0000005e0f0f7812 */ /* 0x000fe400078efcff */
[----:B------:R-:W-:Y:S02]  /*d5b0*/  PRMT R26, RZ, 0x7610, R26 ;  /* 0x00007610ff1a7816 */ /* 0x000fe4000000001a */
[----:B------:R-:W-:Y:S02]  /*d5c0*/  ISETP.GE.AND P1, PT, R15, UR11, PT ;  /* 0x0000000b0f007c0c */ /* 0x000fe4000bf26270 */
[----:B------:R-:W-:Y:S01]  /*d5d0*/  PRMT R0, RZ, 0x7610, R0 ;  /* 0x00007610ff007816 */ /* 0x000fe20000000000 */
[----:B------:R-:W2:Y:S01]  /*d5e0*/  LDL R15, [R1+0x758] ;  /* 0x00075800010f7983 */ /* 0x000ea20000100800 */
[----:B-1----:R-:W-:-:S04]  /*d5f0*/  SHF.R.U32.HI R29, RZ, 0x5, R29 ;  /* 0x00000005ff1d7819 */ /* 0x002fc8000001161d */
[----:B------:R-:W-:Y:S02]  /*d600*/  SGXT.U32 R29, R29, 0x1 ;  /* 0x000000011d1d781a */ /* 0x000fe40000000000 */
[----:B----4-:R-:W-:-:S04]  /*d610*/  @!P0 LOP3.LUT R11, R11, R10, RZ, 0x3c, !PT ;  /* 0x0000000a0b0b8212 */ /* 0x010fc800078e3cff */
[----:B------:R-:W-:-:S04]  /*d620*/  @!P0 LOP3.LUT R10, R11, R10, RZ, 0x3c, !PT ;  /* 0x0000000a0b0a8212 */ /* 0x000fc800078e3cff */
[----:B------:R-:W-:-:S05]  /*d630*/  @!P0 LOP3.LUT R11, R11, R10, RZ, 0x3c, !PT ;  /* 0x0000000a0b0b8212 */ /* 0x000fca00078e3cff */
[----:B------:R0:W4:Y:S02]  /*d640*/  @!P0 LDG.E.U16 R26, desc[UR8][R10.64] ;  /* 0x000000080a1a8981 */ /* 0x000124000c1e1500 */
[----:B0-----:R-:W-:Y:S01]  /*d650*/  LOP3.LUT R11, R29, 0x62, RZ, 0xfc, !PT ;  /* 0x000000621d0b7812 */ /* 0x001fe200078efcff */
[----:B---3--:R-:W-:-:S03]  /*d660*/  @!P1 IMAD.MOV.U32 R10, RZ, RZ, R14 ;  /* 0x000000ffff0a9224 */ /* 0x008fc600078e000e */
        /* <DEDUP_REMOVED lines=8> */
[----:B----4-:R0:W-:Y:S04]  /*d6f0*/  STL [R1+0x28], R26 ;  /* 0x0000281a01007387 */ /* 0x0101e80000100800 */
[----:B0-----:R-:W4:Y:S04]  /*d700*/  LDL.LU R26, [R1+0xf50] ;  /* 0x000f5000011a7983 */ /* 0x001f280000300800 */
[----:B------:R-:W2:Y:S04]  /*d710*/  LDL R10, [R1+0x71c] ;  /* 0x00071c00010a7983 */ /* 0x000ea80000100800 */
[----:B------:R-:W2:Y:S04]  /*d720*/  LDL R11, [R1+0x750] ;  /* 0x00075000010b7983 */ /* 0x000ea80000100800 */
[----:B------:R-:W4:Y:S04]  /*d730*/  LDL R14, [R1+0x73c] ;  /* 0x00073c00010e7983 */ /* 0x000f280000100800 */
[----:B---3--:R0:W-:Y:S04]  /*d740*/  STL [R1+0x80], R0 ;  /* 0x0000800001007387 */ /* 0x0081e80000100800 */
[----:B0-----:R-:W3:Y:S04]  /*d750*/  LDL R0, [R1+0x770] ;  /* 0x0007700001007983 */ /* 0x001ee80000100800 */
[----:B------:R-:W3:Y:S01]  /*d760*/  LDL.LU R27, [R1+0xf4c] ;  /* 0x000f4c00011b7983 */ /* 0x000ee20000300800 */
[----:B--2---:R-:W-:-:S04]  /*d770*/  @!P0 LOP3.LUT R11, R11, R10, RZ, 0x3c, !PT ;  /* 0x0000000a0b0b8212 */ /* 0x004fc800078e3cff */
[----:B------:R-:W-:-:S04]  /*d780*/  @!P0 LOP3.LUT R10, R11, R10, RZ, 0x3c, !PT ;  /* 0x0000000a0b0a8212 */ /* 0x000fc800078e3cff */
[----:B------:R-:W-:Y:S02]  /*d790*/  @!P0 LOP3.LUT R11, R11, R10, RZ, 0x3c, !PT ;  /* 0x0000000a0b0b8212 */ /* 0x000fe400078e3cff */
[----:B---3--:R-:W-:-:S06]  /*d7a0*/  PRMT R27, RZ, 0x7610, R27 ;  /* 0x00007610ff1b7816 */ /* 0x008fcc000000001b */
[----:B------:R-:W2:Y:S01]  /*d7b0*/  @!P0 LDG.E.U16 R27, desc[UR8][R10.64] ;  /* 0x000000080a1b8981 */ /* 0x000ea2000c1e1500 */
[----:B------:R-:W0:Y:S03]  /*d7c0*/  S2R R29, SR_TID.X ;  /* 0x00000000001d7919 */ /* 0x000e260000002100 */
[----:B--2---:R1:W-:Y:S04]  /*d7d0*/  STL [R1], R27 ;  /* 0x0000001b01007387 */ /* 0x0043e80000100800 */
[----:B-1----:R-:W2:Y:S04]  /*d7e0*/  LDL.LU R27, [R1+0xf48] ;  /* 0x000f4800011b7983 */ /* 0x002ea80000300800 */
[----:B------:R-:W3:Y:S01]  /*d7f0*/  LDL R11, [R1+0x724] ;  /* 0x00072400010b7983 */ /* 0x000ee20000100800 */
[----:B0-----:R-:W-:-:S04]  /*d800*/  SHF.R.U32.HI R29, RZ, 0x5, R29 ;  /* 0x00000005ff1d7819 */ /* 0x001fc8000001161d */
[----:B------:R-:W-:-:S04]  /*d810*/  SGXT.U32 R29, R29, 0x1 ;  /* 0x000000011d1d781a */ /* 0x000fc80000000000 */
[----:B------:R-:W-:Y:S02]  /*d820*/  LOP3.LUT R10, R29, 0x66, RZ, 0xfc, !PT ;  /* 0x000000661d0a7812 */ /* 0x000fe400078efcff */
[----:B------:R-:W-:Y:S02]  /*d830*/  PRMT R17, RZ, 0x7610, R17 ;  /* 0x00007610ff117816 */ /* 0x000fe40000000011 */
[----:B------:R-:W-:Y:S01]  /*d840*/  ISETP.GE.AND P0, PT, R10, UR11, PT ;  /* 0x0000000b0a007c0c */ /* 0x000fe2000bf06270 */
[----:B------:R-:W-:-:S05]  /*d850*/  @!P1 IMAD.MOV.U32 R10, RZ, RZ, R15 ;  /* 0x000000ffff0a9224 */ /* 0x000fca00078e000f */
[----:B---3--:R-:W3:Y:S04]  /*d860*/  @!P1 LDG.E.U16 R17, desc[UR8][R10.64] ;  /* 0x000000080a119981 */ /* 0x008ee8000c1e1500 */
[----:B------:R-:W2:Y:S01]  /*d870*/  LDL R10, [R1+0x72c] ;  /* 0x00072c00010a7983 */ /* 0x000ea20000100800 */
[----:B------:R-:W0:Y:S03]  /*d880*/  S2R R29, SR_TID.X ;  /* 0x00000000001d7919 */ /* 0x000e260000002100 */
[----:B---3--:R1:W-:Y:S04]  /*d890*/  STL [R1+0x20], R17 ;  /* 0x0000201101007387 */ /* 0x0083e80000100800 */
[----:B------:R-:W3:Y:S01]  /*d8a0*/  LDL R11, [R1+0x760] ;  /* 0x00076000010b7983 */ /* 0x000ee20000100800 */
[----:B0-----:R-:W-:-:S04]  /*d8b0*/  SHF.R.U32.HI R15, RZ, 0x5, R29 ;  /* 0x00000005ff0f7819 */ /* 0x001fc8000001161d */
[----:B------:R-:W-:Y:S02]  /*d8c0*/  SGXT.U32 R15, R15, 0x1 ;  /* 0x000000010f0f781a */ /* 0x000fe40000000000 */
[----:B-1----:R-:W-:Y:S02]  /*d8d0*/  SHF.R.U32.HI R17, RZ, 0x5, R29 ;  /* 0x00000005ff117819 */ /* 0x002fe4000001161d */
[----:B------:R-:W-:Y:S02]  /*d8e0*/  LOP3.LUT R29, R15, 0x6a, RZ, 0xfc, !PT ;  /* 0x0000006a0f1d7812 */ /* 0x000fe400078efcff */
[----:B------:R-:W4:Y:S02]  /*d8f0*/  LDL R15, [R1+0x778] ;  /* 0x00077800010f7983 */ /* 0x000f240000100800 */
[----:B------:R-:W-:Y:S02]  /*d900*/  ISETP.GE.AND P1, PT, R29, UR11, PT ;  /* 0x0000000b1d007c0c */ /* 0x000fe4000bf26270 */
[----:B------:R-:W4:Y:S01]  /*d910*/  LDL.LU R29, [R1+0xf44] ;  /* 0x000f4400011d7983 */ /* 0x000f220000300800 */
[----:B--2---:R-:W-:-:S02]  /*d920*/  PRMT R27, RZ, 0x7610, R27 ;  /* 0x00007610ff1b7816 */ /* 0x004fc4000000001b */
[----:B---3--:R-:W-:-:S04]  /*d930*/  @!P0 LOP3.LUT R11, R11, R10, RZ, 0x3c, !PT ;  /* 0x0000000a0b0b8212 */ /* 0x008fc800078e3cff */
[----:B------:R-:W-:-:S04]  /*d940*/  @!P0 LOP3.LUT R10, R11, R10, RZ, 0x3c, !PT ;  /* 0x0000000a0b0a8212 */ /* 0x000fc800078e3cff */
[----:B------:R-:W-:-:S05]  /*d950*/  @!P0 LOP3.LUT R11, R11, R10, RZ, 0x3c, !PT ;  /* 0x0000000a0b0b8212 */ /* 0x000fca00078e3cff */
[----:B------:R0:W2:Y:S01]  /*d960*/  @!P0 LDG.E.U16 R27, desc[UR8][R10.64] ;  /* 0x000000080a1b8981 */ /* 0x0000a2000c1e1500 */
[----:B----4-:R-:W-:Y:S01]  /*d970*/  PRMT R29, RZ, 0x7610, R29 ;  /* 0x00007610ff1d7816 */ /* 0x010fe2000000001d */
[----:B0-----:R-:W-:Y:S02]  /*d980*/  @!P1 IMAD.MOV.U32 R10, RZ, RZ, R0 ;  /* 0x000000ffff0a9224 */ /* 0x001fe400078e0000 */
[----:B------:R-:W-:-:S05]  /*d990*/  @!P1 IMAD.MOV.U32 R11, RZ, RZ, R14 ;  /* 0x000000ffff0b9224 */ /* 0x000fca00078e000e */
[----:B------:R0:W3:Y:S02]  /*d9a0*/  @!P1 LDG.E.U16 R29, desc[UR8][R10.64] ;  /* 0x000000080a1d9981 */ /* 0x0000e4000c1e1500 */
[----:B0-----:R-:W0:Y:S02]  /*d9b0*/  S2R R11, SR_TID.X ;  /* 0x00000000000b7919 */ /* 0x001e240000002100 */
[----:B0-----:R-:W-:Y:S01]  /*d9c0*/  SHF.R.U32.HI R10, RZ, 0x5, R11 ;  /* 0x00000005ff0a7819 */ /* 0x001fe2000001160b */
[----:B--2---:R0:W-:Y:S04]  /*d9d0*/  STL [R1+0x78], R27 ;  /* 0x0000781b01007387 */ /* 0x0041e80000100800 */
[----:B0-----:R-:W2:Y:S04]  /*d9e0*/  LDL.LU R27, [R1+0xf40] ;  /* 0x000f4000011b7983 */ /* 0x001ea80000300800 */
[----:B------:R-:W4:Y:S01]  /*d9f0*/  LDL R11, [R1+0x744] ;  /* 0x00074400010b7983 */ /* 0x000f220000100800 */
[----:B------:R-:W-:-:S02]  /*da00*/  SGXT.U32 R17, R17, 0x1 ;  /* 0x000000011111781a */ /* 0x000fc40000000000 */
[----:B------:R-:W-:Y:S01]  /*da10*/  SGXT.U32 R10, R10, 0x1 ;  /* 0x000000010a0a781a */ /* 0x000fe20000000000 */
[----:B------:R-:W2:Y:S01]  /*da20*/  LDL R14, [R1+0x784] ;  /* 0x00078400010e7983 */ /* 0x000ea20000100800 */
[----:B------:R-:W-:Y:S02]  /*da30*/  LOP3.LUT R17, R17, 0x6c, RZ, 0xfc, !PT ;  /* 0x0000006c11117812 */ /* 0x000fe400078efcff */
[----:B------:R-:W-:Y:S01]  /*da40*/  PRMT R26, RZ, 0x7610, R26 ;  /* 0x00007610ff1a7816 */ /* 0x000fe2000000001a */
[----:B------:R-:W2:Y:S01]  /*da50*/  LDL R0, [R1+0x79c] ;  /* 0x00079c0001007983 */ /* 0x000ea20000100800 */
[----:B------:R-:W-:Y:S02]  /*da60*/  ISETP.GE.AND P0, PT, R17, UR11, PT ;  /* 0x0000000b11007c0c */ /* 0x000fe4000bf06270 */
[----:B------:R-:W-:Y:S01]  /*da70*/  LOP3.LUT R10, R10, 0x72, RZ, 0xfc, !PT ;  /* 0x000000720a0a7812 */ /* 0x000fe200078efcff */
[----:B------:R-:W2:Y:S03]  /*da80*/  LDL R17, [R1+0x788] ;  /* 0x0007880001117983 */ /* 0x000ea60000100800 */
[----:B------:R-:W-:-:S07]  /*da90*/  ISETP.GE.AND P1, PT, R10, UR11, PT ;  /* 0x0000000b0a007c0c */ /* 0x000fce000bf26270 */
[----:B------:R-:W-:-:S05]  /*daa0*/  @!P0 IMAD.MOV.U32 R10, RZ, RZ, R15 ;  /* 0x000000ffff0a8224 */ /* 0x000fca00078e000f */
[----:B----4-:R0:W4:Y:S02]  /*dab0*/  @!P0 LDG.E.U16 R26, desc[UR8][R10.64] ;  /* 0x000000080a1a8981 */ /* 0x010124000c1e1500 */
[----:B0-----:R-:W0:Y:S02]  /*dac0*/  S2R R11, SR_TID.X ;  /* 0x00000000000b7919 */ /* 0x001e240000002100 */
[----:B---3--:R-:W-:Y:S04]  /*dad0*/  STL [R1+0xf00], R29 ;  /* 0x000f001d01007387 */ /* 0x008fe80000100800 */
[----:B------:R-:W-:Y:S04]  /*dae0*/  STL [R1+0xf04], R29 ;  /* 0x000f041d01007387 */ /* 0x000fe80000100800 */
[----:B------:R-:W-:Y:S01]  /*daf0*/  STL [R1+0xf08], R29 ;  /* 0x000f081d01007387 */ /* 0x000fe20000100800 */
[----:B0-----:R-:W-:-:S04]  /*db00*/  SHF.R.U32.HI R11, RZ, 0x5, R11 ;  /* 0x00000005ff0b7819 */ /* 0x001fc8000001160b */
[----:B------:R-:W-:-:S04]  /*db10*/  SGXT.U32 R11, R11, 0x1 ;  /* 0x000000010b0b781a */ /* 0x000fc80000000000 */
[----:B------:R-:W-:Y:S01]  /*db20*/  LOP3.LUT R10, R11, 0x7a, RZ, 0xfc, !PT ;  /* 0x0000007a0b0a7812 */ /* 0x000fe200078efcff */
[----:B----4-:R0:W-:Y:S04]  /*db30*/  STL [R1+0x1c], R26 ;  /* 0x00001c1a01007387 */ /* 0x0101e80000100800 */
[----:B0-----:R-:W3:Y:S04]  /*db40*/  LDL.LU R26, [R1+0xf3c] ;  /* 0x000f3c00011a7983 */ /* 0x001ee80000300800 */
[----:B------:R-:W4:Y:S01]  /*db50*/  LDL R11, [R1+0x75c] ;  /* 0x00075c00010b7983 */ /* 0x000f220000100800 */
[----:B------:R-:W-:Y:S01]  /*db60*/  ISETP.GE.AND P2, PT, R10, UR11, PT ;  /* 0x0000000b0a007c0c */ /* 0x000fe2000bf46270 */
[----:B--2---:R-:W-:Y:S01]  /*db70*/  @!P1 IMAD.MOV.U32 R10, RZ, RZ, R17 ;  /* 0x000000ffff0a9224 */ /* 0x004fe200078e0011 */
[----:B------:R-:W-:Y:S01]  /*db80*/  PRMT R27, RZ, 0x7610, R27 ;  /* 0x00007610ff1b7816 */ /* 0x000fe2000000001b */
[----:B------:R-:W0:Y:S01]  /*db90*/  S2R R15, SR_TID.X ;  /* 0x00000000000f7919 */ /* 0x000e220000002100 */
[----:B------:R-:W2:Y:S01]  /*dba0*/  LDL R17, [R1+0x7a8] ;  /* 0x0007a80001117983 */ /* 0x000ea20000100800 */
[----:B0-----:R-:W-:-:S04]  /*dbb0*/  SHF.R.U32.HI R15, RZ, 0x5, R15 ;  /* 0x00000005ff0f7819 */ /* 0x001fc8000001160f */
[----:B------:R-:W-:Y:S02]  /*dbc0*/  SGXT.U32 R15, R15, 0x1 ;  /* 0x000000010f0f781a */ /* 0x000fe40000000000 */
[----:B---3--:R-:W-:Y:S01]  /*dbd0*/  PRMT R26, RZ, 0x7610, R26 ;  /* 0x00007610ff1a7816 */ /* 0x008fe2000000001a */
[----:B----4-:R0:W3:Y:S02]  /*dbe0*/  @!P1 LDG.E.U16 R27, desc[UR8][R10.64] ;  /* 0x000000080a1b9981 */ /* 0x0100e4000c1e1500 */
[----:B0-----:R-:W-:Y:S02]  /*dbf0*/  @!P2 IMAD.MOV.U32 R10, RZ, RZ, R0 ;  /* 0x000000ffff0aa224 */ /* 0x001fe400078e0000 */
[----:B------:R-:W-:-:S05]  /*dc00*/  @!P2 IMAD.MOV.U32 R11, RZ, RZ, R14 ;  /* 0x000000ffff0ba224 */ /* 0x000fca00078e000e */
[----:B------:R-:W4:Y:S01]  /*dc10*/  @!P2 LDG.E.U16 R26, desc[UR8][R10.64] ;  /* 0x000000080a1aa981 */ /* 0x000f22000c1e1500 */
[----:B------:R-:W-:-:S04]  /*dc20*/  LOP3.LUT R15, R15, 0x6e, RZ, 0xfc, !PT ;  /* 0x0000006e0f0f7812 */ /* 0x000fc800078efcff */
[----:B------:R-:W-:Y:S02]  /*dc30*/  ISETP.GE.AND P0, PT, R15, UR11, PT ;  /* 0x0000000b0f007c0c */ /* 0x000fe4000bf06270 */
[----:B------:R-:W0:Y:S02]  /*dc40*/  S2R R15, SR_TID.X ;  /* 0x00000000000f7919 */ /* 0x000e240000002100 */
[----:B0-----:R-:W-:-:S04]  /*dc50*/  SHF.R.U32.HI R15, RZ, 0x5, R15 ;  /* 0x00000005ff0f7819 */ /* 0x001fc8000001160f */
[----:B------:R-:W-:-:S04]  /*dc60*/  SGXT.U32 R15, R15, 0x1 ;  /* 0x000000010f0f781a */ /* 0x000fc80000000000 */
[----:B------:R-:W-:-:S04]  /*dc70*/  LOP3.LUT R14, R15, 0x74, RZ, 0xfc, !PT ;  /* 0x000000740f0e7812 */ /* 0x000fc800078efcff */
[----:B------:R-:W-:Y:S01]  /*dc80*/  ISETP.GE.AND P1, PT, R14, UR11, PT ;  /* 0x0000000b0e007c0c */ /* 0x000fe2000bf26270 */
[----:B---3--:R-:W-:Y:S04]  /*dc90*/  STL [R1+0xf0c], R27 ;  /* 0x000f0c1b01007387 */ /* 0x008fe80000100800 */
[----:B------:R-:W3:Y:S04]  /*dca0*/  LDL.LU R0, [R1+0x798] ;  /* 0x0007980001007983 */ /* 0x000ee80000300800 */
[----:B------:R-:W2:Y:S04]  /*dcb0*/  LDL R10, [R1+0x74c] ;  /* 0x00074c00010a7983 */ /* 0x000ea80000100800 */
[----:B------:R-:W2:Y:S04]  /*dcc0*/  LDL R11, [R1+0x790] ;  /* 0x00079000010b7983 */ /* 0x000ea80000100800 */
[----:B----4-:R-:W-:Y:S04]  /*dcd0*/  STL [R1+0xf10], R26 ;  /* 0x000f101a01007387 */ /* 0x010fe80000100800 */
[----:B------:R-:W-:Y:S04]  /*dce0*/  STL [R1+0xf14], R26 ;  /* 0x000f141a01007387 */ /* 0x000fe80000100800 */
[----:B------:R0:W-:Y:S04]  /*dcf0*/  STL [R1+0xf18], R26 ;  /* 0x000f181a01007387 */ /* 0x0001e80000100800 */
[----:B0-----:R-:W4:Y:S04]  /*dd00*/  LDL R26, [R1+0x780] ;  /* 0x00078000011a7983 */ /* 0x001f280000100800 */
[----:B------:R-:W3:Y:S01]  /*dd10*/  LDL.LU R14, [R1+0xf38] ;  /* 0x000f3800010e7983 */ /* 0x000ee20000300800 */
[----:B--2---:R-:W-:-:S04]  /*dd20*/  @!P0 LOP3.LUT R11, R11, R10, RZ, 0x3c, !PT ;  /* 0x0000000a0b0b8212 */ /* 0x004fc800078e3cff */
[----:B------:R-:W-:-:S04]  /*dd30*/  @!P0 LOP3.LUT R10, R11, R10, RZ, 0x3c, !PT ;  /* 0x0000000a0b0a8212 */ /* 0x000fc800078e3cff */
[----:B------:R-:W-:Y:S02]  /*dd40*/  @!P0 LOP3.LUT R11, R11, R10, RZ, 0x3c, !PT ;  /* 0x0000000a0b0b8212 */ /* 0x000fe400078e3cff */
[----:B---3--:R-:W-:-:S06]  /*dd50*/  PRMT R14, RZ, 0x7610, R14 ;  /* 0x00007610ff0e7816 */ /* 0x008fcc000000000e */
[----:B------:R-:W2:Y:S01]  /*dd60*/  @!P0 LDG.E.U16 R14, desc[UR8][R10.64] ;  /* 0x000000080a0e8981 */ /* 0x000ea2000c1e1500 */
[----:B------:R-:W0:Y:S03]  /*dd70*/  S2R R15, SR_TID.X ;  /* 0x00000000000f7919 */ /* 0x000e260000002100 */
[----:B--2---:R1:W-:Y:S04]  /*dd80*/  STL [R1+0x54], R14 ;  /* 0x0000540e01007387 */ /* 0x0043e80000100800 */
        /* <DEDUP_REMOVED lines=9> */
[----:B---3--:R0:W-:Y:S04]  /*de20*/  STL [R1+0x10], R28 ;  /* 0x0000101c01007387 */ /* 0x0081e80000100800 */
[----:B0-----:R-:W3:Y:S04]  /*de30*/  LDL.LU R28, [R1+0xf30] ;  /* 0x000f3000011c7983 */ /* 0x001ee80000300800 */
[----:B------:R-:W3:Y:S04]  /*de40*/  LDL R10, [R1+0x76c] ;  /* 0x00076c00010a7983 */ /* 0x000ee80000100800 */
[----:B------:R-:W3:Y:S01]  /*de50*/  LDL R11, [R1+0x7a4] ;  /* 0x0007a400010b7983 */ /* 0x000ee20000100800 */
[----:B--2---:R-:W-:Y:S01]  /*de60*/  PRMT R14, RZ, 0x7610, R14 ;  /* 0x00007610ff0e7816 */ /* 0x004fe2000000000e */
[----:B------:R-:W0:Y:S01]  /*de70*/  S2R R15, SR_TID.X ;  /* 0x00000000000f7919 */ /* 0x000e220000002100 */
[----:B---3--:R-:W-:-:S04]  /*de80*/  @!P0 LOP3.LUT R11, R11, R10, RZ, 0x3c, !PT ;  /* 0x0000000a0b0b8212 */ /* 0x008fc800078e3cff */
[----:B------:R-:W-:-:S04]  /*de90*/  @!P0 LOP3.LUT R10, R11, R10, RZ, 0x3c, !PT ;  /* 0x0000000a0b0a8212 */ /* 0x000fc800078e3cff */
[----:B------:R-:W-:-:S05]  /*dea0*/  @!P0 LOP3.LUT R11, R11, R10, RZ, 0x3c, !PT ;  /* 0x0000000a0b0b8212 */ /* 0x000fca00078e3cff */
[----:B------:R1:W2:Y:S01]  /*deb0*/  @!P0 LDG.E.U16 R14, desc[UR8][R10.64] ;  /* 0x000000080a0e8981 */ /* 0x0002a2000c1e1500 */
[----:B0-----:R-:W-:-:S04]  /*dec0*/  SHF.R.U32.HI R17, RZ, 0x5, R15 ;  /* 0x00000005ff117819 */ /* 0x001fc8000001160f */
[----:B------:R-:W-:-:S04]  /*ded0*/  SGXT.U32 R17, R17, 0x1 ;  /* 0x000000011111781a */ /* 0x000fc80000000000 */
[----:B------:R-:W-:-:S04]  /*dee0*/  LOP3.LUT R17, R17, 0x7c, RZ, 0xfc, !PT ;  /* 0x0000007c11117812 */ /* 0x000fc800078efcff */
[----:B------:R-:W-:Y:S02]  /*def0*/  ISETP.GE.AND P1, PT, R17, UR11, PT ;  /* 0x0000000b11007c0c */ /* 0x000fe4000bf26270 */
[----:B------:R-:W-:Y:S01]  /*df00*/  PRMT R2, RZ, 0x7610, R2 ;  /* 0x00007610ff027816 */ /* 0x000fe20000000002 */
[----:B------:R-:W3:Y:S01]  /*df10*/  LDL.LU R17, [R1+0xf2c] ;  /* 0x000f2c0001117983 */ /* 0x000ee20000300800 */
[----:B------:R-:W-:-:S04]  /*df20*/  SHF.R.U32.HI R15, RZ, 0x5, R15 ;  /* 0x00000005ff0f7819 */ /* 0x000fc8000001160f */
[----:B------:R-:W-:-:S05]  /*df30*/  SGXT.U32 R15, R15, 0x1 ;  /* 0x000000010f0f781a */ /* 0x000fca0000000000 */
[----:B-1----:R-:W-:Y:S02]  /*df40*/  @!P1 IMAD.MOV.U32 R10, RZ, RZ, R0 ;  /* 0x000000ffff0a9224 */ /* 0x002fe400078e0000 */
[----:B----4-:R-:W-:Y:S01]  /*df50*/  @!P1 IMAD.MOV.U32 R11, RZ, RZ, R26 ;  /* 0x000000ffff0b9224 */ /* 0x010fe200078e001a */
[----:B------:R-:W-:-:S04]  /*df60*/  LOP3.LUT R15, R15, 0x7e, RZ, 0xfc, !PT ;  /* 0x0000007e0f0f7812 */ /* 0x000fc800078efcff */
[----:B------:R0:W4:Y:S01]  /*df70*/  @!P1 LDG.E.U16 R2, desc[UR8][R10.64] ;  /* 0x000000080a029981 */ /* 0x000122000c1e1500 */
[----:B------:R-:W-:-:S03]  /*df80*/  ISETP.GE.AND P0, PT, R15, UR11, PT ;  /* 0x0000000b0f007c0c */ /* 0x000fc6000bf06270 */
[----:B--2---:R1:W-:Y:S04]  /*df90*/  STL [R1+0x50], R14 ;  /* 0x0000500e01007387 */ /* 0x0043e80000100800 */
[----:B------:R-:W2:Y:S04]  /*dfa0*/  LDL R15, [R1+0x77c] ;  /* 0x00077c00010f7983 */ /* 0x000ea80000100800 */
[----:B-1----:R-:W2:Y:S04]  /*dfb0*/  LDL R14, [R1+0x794] ;  /* 0x00079400010e7983 */ /* 0x002ea80000100800 */
[----:B------:R1:W-:Y:S01]  /*dfc0*/  STL [R1+0x9e0], R0 ;  /* 0x0009e00001007387 */ /* 0x0003e20000100800 */
[----:B0-----:R-:W-:-:S02]  /*dfd0*/  PRMT R11, RZ, 0x7610, R11 ;  /* 0x00007610ff0b7816 */ /* 0x001fc4000000000b */
[----:B-1----:R-:W-:Y:S01]  /*dfe0*/  LOP3.LUT R0, R19, 0x3f, RZ, 0xc0, !PT ;  /* 0x0000003f13007812 */ /* 0x002fe200078ec0ff */
[----:B----4-:R-:W-:Y:S04]  /*dff0*/  STL [R1+0xec8], R2 ;  /* 0x000ec80201007387 */ /* 0x010fe80000100800 */
        /* <DEDUP_REMOVED lines=10> */
[----:B--2---:R0:W2:Y:S01]  /*e0a0*/  @!P0 LDG.E.U16 R11, desc[UR8][R14.64] ;  /* 0x000000080e0b8981 */ /* 0x0040a2000c1e1500 */
[----:B------:R-:W-:-:S02]  /*e0b0*/  ISETP.GE.AND P1, PT, R0, UR11, PT ;  /* 0x0000000b00007c0c */ /* 0x000fc4000bf26270 */
[----:B------:R-:W-:Y:S01]  /*e0c0*/  PRMT R18, RZ, 0x7610, R18 ;  /* 0x00007610ff127816 */ /* 0x000fe20000000012 */
[----:B------:R-:W4:Y:S04]  /*e0d0*/  LDL R26, [R1+0x5a0] ;  /* 0x0005a000011a7983 */ /* 0x000f280000100800 */
[----:B------:R-:W0:Y:S04]  /*e0e0*/  LDL R14, [R1+0x1b4] ;  /* 0x0001b400010e7983 */ /* 0x000e280000100800 */
[----:B------:R-:W0:Y:S01]  /*e0f0*/  LDL R15, [R1+0x1b8] ;  /* 0x0001b800010f7983 */ /* 0x000e220000100800 */
[----:B------:R-:W-:Y:S01]  /*e100*/  BAR.SYNC.DEFER_BLOCKING 0x0 ;  /* 0x0000000000007b1d */ /* 0x000fe20000010000 */
[----:B0-----:R-:W-:-:S04]  /*e110*/  @!P1 LOP3.LUT R15, R15, R14, RZ, 0x3c, !PT ;  /* 0x0000000e0f0f9212 */ /* 0x001fc800078e3cff */
[----:B------:R-:W-:-:S04]  /*e120*/  @!P1 LOP3.LUT R14, R15, R14, RZ, 0x3c, !PT ;  /* 0x0000000e0f0e9212 */ /* 0x000fc800078e3cff */
[----:B------:R-:W-:-:S05]  /*e130*/  @!P1 LOP3.LUT R15, R15, R14, RZ, 0x3c, !PT ;  /* 0x0000000e0f0f9212 */ /* 0x000fca00078e3cff */
[----:B------:R-:W3:Y:S04]  /*e140*/  @!P1 LDG.E.U16 R18, desc[UR8][R14.64] ;  /* 0x000000080e129981 */ /* 0x000ee8000c1e1500 */
[----:B--2---:R-:W-:Y:S04]  /*e150*/  STL [R1+0xe80], R11 ;  /* 0x000e800b01007387 */ /* 0x004fe80000100800 */
[----:B---3--:R0:W-:Y:S04]  /*e160*/  STL [R1+0x1a8], R18 ;  /* 0x0001a81201007387 */ /* 0x0081e80000100800 */
[----:B0-----:R-:W2:Y:S04]  /*e170*/  LDL.LU R18, [R1+0xf28] ;  /* 0x000f280001127983 */ /* 0x001ea80000300800 */
[----:B------:R-:W3:Y:S04]  /*e180*/  LDL R14, [R1+0x5a4] ;  /* 0x0005a400010e7983 */ /* 0x000ee80000100800 */
[----:B------:R-:W3:Y:S01]  /*e190*/  LDL R15, [R1+0x5a8] ;  /* 0x0005a800010f7983 */ /* 0x000ee20000100800 */
[----:B------:R-:W-:-:S02]  /*e1a0*/  LOP3.LUT R19, R19, 0x3f, RZ, 0xc0, !PT ;  /* 0x0000003f13137812 */ /* 0x000fc400078ec0ff */
[----:B------:R-:W-:Y:S02]  /*e1b0*/  PRMT R10, RZ, 0x7610, R10 ;  /* 0x00007610ff0a7816 */ /* 0x000fe4000000000a */
[----:B------:R-:W-:-:S04]  /*e1c0*/  LOP3.LUT R19, R19, 0x40, RZ, 0xfc, !PT ;  /* 0x0000004013137812 */ /* 0x000fc800078efcff */
[----:B------:R-:W-:Y:S02]  /*e1d0*/  ISETP.GE.AND P0, PT, R19, UR11, PT ;  /* 0x0000000b13007c0c */ /* 0x000fe4000bf06270 */
[----:B------:R-:W2:Y:S01]  /*e1e0*/  LDL.LU R19, [R1+0xf24] ;  /* 0x000f240001137983 */ /* 0x000ea20000300800 */
[----:B---3--:R-:W-:-:S04]  /*e1f0*/  @!P1 LOP3.LUT R15, R15, R14, RZ, 0x3c, !PT ;  /* 0x0000000e0f0f9212 */ /* 0x008fc800078e3cff */
[----:B------:R-:W-:-:S04]  /*e200*/  @!P1 LOP3.LUT R14, R15, R14, RZ, 0x3c, !PT ;  /* 0x0000000e0f0e9212 */ /* 0x000fc800078e3cff */
[----:B------:R-:W-:-:S05]  /*e210*/  @!P1 LOP3.LUT R15, R15, R14, RZ, 0x3c, !PT ;  /* 0x0000000e0f0f9212 */ /* 0x000fca00078e3cff */
[----:B------:R0:W3:Y:S04]  /*e220*/  @!P1 LDG.E.U16 R10, desc[UR8][R14.64] ;  /* 0x000000080e0a9981 */ /* 0x0000e8000c1e1500 */
[----:B------:R-:W0:Y:S04]  /*e230*/  LDL R14, [R1+0x1ac] ;  /* 0x0001ac00010e7983 */ /* 0x000e280000100800 */
[----:B------:R-:W0:Y:S01]  /*e240*/  LDL R15, [R1+0x1b0] ;  /* 0x0001b000010f7983 */ /* 0x000e220000100800 */
[----:B------:R-:W-:Y:S02]  /*e250*/  PRMT R28, RZ, 0x7610, R28 ;  /* 0x00007610ff1c7816 */ /* 0x000fe4000000001c */
[----:B0-----:R-:W-:-:S04]  /*e260*/  @!P0 LOP3.LUT R15, R15, R14, RZ, 0x3c, !PT ;  /* 0x0000000e0f0f8212 */ /* 0x001fc800078e3cff */
[----:B------:R-:W-:-:S04]  /*e270*/  @!P0 LOP3.LUT R14, R15, R14, RZ, 0x3c, !PT ;  /* 0x0000000e0f0e8212 */ /* 0x000fc800078e3cff */
[----:B------:R-:W-:-:S05]  /*e280*/  @!P0 LOP3.LUT R15, R15, R14, RZ, 0x3c, !PT ;  /* 0x0000000e0f0f8212 */ /* 0x000fca00078e3cff */
[----:B------:R-:W2:Y:S04]  /*e290*/  @!P0 LDG.E.U16 R28, desc[UR8][R14.64] ;  /* 0x000000080e1c8981 */ /* 0x000ea8000c1e1500 */
[----:B---3--:R-:W-:Y:S04]  /*e2a0*/  STL [R1+0xe84], R10 ;  /* 0x000e840a01007387 */ /* 0x008fe80000100800 */
[----:B------:R-:W-:Y:S04]  /*e2b0*/  STL [R1+0xe88], R10 ;  /* 0x000e880a01007387 */ /* 0x000fe80000100800 */
[----:B--2---:R-:W-:Y:S04]  /*e2c0*/  STL [R1+0x1a4], R28 ;  /* 0x0001a41c01007387 */ /* 0x004fe80000100800 */
[----:B------:R-:W2:Y:S01]  /*e2d0*/  LDL R15, [R1+0x59c] ;  /* 0x00059c00010f7983 */ /* 0x000ea20000100800 */
[----:B------:R-:W-:Y:S01]  /*e2e0*/  PRMT R17, RZ, 0x7610, R17 ;  /* 0x00007610ff117816 */ /* 0x000fe20000000011 */
[----:B----4-:R-:W-:Y:S01]  /*e2f0*/  @!P0 IMAD.MOV.U32 R14, RZ, RZ, R26 ;  /* 0x000000ffff0e8224 */ /* 0x010fe200078e001a */
[----:B------:R-:W-:Y:S01]  /*e300*/  PRMT R18, RZ, 0x7610, R18 ;  /* 0x00007610ff127816 */ /* 0x000fe20000000012 */
[----:B------:R-:W3:Y:S04]  /*e310*/  LDL R26, [R1+0x520] ;  /* 0x00052000011a7983 */ /* 0x000ee80000100800 */
[----:B--2---:R0:W2:Y:S04]  /*e320*/  @!P0 LDG.E.U16 R17, desc[UR8][R14.64] ;  /* 0x000000080e118981 */ /* 0x0040a8000c1e1500 */
[----:B------:R-:W0:Y:S04]  /*e330*/  LDL R14, [R1+0x524] ;  /* 0x00052400010e7983 */ /* 0x000e280000100800 */
[----:B------:R-:W0:Y:S02]  /*e340*/  LDL R15, [R1+0x528] ;  /* 0x00052800010f7983 */ /* 0x000e240000100800 */
[----:B0-----:R-:W-:-:S04]  /*e350*/  @!P1 LOP3.LUT R15, R15, R14, RZ, 0x3c, !PT ;  /* 0x0000000e0f0f9212 */ /* 0x001fc800078e3cff */
[----:B------:R-:W-:-:S04]  /*e360*/  @!P1 LOP3.LUT R14, R15, R14, RZ, 0x3c, !PT ;  /* 0x0000000e0f0e9212 */ /* 0x000fc800078e3cff */
[----:B------:R-:W-:Y:S01]  /*e370*/  @!P1 LOP3.LUT R15, R15, R14, RZ, 0x3c, !PT ;  /* 0x0000000e0f0f9212 */ /* 0x000fe200078e3cff */
[----:B--2---:R-:W-:Y:S04]  /*e380*/  STL [R1+0xe8c], R17 ;  /* 0x000e8c1101007387 */ /* 0x004fe80000100800 */
[----:B------:R3:W2:Y:S04]  /*e390*/  @!P1 LDG.E.U16 R18, desc[UR8][R14.64] ;  /* 0x000000080e129981 */ /* 0x0006a8000c1e1500 */
[----:B------:R-:W-:Y:S04]  /*e3a0*/  STL [R1+0xe90], R17 ;  /* 0x000e901101007387 */ /* 0x000fe80000100800 */
[----:B------:R-:W-:Y:S04]  /*e3b0*/  STL [R1+0xef0], R17 ;  /* 0x000ef01101007387 */ /* 0x000fe80000100800 */
[----:B------:R-:W4:Y:S01]  /*e3c0*/  LDL R15, [R1+0x51c] ;  /* 0x00051c00010f7983 */ /* 0x000f220000100800 */
[----:B------:R-:W-:Y:S01]  /*e3d0*/  PRMT R19, RZ, 0x7610, R19 ;  /* 0x00007610ff137816 */ /* 0x000fe20000000013 */
[----:B---3--:R-:W-:-:S02]  /*e3e0*/  @!P0 IMAD.MOV.U32 R14, RZ, RZ, R26 ;  /* 0x000000ffff0e8224 */ /* 0x008fc400078e001a */
[----:B--2---:R-:W-:Y:S04]  /*e3f0*/  STL [R1+0xe94], R18 ;  /* 0x000e941201007387 */ /* 0x004fe80000100800 */
[----:B------:R-:W-:Y:S04]  /*e400*/  STL [R1+0xe98], R18 ;  /* 0x000e981201007387 */ /* 0x000fe80000100800 */
[----:B------:R-:W-:Y:S04]  /*e410*/  STL [R1+0xe9c], R18 ;  /* 0x000e9c1201007387 */ /* 0x000fe80000100800 */
[----:B------:R-:W-:Y:S04]  /*e420*/  STL [R1+0xec0], R18 ;  /* 0x000ec01201007387 */ /* 0x000fe80000100800 */
[----:B------:R-:W-:Y:S04]  /*e430*/  STL [R1+0xec4], R18 ;  /* 0x000ec41201007387 */ /* 0x000fe80000100800 */
[----:B------:R-:W-:Y:S04]  /*e440*/  STL [R1+0xed8], R18 ;  /* 0x000ed81201007387 */ /* 0x000fe80000100800 */
[----:B------:R-:W-:Y:S04]  /*e450*/  STL [R1+0xedc], R18 ;  /* 0x000edc1201007387 */ /* 0x000fe80000100800 */
[----:B------:R-:W-:Y:S04]  /*e460*/  STL [R1+0xee0], R18 ;  /* 0x000ee01201007387 */ /* 0x000fe80000100800 */
[----:B----4-:R-:W2:Y:S01]  /*e470*/  @!P0 LDG.E.U16 R19, desc[UR8][R14.64] ;  /* 0x000000080e138981 */ /* 0x010ea2000c1e1500 */
[----:B------:R-:W-:-:S03]  /*e480*/  PRMT R29, RZ, 0x7610, R29 ;  /* 0x00007610ff1d7816 */ /* 0x000fc6000000001d */
[----:B------:R-:W3:Y:S04]  /*e490*/  LDL R26, [R1+0x420] ;  /* 0x00042000011a7983 */ /* 0x000ee80000100800 */
[----:B------:R-:W4:Y:S04]  /*e4a0*/  LDL R14, [R1+0x4a4] ;  /* 0x0004a400010e7983 */ /* 0x000f280000100800 */
[----:B------:R-:W4:Y:S04]  /*e4b0*/  LDL R15, [R1+0x4a8] ;  /* 0x0004a800010f7983 */ /* 0x000f280000100800 */
[----:B--2---:R-:W-:Y:S04]  /*e4c0*/  STL [R1+0xea0], R19 ;  /* 0x000ea01301007387 */ /* 0x004fe80000100800 */
[----:B------:R-:W-:Y:S01]  /*e4d0*/  STL [R1+0xea4], R19 ;  /* 0x000ea41301007387 */ /* 0x000fe20000100800 */
[----:B----4-:R-:W-:-:S04]  /*e4e0*/  @!P1 LOP3.LUT R15, R15, R14, RZ, 0x3c, !PT ;  /* 0x0000000e0f0f9212 */ /* 0x010fc800078e3cff */
[C---:B------:R-:W-:Y:S01]  /*e4f0*/  @!P1 LOP3.LUT R14, R15.reuse, R14, RZ, 0x3c, !PT ;  /* 0x0000000e0f0e9212 */ /* 0x040fe200078e3cff */
[----:B------:R0:W-:Y:S03]  /*e500*/  STL [R1+0xeec], R19 ;  /* 0x000eec1301007387 */ /* 0x0001e60000100800 */
[----:B------:R-:W-:-:S05]  /*e510*/  @!P1 LOP3.LUT R15, R15, R14, RZ, 0x3c, !PT ;  /* 0x0000000e0f0f9212 */ /* 0x000fca00078e3cff */
[----:B------:R1:W2:Y:S04]  /*e520*/  @!P1 LDG.E.U16 R29, desc[UR8][R14.64] ;  /* 0x000000080e1d9981 */ /* 0x0002a8000c1e1500 */
[----:B0-----:R-:W1:Y:S04]  /*e530*/  LDL R19, [R1+0x4a0] ;  /* 0x0004a00001137983 */ /* 0x001e680000100800 */
[----:B------:R-:W4:Y:S01]  /*e540*/  LDL R15, [R1+0x49c] ;  /* 0x00049c00010f7983 */ /* 0x000f220000100800 */
[----:B------:R-:W-:Y:S01]  /*e550*/  PRMT R2, RZ, 0x7610, R2 ;  /* 0x00007610ff027816 */ /* 0x000fe20000000002 */
[----:B------:R-:W0:Y:S01]  /*e560*/  S2R R28, SR_TID.X ;  /* 0x00000000001c7919 */ /* 0x000e220000002100 */
[----:B-1----:R-:W-:Y:S01]  /*e570*/  @!P0 IMAD.MOV.U32 R14, RZ, RZ, R19 ;  /* 0x000000ffff0e8224 */ /* 0x002fe200078e0013 */
[----:B--2---:R1:W-:Y:S01]  /*e580*/  STL [R1+0x4c], R29 ;  /* 0x00004c1d01007387 */ /* 0x0043e20000100800 */
[----:B0-----:R-:W-:-:S03]  /*e590*/  LOP3.LUT R28, R28, 0x3f, RZ, 0xc0, !PT ;  /* 0x0000003f1c1c7812 */ /* 0x001fc600078ec0ff */
[----:B------:R-:W2:Y:S04]  /*e5a0*/  LDL R19, [R1+0x39c] ;  /* 0x00039c0001137983 */ /* 0x000ea80000100800 */
[----:B----4-:R0:W4:Y:S04]  /*e5b0*/  @!P0 LDG.E.U16 R2, desc[UR8][R14.64] ;  /* 0x000000080e028981 */ /* 0x010128000c1e1500 */
[----:B-1----:R-:W2:Y:S04]  /*e5c0*/  LDL R29, [R1+0x3a8] ;  /* 0x0003a800011d7983 */ /* 0x002ea80000100800 */
[----:B------:R-:W0:Y:S04]  /*e5d0*/  LDL R14, [R1+0x424] ;  /* 0x00042400010e7983 */ /* 0x000e280000100800 */
[----:B------:R-:W0:Y:S01]  /*e5e0*/  LDL R15, [R1+0x428] ;  /* 0x00042800010f7983 */ /* 0x000e220000100800 */
[----:B------:R-:W-:-:S05]  /*e5f0*/  IMAD.SHL.U32 R28, R28, 0x2, RZ ;  /* 0x000000021c1c7824 */ /* 0x000fca00078e00ff */
[----:B------:R-:W-:Y:S04]  /*e600*/  STS.U16 [R28+UR5+0x4000], R16 ;  /* 0x004000101c007988 */ /* 0x000fe80008000405 */
[----:B------:R1:W-:Y:S02]  /*e610*/  STS.U16 [R28+UR5+0x4200], R13 ;  /* 0x0042000d1c007988 */ /* 0x0003e40008000405 */
[----:B-1----:R-:W-:Y:S02]  /*e620*/  PRMT R28, RZ, 0x7610, R28 ;  /* 0x00007610ff1c7816 */ /* 0x002fe4000000001c */
[----:B0-----:R-:W-:-:S04]  /*e630*/  @!P1 LOP3.LUT R15, R15, R14, RZ, 0x3c, !PT ;  /* 0x0000000e0f0f9212 */ /* 0x001fc800078e3cff */
[----:B------:R-:W-:-:S04]  /*e640*/  @!P1 LOP3.LUT R14, R15, R14, RZ, 0x3c, !PT ;  /* 0x0000000e0f0e9212 */ /* 0x000fc800078e3cff */
[----:B------:R-:W-:-:S05]  /*e650*/  @!P1 LOP3.LUT R15, R15, R14, RZ, 0x3c, !PT ;  /* 0x0000000e0f0f9212 */ /* 0x000fca00078e3cff */
[----:B------:R-:W2:Y:S04]  /*e660*/  @!P1 LDG.E.U16 R28, desc[UR8][R14.64] ;  /* 0x000000080e1c9981 */ /* 0x000ea8000c1e1500 */
[----:B----4-:R0:W-:Y:S04]  /*e670*/  STL [R1+0x48], R2 ;  /* 0x0000480201007387 */ /* 0x0101e80000100800 */
[----:B------:R-:W4:Y:S04]  /*e680*/  LDL R13, [R1+0x41c] ;  /* 0x00041c00010d7983 */ /* 0x000f280000100800 */
[----:B0-----:R-:W3:Y:S01]  /*e690*/  LDL R2, [R1+0x3a0] ;  /* 0x0003a00001027983 */ /* 0x001ee20000100800 */
[----:B------:R-:W-:-:S03]  /*e6a0*/  PRMT R11, RZ, 0x7610, R11 ;  /* 0x00007610ff0b7816 */ /* 0x000fc6000000000b */
[----:B--2---:R0:W-:Y:S02]  /*e6b0*/  STL [R1+0x44], R28 ;  /* 0x0000441c01007387 */ /* 0x0041e40000100800 */
[----:B0-----:R-:W0:Y:S02]  /*e6c0*/  S2R R28, SR_TID.X ;  /* 0x00000000001c7919 */ /* 0x001e240000002100 */
[----:B0-----:R-:W-:-:S05]  /*e6d0*/  LOP3.LUT R28, R28, 0x3f, RZ, 0xc0, !PT ;  /* 0x0000003f1c1c7812 */ /* 0x001fca00078ec0ff */
[----:B------:R-:W-:-:S05]  /*e6e0*/  IMAD.SHL.U32 R28, R28, 0x2, RZ ;  /* 0x000000021c1c7824 */ /* 0x000fca00078e00ff */
[----:B------:R3:W-:Y:S02]  /*e6f0*/  STS.U16 [R28+UR5+0x4400], R12 ;  /* 0x0044000c1c007988 */ /* 0x0007e40008000405 */
[----:B---3--:R-:W-:Y:S02]  /*e700*/  @!P0 IMAD.MOV.U32 R12, RZ, RZ, R26 ;  /* 0x000000ffff0c8224 */ /* 0x008fe400078e001a */
[----:B------:R-:W2:Y:S04]  /*e710*/  LDL R26, [R1+0x324] ;  /* 0x00032400011a7983 */ /* 0x000ea80000100800 */
[----:B----4-:R0:W3:Y:S04]  /*e720*/  @!P0 LDG.E.U16 R11, desc[UR8][R12.64] ;  /* 0x000000080c0b8981 */ /* 0x0100e8000c1e1500 */
[----:B------:R-:W4:Y:S01]  /*e730*/  LDL R13, [R1+0x3a4] ;  /* 0x0003a400010d7983 */ /* 0x000f220000100800 */
[----:B------:R-:W-:Y:S01]  /*e740*/  PRMT R27, RZ, 0x7610, R27 ;  /* 0x00007610ff1b7816 */ /* 0x000fe2000000001b */
[----:B0-----:R-:W-:Y:S01]  /*e750*/  @!P1 IMAD.MOV.U32 R12, RZ, RZ, R29 ;  /* 0x000000ffff0c9224 */ /* 0x001fe200078e001d */
[----:B------:R-:W-:Y:S01]  /*e760*/  PRMT R0, RZ, 0x7610, R0 ;  /* 0x00007610ff007816 */ /* 0x000fe20000000000 */
[----:B---3--:R0:W-:Y:S04]  /*e770*/  STL [R1+0x40], R11 ;  /* 0x0000400b01007387 */ /* 0x0081e80000100800 */
[----:B0-----:R-:W3:Y:S04]  /*e780*/  LDL R11, [R1+0x328] ;  /* 0x00032800010b7983 */ /* 0x001ee80000100800 */
[----:B----4-:R0:W4:Y:S02]  /*e790*/  @!P1 LDG.E.U16 R27, desc[UR8][R12.64] ;  /* 0x000000080c1b9981 */ /* 0x010124000c1e1500 */
[----:B0-----:R-:W-:-:S02]  /*e7a0*/  @!P0 IMAD.MOV.U32 R12, RZ, RZ, R2 ;  /* 0x000000ffff0c8224 */ /* 0x001fc400078e0002 */
[----:B------:R-:W-:Y:S01]  /*e7b0*/  @!P0 IMAD.MOV.U32 R13, RZ, RZ, R19 ;  /* 0x000000ffff0d8224 */ /* 0x000fe200078e0013 */
[----:B------:R-:W4:Y:S04]  /*e7c0*/  LDL R2, [R1+0x320] ;  /* 0x0003200001027983 */ /* 0x000f280000100800 */
[----:B------:R-:W4:Y:S04]  /*e7d0*/  LDL R19, [R1+0x31c] ;  /* 0x00031c0001137983 */ /* 0x000f280000100800 */
[----:B------:R0:W4:Y:S04]  /*e7e0*/  @!P0 LDG.E.U16 R0, desc[UR8][R12.64] ;  /* 0x000000080c008981 */ /* 0x000128000c1e1500 */
[----:B------:R1:W-:Y:S04]  /*e7f0*/  STS.U16 [R28+UR5+0x4800], R20 ;  /* 0x004800141c007988 */ /* 0x0003e80008000405 */
[----:B------:R2:W-:Y:S04]  /*e800*/  STS.U16 [R28+UR5+0x4600], R9 ;  /* 0x004600091c007988 */ /* 0x0005e80008000405 */
[----:B------:R3:W-:Y:S01]  /*e810*/  STS.U16 [R28+UR5+0x4a00], R8 ;  /* 0x004a00081c007988 */ /* 0x0007e20008000405 */
[----:B-1----:R-:W-:Y:S01]  /*e820*/  PRMT R20, RZ, 0x7610, R20 ;  /* 0x00007610ff147816 */ /* 0x002fe20000000014 */
[----:B--2---:R-:W-:Y:S01]  /*e830*/  @!P1 IMAD.MOV.U32 R9, RZ, RZ, R26 ;  /* 0x000000ffff099224 */ /* 0x004fe200078e001a */
[----:B0-----:R-:W-:Y:S01]  /*e840*/  PRMT R12, RZ, 0x7610, R12 ;  /* 0x00007610ff0c7816 */ /* 0x001fe2000000000c */
[----:B---3--:R-:W-:-:S05]  /*e850*/  @!P1 IMAD.MOV.U32 R8, RZ, RZ, R11 ;  /* 0x000000ffff089224 */ /* 0x008fca00078e000b */
[----:B------:R4:W2:Y:S02]  /*e860*/  @!P1 LDG.E.U16 R20, desc[UR8][R8.64] ;  /* 0x0000000808149981 */ /* 0x0008a4000c1e1500 */
[----:B----4-:R-:W-:Y:S02]  /*e870*/  @!P0 IMAD.MOV.U32 R8, RZ, RZ, R2 ;  /* 0x000000ffff088224 */ /* 0x010fe400078e0002 */
[----:B------:R-:W-:Y:S01]  /*e880*/  @!P0 IMAD.MOV.U32 R9, RZ, RZ, R19 ;  /* 0x000000ffff098224 */ /* 0x000fe200078e0013 */
[----:B------:R-:W-:Y:S04]  /*e890*/  STL [R1+0xe70], R0 ;  /* 0x000e700001007387 */ /* 0x000fe80000100800 */
[----:B------:R-:W-:Y:S04]  /*e8a0*/  STL [R1+0xea8], R0 ;  /* 0x000ea80001007387 */ /* 0x000fe80000100800 */
[----:B------:R-:W-:Y:S04]  /*e8b0*/  STL [R1+0xeac], R0 ;  /* 0x000eac0001007387 */ /* 0x000fe80000100800 */
[----:B------:R-:W-:Y:S04]  /*e8c0*/  STL [R1+0xee4], R0 ;  /* 0x000ee40001007387 */ /* 0x000fe80000100800 */
[----:B------:R0:W-:Y:S04]  /*e8d0*/  STL [R1+0xee8], R0 ;  /* 0x000ee80001007387 */ /* 0x0001e80000100800 */
[----:B------:R-:W3:Y:S04]  /*e8e0*/  LDL R11, [R1+0x2a4] ;  /* 0x0002a400010b7983 */ /* 0x000ee80000100800 */
[----:B------:R3:W4:Y:S04]  /*e8f0*/  @!P0 LDG.E.U16 R12, desc[UR8][R8.64] ;  /* 0x00000008080c8981 */ /* 0x000728000c1e1500 */
[----:B0-----:R-:W4:Y:S01]  /*e900*/  LDL R0, [R1+0x2a8] ;  /* 0x0002a80001007983 */ /* 0x001f220000100800 */
[----:B------:R-:W-:-:S03]  /*e910*/  PRMT R13, RZ, 0x7610, R13 ;  /* 0x00007610ff0d7816 */ /* 0x000fc6000000000d */
[----:B--2---:R-:W-:Y:S04]  /*e920*/  STL [R1+0xe74], R20 ;  /* 0x000e741401007387 */ /* 0x004fe80000100800 */
[----:B------:R-:W-:Y:S04]  /*e930*/  STL [R1+0xef4], R20 ;  /* 0x000ef41401007387 */ /* 0x000fe80000100800 */
[----:B------:R-:W-:Y:S04]  /*e940*/  STL [R1+0xefc], R20 ;  /* 0x000efc1401007387 */ /* 0x000fe80000100800 */
[----:B------:R0:W-:Y:S04]  /*e950*/  STL [R1+0x3c], R27 ;  /* 0x00003c1b01007387 */ /* 0x0001e80000100800 */
[----:B------:R-:W2:Y:S04]  /*e960*/  LDL R26, [R1+0x2a0] ;  /* 0x0002a000011a7983 */ /* 0x000ea80000100800 */
[----:B------:R-:W2:Y:S04]  /*e970*/  LDL R19, [R1+0x224] ;  /* 0x0002240001137983 */ /* 0x000ea80000100800 */
[----:B0-----:R-:W2:Y:S04]  /*e980*/  LDL R27, [R1+0x29c] ;  /* 0x00029c00011b7983 */ /* 0x001ea80000100800 */
[----:B------:R-:W2:Y:S01]  /*e990*/  LDL R2, [R1+0x228] ;  /* 0x0002280001027983 */ /* 0x000ea20000100800 */
[----:B---3--:R-:W-:-:S03]  /*e9a0*/  @!P1 IMAD.MOV.U32 R9, RZ, RZ, R11 ;  /* 0x000000ffff099224 */ /* 0x008fc600078e000b */
[----:B----4-:R-:W-:Y:S01]  /*e9b0*/  STL [R1+0xe78], R12 ;  /* 0x000e780c01007387 */ /* 0x010fe20000100800 */
[----:B------:R-:W-:-:S03]  /*e9c0*/  @!P1 IMAD.MOV.U32 R8, RZ, RZ, R0 ;  /* 0x000000ffff089224 */ /* 0x000fc600078e0000 */
[----:B------:R-:W-:Y:S04]  /*e9d0*/  STL [R1+0xeb4], R12 ;  /* 0x000eb40c01007387 */ /* 0x000fe80000100800 */
[----:B------:R-:W-:Y:S04]  /*e9e0*/  STL [R1+0xeb8], R12 ;  /* 0x000eb80c01007387 */ /* 0x000fe80000100800 */
[----:B------:R-:W-:Y:S04]  /*e9f0*/  STL [R1+0xebc], R12 ;  /* 0x000ebc0c01007387 */ /* 0x000fe80000100800 */
[----:B------:R-:W3:Y:S04]  /*ea00*/  LDL R11, [R1+0x21c] ;  /* 0x00021c00010b7983 */ /* 0x000ee80000100800 */
[----:B------:R-:W4:Y:S04]  /*ea10*/  LDL R0, [R1+0x220] ;  /* 0x0002200001007983 */ /* 0x000f280000100800 */
[----:B------:R2:W4:Y:S01]  /*ea20*/  @!P1 LDG.E.U16 R13, desc[UR8][R8.64] ;  /* 0x00000008080d9981 */ /* 0x000522000c1e1500 */
[----:B------:R-:W-:-:S02]  /*ea30*/  PRMT R14, RZ, 0x7610, R14 ;  /* 0x00007610ff0e7816 */ /* 0x000fc4000000000e */
[----:B------:R-:W-:Y:S02]  /*ea40*/  PRMT R15, RZ, 0x7610, R15 ;  /* 0x00007610ff0f7816 */ /* 0x000fe4000000000f */
[----:B------:R-:W-:Y:S01]  /*ea50*/  PRMT R16, RZ, 0x7610, R16 ;  /* 0x00007610ff107816 */ /* 0x000fe20000000010 */
[----:B------:R0:W-:Y:S01]  /*ea60*/  STS.U16 [R28+UR5+0x5400], R7 ;  /* 0x005400071c007988 */ /* 0x0001e20008000405 */
[----:B--2---:R-:W-:Y:S02]  /*ea70*/  @!P0 IMAD.MOV.U32 R8, RZ, RZ, R26 ;  /* 0x000000ffff088224 */ /* 0x004fe400078e001a */
[----:B------:R-:W-:-:S05]  /*ea80*/  @!P0 IMAD.MOV.U32 R9, RZ, RZ, R27 ;  /* 0x000000ffff098224 */ /* 0x000fca00078e001b */
[----:B------:R1:W2:Y:S02]  /*ea90*/  @!P0 LDG.E.U16 R14, desc[UR8][R8.64] ;  /* 0x00000008080e8981 */ /* 0x0002a4000c1e1500 */
[----:B-1----:R-:W-:Y:S02]  /*eaa0*/  @!P1 IMAD.MOV.U32 R8, RZ, RZ, R2 ;  /* 0x000000ffff089224 */ /* 0x002fe400078e0002 */
[----:B------:R-:W-:-:S05]  /*eab0*/  @!P1 IMAD.MOV.U32 R9, RZ, RZ, R19 ;  /* 0x000000ffff099224 */ /* 0x000fca00078e0013 */
[----:B------:R3:W2:Y:S02]  /*eac0*/  @!P1 LDG.E.U16 R15, desc[UR8][R8.64] ;  /* 0x00000008080f9981 */ /* 0x0006a4000c1e1500 */
[----:B---3--:R-:W-:Y:S02]  /*ead0*/  @!P0 IMAD.MOV.U32 R9, RZ, RZ, R11 ;  /* 0x000000ffff098224 */ /* 0x008fe400078e000b */
[----:B----4-:R-:W-:Y:S01]  /*eae0*/  @!P0 IMAD.MOV.U32 R8, RZ, RZ, R0 ;  /* 0x000000ffff088224 */ /* 0x010fe200078e0000 */
[----:B------:R-:W-:Y:S04]  /*eaf0*/  STL [R1+0xe7c], R13 ;  /* 0x000e7c0d01007387 */ /* 0x000fe80000100800 */
[----:B------:R-:W-:Y:S04]  /*eb00*/  STL [R1+0xeb0], R13 ;  /* 0x000eb00d01007387 */ /* 0x000fe80000100800 */
[----:B------:R-:W3:Y:S04]  /*eb10*/  LDL R26, [R1+0x590] ;  /* 0x00059000011a7983 */ /* 0x000ee80000100800 */
[----:B------:R-:W4:Y:S04]  /*eb20*/  LDL R19, [R1+0x514] ;  /* 0x0005140001137983 */ /* 0x000f280000100800 */
[----:B------:R-:W2:Y:S04]  /*eb30*/  LDL R2, [R1+0x518] ;  /* 0x0005180001027983 */ /* 0x000ea80000100800 */
[----:B0-----:R-:W2:Y:S04]  /*eb40*/  LDL R7, [R1+0x58c] ;  /* 0x00058c0001077983 */ /* 0x001ea80000100800 */
[----:B------:R-:W2:Y:S04]  /*eb50*/  LDL R11, [R1+0x50c] ;  /* 0x00050c00010b7983 */ /* 0x000ea80000100800 */
[----:B------:R-:W4:Y:S04]  /*eb60*/  LDL R0, [R1+0x510] ;  /* 0x0005100001007983 */ /* 0x000f280000100800 */
[----:B------:R-:W4:Y:S04]  /*eb70*/  LDL.LU R27, [R1+0x68] ;  /* 0x00006800011b7983 */ /* 0x000f280000300800 */
[----:B------:R-:W4:Y:S04]  /*eb80*/  LDL.LU R29, [R1+0x64] ;  /* 0x00006400011d7983 */ /* 0x000f280000300800 */
[----:B------:R0:W4:Y:S04]  /*eb90*/  @!P0 LDG.E.U16 R16, desc[UR8][R8.64] ;  /* 0x0000000808108981 */ /* 0x000128000c1e1500 */
[----:B------:R-:W0:Y:S04]  /*eba0*/  LDL R8, [R1+0x594] ;  /* 0x0005940001087983 */ /* 0x000e280000100800 */
[----:B------:R-:W0:Y:S04]  /*ebb0*/  LDL R9, [R1+0x598] ;  /* 0x0005980001097983 */ /* 0x000e280000100800 */
[----:B------:R1:W-:Y:S02]  /*ebc0*/  STS.U16 [R28+UR5+0x4c00], R21 ;  /* 0x004c00151c007988 */ /* 0x0003e40008000405 */
[----:B-1----:R-:W-:-:S02]  /*ebd0*/  PRMT R21, RZ, 0x7610, R21 ;  /* 0x00007610ff157816 */ /* 0x002fc40000000015 */
[----:B------:R3:W-:Y:S04]  /*ebe0*/  STS.U16 [R28+UR5+0x5800], R6 ;  /* 0x005800061c007988 */ /* 0x0007e80008000405 */
[----:B------:R2:W-:Y:S04]  /*ebf0*/  STS.U16 [R28+UR5+0x5a00], R5 ;  /* 0x005a00051c007988 */ /* 0x0005e80008000405 */
[----:B------:R4:W-:Y:S01]  /*ec00*/  STS.U16 [R28+UR5+0x5c00], R4 ;  /* 0x005c00041c007988 */ /* 0x0009e20008000405 */
[----:B---3--:R-:W-:Y:S02]  /*ec10*/  @!P0 IMAD.MOV.U32 R6, RZ, RZ, R26 ;  /* 0x000000ffff068224 */ /* 0x008fe400078e001a */
[----:B--2---:R-:W-:Y:S01]  /*ec20*/  @!P0 IMAD.MOV.U32 R5, RZ, RZ, R11 ;  /* 0x000000ffff058224 */ /* 0x004fe200078e000b */
[----:B0-----:R-:W-:-:S04]  /*ec30*/  @!P1 LOP3.LUT R9, R9, R8, RZ, 0x3c, !PT ;  /* 0x0000000809099212 */ /* 0x001fc800078e3cff */
[----:B------:R-:W-:-:S04]  /*ec40*/  @!P1 LOP3.LUT R8, R9, R8, RZ, 0x3c, !PT ;  /* 0x0000000809089212 */ /* 0x000fc800078e3cff */
[----:B------:R-:W-:-:S05]  /*ec50*/  @!P1 LOP3.LUT R9, R9, R8, RZ, 0x3c, !PT ;  /* 0x0000000809099212 */ /* 0x000fca00078e3cff */
[----:B------:R0:W2:Y:S02]  /*ec60*/  @!P1 LDG.E.U16 R21, desc[UR8][R8.64] ;  /* 0x0000000808159981 */ /* 0x0000a4000c1e1500 */
[----:B0-----:R-:W-:Y:S02]  /*ec70*/  PRMT R9, RZ, 0x7610, R9 ;  /* 0x00007610ff097816 */ /* 0x001fe40000000009 */
[----:B------:R-:W-:-:S04]  /*ec80*/  PRMT R8, RZ, 0x7610, R8 ;  /* 0x00007610ff087816 */ /* 0x000fc80000000008 */
[----:B------:R0:W3:Y:S01]  /*ec90*/  @!P0 LDG.E.U16 R9, desc[UR8][R6.64] ;  /* 0x0000000806098981 */ /* 0x0000e2000c1e1500 */
[----:B----4-:R-:W-:Y:S02]  /*eca0*/  @!P0 IMAD.MOV.U32 R4, RZ, RZ, R0 ;  /* 0x000000ffff048224 */ /* 0x010fe400078e0000 */
[----:B0-----:R-:W-:Y:S02]  /*ecb0*/  @!P1 IMAD.MOV.U32 R6, RZ, RZ, R2 ;  /* 0x000000ffff069224 */ /* 0x001fe400078e0002 */
[----:B------:R-:W-:Y:S01]  /*ecc0*/  @!P1 IMAD.MOV.U32 R7, RZ, RZ, R19 ;  /* 0x000000ffff079224 */ /* 0x000fe200078e0013 */
[----:B------:R-:W4:Y:S04]  /*ecd0*/  LDL.LU R2, [R1+0x5c] ;  /* 0x00005c0001027983 */ /* 0x000f280000300800 */
[----:B------:R0:W2:Y:S04]  /*ece0*/  @!P1 LDG.E.U16 R8, desc[UR8][R6.64] ;  /* 0x0000000806089981 */ /* 0x0000a8000c1e1500 */
[----:B------:R-:W2:Y:S04]  /*ecf0*/  LDL R19, [R1+0x414] ;  /* 0x0004140001137983 */ /* 0x000ea80000100800 */
[----:B------:R-:W2:Y:S01]  /*ed00*/  LDL R11, [R1+0x418] ;  /* 0x00041800010b7983 */ /* 0x000ea20000100800 */
[----:B0-----:R-:W-:-:S03]  /*ed10*/  PRMT R7, RZ, 0x7610, R7 ;  /* 0x00007610ff077816 */ /* 0x001fc60000000007 */
[----:B------:R-:W2:Y:S04]  /*ed20*/  LDL.LU R26, [R1+0x58] ;  /* 0x00005800011a7983 */ /* 0x000ea80000300800 */
[----:B------:R0:W2:Y:S04]  /*ed30*/  @!P0 LDG.E.U16 R7, desc[UR8][R4.64] ;  /* 0x0000000804078981 */ /* 0x0000a8000c1e1500 */
[----:B------:R-:W0:Y:S04]  /*ed40*/  LDL R4, [R1+0x494] ;  /* 0x0004940001047983 */ /* 0x000e280000100800 */
[----:B------:R-:W0:Y:S01]  /*ed50*/  LDL R5, [R1+0x498] ;  /* 0x0004980001057983 */ /* 0x000e220000100800 */
[----:B------:R-:W-:-:S02]  /*ed60*/  PRMT R6, RZ, 0x7610, R6 ;  /* 0x00007610ff067816 */ /* 0x000fc40000000006 */
[----:B0-----:R-:W-:-:S04]  /*ed70*/  @!P1 LOP3.LUT R5, R5, R4, RZ, 0x3c, !PT ;  /* 0x0000000405059212 */ /* 0x001fc800078e3cff */
[----:B------:R-:W-:-:S04]  /*ed80*/  @!P1 LOP3.LUT R4, R5, R4, RZ, 0x3c, !PT ;  /* 0x0000000405049212 */ /* 0x000fc800078e3cff */
[----:B------:R-:W-:-:S05]  /*ed90*/  @!P1 LOP3.LUT R5, R5, R4, RZ, 0x3c, !PT ;  /* 0x0000000405059212 */ /* 0x000fca00078e3cff */
[----:B------:R0:W2:Y:S04]  /*eda0*/  @!P1 LDG.E.U16 R6, desc[UR8][R4.64] ;  /* 0x0000000804069981 */ /* 0x0000a8000c1e1500 */
[----:B------:R-:W0:Y:S04]  /*edb0*/  LDL R4, [R1+0x48c] ;  /* 0x00048c0001047983 */ /* 0x000e280000100800 */
[----:B------:R-:W0:Y:S04]  /*edc0*/  LDL R5, [R1+0x490] ;  /* 0x0004900001057983 */ /* 0x000e280000100800 */
[----:B------:R1:W-:Y:S01]  /*edd0*/  STS.U16 [R28+UR5+0x4e00], R22 ;  /* 0x004e00161c007988 */ /* 0x0003e20008000405 */
[----:B------:R-:W-:-:S03]  /*ede0*/  LOP3.LUT R0, R28, 0x10, RZ, 0x3c, !PT ;  /* 0x000000101c007812 */ /* 0x000fc600078e3cff */
[----:B------:R3:W-:Y:S01]  /*edf0*/  STS.U16 [R28+UR5+0x5000], R23 ;  /* 0x005000171c007988 */ /* 0x0007e20008000405 */
[----:B-1----:R-:W-:-:S03]  /*ee00*/  PRMT R22, RZ, 0x7610, R22 ;  /* 0x00007610ff167816 */ /* 0x002fc60000000016 */
[----:B------:R-:W-:Y:S01]  /*ee10*/  STS.U16 [R28+UR5+0x5200], R24 ;  /* 0x005200181c007988 */ /* 0x000fe20008000405 */
[----:B---3--:R-:W-:-:S03]  /*ee20*/  PRMT R23, RZ, 0x7610, R23 ;  /* 0x00007610ff177816 */ /* 0x008fc60000000017 */
[----:B------:R-:W-:Y:S04]  /*ee30*/  STS.U16 [R28+UR5+0x5600], R25 ;  /* 0x005600191c007988 */ /* 0x000fe80008000405 */
[----:B------:R1:W-:Y:S04]  /*ee40*/  STS.U16 [R28+UR5+0x5e00], R3 ;  /* 0x005e00031c007988 */ /* 0x0003e80008000405 */
[----:B------:R3:W-:Y:S04]  /*ee50*/  STS.U16 [R0+UR5+0x4080], R27 ;  /* 0x0040801b00007988 */ /* 0x0007e80008000405 */
[----:B------:R4:W-:Y:S04]  /*ee60*/  STS.U16 [R0+UR5+0x4280], R29 ;  /* 0x0042801d00007988 */ /* 0x0009e80008000405 */
[----:B-1----:R-:W2:Y:S04]  /*ee70*/  LDL R28, [R1+0x410] ;  /* 0x00041000011c7983 */ /* 0x002ea80000100800 */
[----:B---3--:R-:W3:Y:S04]  /*ee80*/  LDL.LU R27, [R1+0x14] ;  /* 0x00001400011b7983 */ /* 0x008ee80000300800 */
[----:B----4-:R-:W4:Y:S01]  /*ee90*/  LDL.LU R29, [R1+0x30] ;  /* 0x00003000011d7983 */ /* 0x010f220000300800 */
[----:B0-----:R-:W-:-:S04]  /*eea0*/  @!P0 LOP3.LUT R5, R5, R4, RZ, 0x3c, !PT ;  /* 0x0000000405058212 */ /* 0x001fc800078e3cff */
[----:B------:R-:W-:-:S04]  /*eeb0*/  @!P0 LOP3.LUT R4, R5, R4, RZ, 0x3c, !PT ;  /* 0x0000000405048212 */ /* 0x000fc800078e3cff */
[----:B------:R-:W-:-:S05]  /*eec0*/  @!P0 LOP3.LUT R5, R5, R4, RZ, 0x3c, !PT ;  /* 0x0000000405058212 */ /* 0x000fca00078e3cff */
[----:B------:R2:W3:Y:S02]  /*eed0*/  @!P0 LDG.E.U16 R22, desc[UR8][R4.64] ;  /* 0x0000000804168981 */ /* 0x0004e4000c1e1500 */
[----:B--2---:R-:W-:Y:S02]  /*eee0*/  @!P1 IMAD.MOV.U32 R4, RZ, RZ, R11 ;  /* 0x000000ffff049224 */ /* 0x004fe400078e000b */
[----:B------:R-:W-:Y:S01]  /*eef0*/  @!P1 IMAD.MOV.U32 R5, RZ, RZ, R19 ;  /* 0x000000ffff059224 */ /* 0x000fe200078e0013 */
[----:B------:R-:W2:Y:S04]  /*ef00*/  LDL R11, [R1+0x318] ;  /* 0x00031800010b7983 */ /* 0x000ea80000100800 */
[----:B------:R-:W2:Y:S04]  /*ef10*/  LDL.LU R19, [R1+0x24] ;  /* 0x0000240001137983 */ /* 0x000ea80000300800 */
[----:B------:R-:W2:Y:S04]  /*ef20*/  @!P1 LDG.E.U16 R23, desc[UR8][R4.64] ;  /* 0x0000000804179981 */ /* 0x000ea8000c1e1500 */
[----:B------:R-:W3:Y:S04]  /*ef30*/  LDL.LU R4, [R1+0x60] ;  /* 0x0000600001047983 */ /* 0x000ee80000300800 */
[----:B------:R-:W4:Y:S01]  /*ef40*/  LDL R5, [R1+0x40c] ;  /* 0x00040c0001057983 */ /* 0x000f220000100800 */
[----:B------:R-:W-:-:S03]  /*ef50*/  PRMT R24, RZ, 0x7610, R24 ;  /* 0x00007610ff187816 */ /* 0x000fc60000000018 */
[----:B--2---:R-:W-:Y:S04]  /*ef60*/  STL [R1+0xe60], R23 ;  /* 0x000e601701007387 */ /* 0x004fe80000100800 */
[----:B---3--:R0:W-:Y:S02]  /*ef70*/  STS.U16 [R0+UR5+0x4480], R4 ;  /* 0x0044800400007988 */ /* 0x0081e40008000405 */
[----:B0-----:R-:W-:Y:S02]  /*ef80*/  @!P0 IMAD.MOV.U32 R4, RZ, RZ, R28 ;  /* 0x000000ffff048224 */ /* 0x001fe400078e001c */
[----:B------:R-:W2:Y:S04]  /*ef90*/  LDL.LU R28, [R1+0x18] ;  /* 0x00001800011c7983 */ /* 0x000ea80000300800 */
[----:B----4-:R0:W3:Y:S04]  /*efa0*/  @!P0 LDG.E.U16 R24, desc[UR8][R4.64] ;  /* 0x0000000804188981 */ /* 0x0100e8000c1e1500 */
[----:B------:R1:W-:Y:S04]  /*efb0*/  STS.U16 [R0+UR5+0x4680], R2 ;  /* 0x0046800200007988 */ /* 0x0003e80008000405 */
[----:B------:R-:W0:Y:S04]  /*efc0*/  LDL R4, [R1+0x394] ;  /* 0x0003940001047983 */ /* 0x000e280000100800 */
[----:B------:R-:W0:Y:S04]  /*efd0*/  LDL R5, [R1+0x398] ;  /* 0x0003980001057983 */ /* 0x000e280000100800 */
[----:B-1----:R-:W4:Y:S01]  /*efe0*/  LDL.LU R2, [R1+0xf20] ;  /* 0x000f200001027983 */ /* 0x002f220000300800 */
[----:B0-----:R-:W-:-:S04]  /*eff0*/  @!P1 LOP3.LUT R5, R5, R4, RZ, 0x3c, !PT ;  /* 0x0000000405059212 */ /* 0x001fc800078e3cff */
[C---:B------:R-:W-:Y:S02]  /*f000*/  @!P1 LOP3.LUT R4, R5.reuse, R4, RZ, 0x3c, !PT ;  /* 0x0000000405049212 */ /* 0x040fe400078e3cff */
[----:B----4-:R-:W-:Y:S02]  /*f010*/  PRMT R2, RZ, 0x7610, R2 ;  /* 0x00007610ff027816 */ /* 0x010fe40000000002 */
[----:B------:R-:W-:-:S05]  /*f020*/  @!P1 LOP3.LUT R5, R5, R4, RZ, 0x3c, !PT ;  /* 0x0000000405059212 */ /* 0x000fca00078e3cff */
[----:B------:R-:W4:Y:S04]  /*f030*/  @!P1 LDG.E.U16 R2, desc[UR8][R4.64] ;  /* 0x0000000804029981 */ /* 0x000f28000c1e1500 */
[----:B------:R-:W-:Y:S04]  /*f040*/  STS.U16 [R0+UR5+0x4880], R26 ;  /* 0x0048801a00007988 */ /* 0x000fe80008000405 */
[----:B----4-:R0:W-:Y:S04]  /*f050*/  STL [R1+0x11c], R2 ;  /* 0x00011c0201007387 */ /* 0x0101e80000100800 */
[----:B0-----:R-:W4:Y:S04]  /*f060*/  LDL.LU R2, [R1+0xf1c] ;  /* 0x000f1c0001027983 */ /* 0x001f280000300800 */
[----:B------:R-:W2:Y:S04]  /*f070*/  LDL R4, [R1+0x38c] ;  /* 0x00038c0001047983 */ /* 0x000ea80000100800 */
[----:B------:R-:W2:Y:S04]  /*f080*/  LDL R5, [R1+0x390] ;  /* 0x0003900001057983 */ /* 0x000ea80000100800 */
[----:B------:R-:W3:Y:S01]  /*f090*/  LDL.LU R26, [R1+0xf18] ;  /* 0x000f1800011a7983 */ /* 0x000ee20000300800 */
[----:B--2---:R-:W-:-:S04]  /*f0a0*/  @!P0 LOP3.LUT R5, R5, R4, RZ, 0x3c, !PT ;  /* 0x0000000405058212 */ /* 0x004fc800078e3cff */
[C---:B------:R-:W-:Y:S02]  /*f0b0*/  @!P0 LOP3.LUT R4, R5.reuse, R4, RZ, 0x3c, !PT ;  /* 0x0000000405048212 */ /* 0x040fe400078e3cff */
[----:B---3--:R-:W-:Y:S02]  /*f0c0*/  PRMT R26, RZ, 0x7610, R26 ;  /* 0x00007610ff1a7816 */ /* 0x008fe4000000001a */
[----:B------:R-:W-:-:S05]  /*f0d0*/  @!P0 LOP3.LUT R5, R5, R4, RZ, 0x3c, !PT ;  /* 0x0000000405058212 */ /* 0x000fca00078e3cff */
[----:B------:R-:W2:Y:S04]  /*f0e0*/  @!P0 LDG.E.U16 R26, desc[UR8][R4.64] ;  /* 0x00000008041a8981 */ /* 0x000ea8000c1e1500 */
[----:B--2---:R0:W-:Y:S04]  /*f0f0*/  STL [R1+0x118], R26 ;  /* 0x0001181a01007387 */ /* 0x0041e80000100800 */
[----:B0-----:R-:W2:Y:S04]  /*f100*/  LDL.LU R26, [R1+0xf14] ;  /* 0x000f1400011a7983 */ /* 0x001ea80000300800 */
[----:B------:R-:W3:Y:S04]  /*f110*/  LDL.LU R4, [R1+0xc] ;  /* 0x00000c0001047983 */ /* 0x000ee80000300800 */
[----:B------:R-:W4:Y:S01]  /*f120*/  LDL R5, [R1+0x314] ;  /* 0x0003140001057983 */ /* 0x000f220000100800 */
[----:B--2---:R-:W-:-:S03]  /*f130*/  PRMT R26, RZ, 0x7610, R26 ;  /* 0x00007610ff1a7816 */ /* 0x004fc6000000001a */
[----:B---3--:R0:W-:Y:S02]  /*f140*/  STS.U16 [R0+UR5+0x4a80], R4 ;  /* 0x004a800400007988 */ /* 0x0081e40008000405 */
[----:B0-----:R-:W-:Y:S02]  /*f150*/  @!P1 IMAD.MOV.U32 R4, RZ, RZ, R11 ;  /* 0x000000ffff049224 */ /* 0x001fe400078e000b */
[----:B------:R-:W2:Y:S04]  /*f160*/  LDL.LU R11, [R1] ;  /* 0x00000000010b7983 */ /* 0x000ea80000300800 */
[----:B----4-:R-:W3:Y:S04]  /*f170*/  @!P1 LDG.E.U16 R26, desc[UR8][R4.64] ;  /* 0x00000008041a9981 */ /* 0x010ee8000c1e1500 */
[----:B---3--:R0:W-:Y:S04]  /*f180*/  STL [R1+0x114], R26 ;  /* 0x0001141a01007387 */ /* 0x0081e80000100800 */
[----:B0-----:R-:W3:Y:S04]  /*f190*/  LDL.LU R26, [R1+0xf10] ;  /* 0x000f1000011a7983 */ /* 0x001ee80000300800 */
[----:B------:R-:W4:Y:S04]  /*f1a0*/  LDL R4, [R1+0x30c] ;  /* 0x00030c0001047983 */ /* 0x000f280000100800 */
[----:B------:R-:W4:Y:S01]  /*f1b0*/  LDL R5, [R1+0x310] ;  /* 0x0003100001057983 */ /* 0x000f220000100800 */
[----:B------:R-:W-:-:S02]  /*f1c0*/  PRMT R2, RZ, 0x7610, R2 ;  /* 0x00007610ff027816 */ /* 0x000fc40000000002 */
[----:B----4-:R-:W-:-:S04]  /*f1d0*/  @!P0 LOP3.LUT R5, R5, R4, RZ, 0x3c, !PT ;  /* 0x0000000405058212 */ /* 0x010fc800078e3cff */
[----:B------:R-:W-:-:S04]  /*f1e0*/  @!P0 LOP3.LUT R4, R5, R4, RZ, 0x3c, !PT ;  /* 0x0000000405048212 */ /* 0x000fc800078e3cff */
[----:B------:R-:W-:-:S05]  /*f1f0*/  @!P0 LOP3.LUT R5, R5, R4, RZ, 0x3c, !PT ;  /* 0x0000000405058212 */ /* 0x000fca00078e3cff */
[----:B------:R-:W4:Y:S04]  /*f200*/  @!P0 LDG.E.U16 R2, desc[UR8][R4.64] ;  /* 0x0000000804028981 */ /* 0x000f28000c1e1500 */
[----:B------:R0:W-:Y:S04]  /*f210*/  STS.U16 [R0+UR5+0x4c80], R27 ;  /* 0x004c801b00007988 */ /* 0x0001e80008000405 */
[----:B0-----:R-:W2:Y:S04]  /*f220*/  LDL.LU R27, [R1+0xf0c] ;  /* 0x000f0c00011b7983 */ /* 0x001ea80000300800 */
[----:B------:R-:W2:Y:S04]  /*f230*/  LDL R4, [R1+0x294] ;  /* 0x0002940001047983 */ /* 0x000ea80000100800 */
[----:B------:R-:W2:Y:S04]  /*f240*/  LDL R5, [R1+0x298] ;  /* 0x0002980001057983 */ /* 0x000ea80000100800 */
[----:B------:R-:W-:Y:S04]  /*f250*/  STS.U16 [R0+UR5+0x4e80], R29 ;  /* 0x004e801d00007988 */ /* 0x000fe80008000405 */
[----:B----4-:R0:W-:Y:S04]  /*f260*/  STL [R1+0x110], R2 ;  /* 0x0001100201007387 */ /* 0x0101e80000100800 */
[----:B0-----:R-:W4:Y:S04]  /*f270*/  LDL R2, [R1+0x210] ;  /* 0x0002100001027983 */ /* 0x001f280000100800 */
[----:B------:R-:W3:Y:S01]  /*f280*/  LDL.LU R29, [R1+0xf08] ;  /* 0x000f0800011d7983 */ /* 0x000ee20000300800 */
[----:B--2---:R-:W-:-:S04]  /*f290*/  @!P1 LOP3.LUT R5, R5, R4, RZ, 0x3c, !PT ;  /* 0x0000000405059212 */ /* 0x004fc800078e3cff */
[----:B------:R-:W-:-:S04]  /*f2a0*/  @!P1 LOP3.LUT R4, R5, R4, RZ, 0x3c, !PT ;  /* 0x0000000405049212 */ /* 0x000fc800078e3cff */
[----:B------:R-:W-:Y:S02]  /*f2b0*/  @!P1 LOP3.LUT R5, R5, R4, RZ, 0x3c, !PT ;  /* 0x0000000405059212 */ /* 0x000fe400078e3cff */
[----:B---3--:R-:W-:-:S06]  /*f2c0*/  PRMT R29, RZ, 0x7610, R29 ;  /* 0x00007610ff1d7816 */ /* 0x008fcc000000001d */
[----:B------:R-:W2:Y:S04]  /*f2d0*/  @!P1 LDG.E.U16 R29, desc[UR8][R4.64] ;  /* 0x00000008041d9981 */ /* 0x000ea8000c1e1500 */
[----:B--2---:R0:W-:Y:S04]  /*f2e0*/  STL [R1+0x30], R29 ;  /* 0x0000301d01007387 */ /* 0x0041e80000100800 */
[----:B0-----:R-:W2:Y:S04]  /*f2f0*/  LDL.LU R29, [R1+0xf04] ;  /* 0x000f0400011d7983 */ /* 0x001ea80000300800 */
[----:B------:R-:W3:Y:S04]  /*f300*/  LDL R4, [R1+0x28c] ;  /* 0x00028c0001047983 */ /* 0x000ee80000100800 */
[----:B------:R-:W3:Y:S01]  /*f310*/  LDL R5, [R1+0x290] ;  /* 0x0002900001057983 */ /* 0x000ee20000100800 */
[----:B--2---:R-:W-:-:S02]  /*f320*/  PRMT R29, RZ, 0x7610, R29 ;  /* 0x00007610ff1d7816 */ /* 0x004fc4000000001d */
[----:B---3--:R-:W-:-:S04]  /*f330*/  @!P0 LOP3.LUT R5, R5, R4, RZ, 0x3c, !PT ;  /* 0x0000000405058212 */ /* 0x008fc800078e3cff */
[----:B------:R-:W-:-:S04]  /*f340*/  @!P0 LOP3.LUT R4, R5, R4, RZ, 0x3c, !PT ;  /* 0x0000000405048212 */ /* 0x000fc800078e3cff */
[----:B------:R-:W-:-:S05]  /*f350*/  @!P0 LOP3.LUT R5, R5, R4, RZ, 0x3c, !PT ;  /* 0x0000000405058212 */ /* 0x000fca00078e3cff */
[----:B------:R-:W2:Y:S04]  /*f360*/  @!P0 LDG.E.U16 R29, desc[UR8][R4.64] ;  /* 0x00000008041d8981 */ /* 0x000ea8000c1e1500 */
[----:B------:R0:W-:Y:S04]  /*f370*/  STS.U16 [R0+UR5+0x5080], R19 ;  /* 0x0050801300007988 */ /* 0x0001e80008000405 */
[----:B0-----:R-:W3:Y:S04]  /*f380*/  LDL R19, [R1+0x588] ;  /* 0x0005880001137983 */ /* 0x001ee80000100800 */
[----:B--2---:R0:W-:Y:S04]  /*f390*/  STL [R1+0x24], R29 ;  /* 0x0000241d01007387 */ /* 0x0041e80000100800 */
[----:B0-----:R-:W2:Y:S04]  /*f3a0*/  LDL.LU R29, [R1+0xf00] ;  /* 0x000f0000011d7983 */ /* 0x001ea80000300800 */
[----:B------:R-:W2:Y:S04]  /*f3b0*/  LDL R4, [R1+0x214] ;  /* 0x0002140001047983 */ /* 0x000ea80000100800 */
[----:B------:R-:W2:Y:S01]  /*f3c0*/  LDL R5, [R1+0x218] ;  /* 0x0002180001057983 */ /* 0x000ea20000100800 */
[----:B------:R-:W-:-:S02]  /*f3d0*/  PRMT R18, RZ, 0x7610, R18 ;  /* 0x00007610ff127816 */ /* 0x000fc40000000012 */
[----:B--2---:R-:W-:-:S04]  /*f3e0*/  @!P1 LOP3.LUT R5, R5, R4, RZ, 0x3c, !PT ;  /* 0x0000000405059212 */ /* 0x004fc800078e3cff */
[----:B------:R-:W-:-:S04]  /*f3f0*/  @!P1 LOP3.LUT R4, R5, R4, RZ, 0x3c, !PT ;  /* 0x0000000405049212 */ /* 0x000fc800078e3cff */
[----:B------:R-:W-:-:S05]  /*f400*/  @!P1 LOP3.LUT R5, R5, R4, RZ, 0x3c, !PT ;  /* 0x0000000405059212 */ /* 0x000fca00078e3cff */
[----:B------:R-:W2:Y:S04]  /*f410*/  @!P1 LDG.E.U16 R18, desc[UR8][R4.64] ;  /* 0x0000000804129981 */ /* 0x000ea8000c1e1500 */
[----:B------:R-:W3:Y:S04]  /*f420*/  LDL.LU R4, [R1+0x8] ;  /* 0x0000080001047983 */ /* 0x000ee80000300800 */
[----:B------:R-:W4:Y:S01]  /*f430*/  LDL R5, [R1+0x20c] ;  /* 0x00020c0001057983 */ /* 0x000f220000100800 */
[----:B------:R-:W-:-:S03]  /*f440*/  PRMT R25, RZ, 0x7610, R25 ;  /* 0x00007610ff197816 */ /* 0x000fc60000000019 */
[----:B------:R-:W-:Y:S04]  /*f450*/  STS.U16 [R0+UR5+0x5280], R28 ;  /* 0x0052801c00007988 */ /* 0x000fe80008000405 */
[----:B--2---:R0:W-:Y:S04]  /*f460*/  STL [R1+0x14], R18 ;  /* 0x0000141201007387 */ /* 0x0041e80000100800 */
[----:B---3--:R4:W-:Y:S04]  /*f470*/  STS.U16 [R0+UR5+0x5480], R4 ;  /* 0x0054800400007988 */ /* 0x0089e80008000405 */
[----:B0-----:R-:W2:Y:S01]  /*f480*/  LDL R18, [R1+0x580] ;  /* 0x0005800001127983 */ /* 0x001ea20000100800 */
[----:B----4-:R-:W-:-:S03]  /*f490*/  @!P0 IMAD.MOV.U32 R4, RZ, RZ, R2 ;  /* 0x000000ffff048224 */ /* 0x010fc600078e0002 */
[----:B------:R-:W3:Y:S04]  /*f4a0*/  LDL R2, [R1+0x508] ;  /* 0x0005080001027983 */ /* 0x000ee80000100800 */
[----:B------:R-:W4:Y:S04]  /*f4b0*/  @!P0 LDG.E.U16 R25, desc[UR8][R4.64] ;  /* 0x0000000804198981 */ /* 0x000f28000c1e1500 */
[----:B------:R-:W2:Y:S04]  /*f4c0*/  LDL.LU R4, [R1+0x4] ;  /* 0x0000040001047983 */ /* 0x000ea80000300800 */
[----:B------:R-:W3:Y:S01]  /*f4d0*/  LDL R5, [R1+0x584] ;  /* 0x0005840001057983 */ /* 0x000ee20000100800 */
[----:B------:R-:W-:-:S03]  /*f4e0*/  PRMT R17, RZ, 0x7610, R17 ;  /* 0x00007610ff117816 */ /* 0x000fc60000000011 */
[----:B----4-:R-:W-:Y:S04]  /*f4f0*/  STL [R1+0xe44], R25 ;  /* 0x000e441901007387 */ /* 0x010fe80000100800 */
[----:B--2---:R0:W-:Y:S04]  /*f500*/  STS.U16 [R0+UR5+0x5680], R4 ;  /* 0x0056800400007988 */ /* 0x0041e80008000405 */
[----:B------:R-:W-:Y:S01]  /*f510*/  STL [R1+0xe48], R25 ;  /* 0x000e481901007387 */ /* 0x000fe20000100800 */
[----:B0-----:R-:W-:Y:S01]  /*f520*/  @!P1 IMAD.MOV.U32 R4, RZ, RZ, R19 ;  /* 0x000000ffff049224 */ /* 0x001fe200078e0013 */
[----:B------:R-:W-:-:S02]  /*f530*/  PRMT R10, RZ, 0x7610, R10 ;  /* 0x00007610ff0a7816 */ /* 0x000fc4000000000a */
[----:B------:R-:W2:Y:S04]  /*f540*/  LDL R19, [R1+0x4fc] ;  /* 0x0004fc0001137983 */ /* 0x000ea80000100800 */
[----:B---3--:R0:W3:Y:S04]  /*f550*/  @!P1 LDG.E.U16 R17, desc[UR8][R4.64] ;  /* 0x0000000804119981 */ /* 0x0080e8000c1e1500 */
[----:B------:R-:W4:Y:S01]  /*f560*/  LDL R5, [R1+0x57c] ;  /* 0x00057c0001057983 */ /* 0x000f220000100800 */
[----:B0-----:R-:W-:-:S03]  /*f570*/  @!P0 IMAD.MOV.U32 R4, RZ, RZ, R18 ;  /* 0x000000ffff048224 */ /* 0x001fc600078e0012 */
[----:B------:R-:W-:Y:S04]  /*f580*/  STS.U16 [R0+UR5+0x5880], R11 ;  /* 0x0058800b00007988 */ /* 0x000fe80008000405 */
[----:B---3--:R0:W-:Y:S04]  /*f590*/  STL [R1+0x8], R17 ;  /* 0x0000081101007387 */ /* 0x0081e80000100800 */
[----:B0-----:R-:W3:Y:S04]  /*f5a0*/  LDL R17, [R1+0x500] ;  /* 0x0005000001117983 */ /* 0x001ee80000100800 */
[----:B------:R-:W2:Y:S04]  /*f5b0*/  LDL.LU R11, [R1+0x124] ;  /* 0x00012400010b7983 */ /* 0x000ea80000300800 */
[----:B----4-:R0:W4:Y:S04]  /*f5c0*/  @!P0 LDG.E.U16 R10, desc[UR8][R4.64] ;  /* 0x00000008040a8981 */ /* 0x010128000c1e1500 */
[----:B------:R-:W2:Y:S01]  /*f5d0*/  LDL R5, [R1+0x504] ;  /* 0x0005040001057983 */ /* 0x000ea20000100800 */
[----:B0-----:R-:W-:-:S03]  /*f5e0*/  @!P1 IMAD.MOV.U32 R4, RZ, RZ, R2 ;  /* 0x000000ffff049224 */ /* 0x001fc600078e0002 */
[----:B------:R0:W-:Y:S02]  /*f5f0*/  STS.U16 [R0+UR5+0x5a80], R29 ;  /* 0x005a801d00007988 */ /* 0x0001e40008000405 */
[----:B0-----:R-:W-:Y:S01]  /*f600*/  PRMT R29, RZ, 0x7610, R29 ;  /* 0x00007610ff1d7816 */ /* 0x001fe2000000001d */
[----:B------:R-:W0:Y:S05]  /*f610*/  S2R R28, SR_TID.X ;  /* 0x00000000001c7919 */ /* 0x000e2a0000002100 */
[----:B--2---:R3:W2:Y:S01]  /*f620*/  @!P1 LDG.E.U16 R29, desc[UR8][R4.64] ;  /* 0x00000008041d9981 */ /* 0x0046a2000c1e1500 */
[----:B0-----:R-:W-:-:S03]  /*f630*/  LOP3.LUT R28, R28, 0x3f, RZ, 0xc0, !PT ;  /* 0x0000003f1c1c7812 */ /* 0x001fc600078ec0ff */
[----:B----4-:R0:W-:Y:S02]  /*f640*/  STL [R1+0x4], R10 ;  /* 0x0000040a01007387 */ /* 0x0101e40000100800 */
[----:B------:R-:W-:Y:S02]  /*f650*/  IMAD.SHL.U32 R28, R28, 0x2, RZ ;  /* 0x000000021c1c7824 */ /* 0x000fe400078e00ff */
[----:B------:R-:W4:Y:S04]  /*f660*/  LDL R0, [R1+0x488] ;  /* 0x0004880001007983 */ /* 0x000f280000100800 */
[----:B0-----:R-:W4:Y:S04]  /*f670*/  LDL R10, [R1+0x484] ;  /* 0x00048400010a7983 */ /* 0x001f280000100800 */
[----:B------:R-:W4:Y:S04]  /*f680*/  LDL.LU R18, [R1+0x12c] ;  /* 0x00012c0001127983 */ /* 0x000f280000300800 */
[----:B------:R-:W4:Y:S01]  /*f690*/  LDL.LU R2, [R1+0x128] ;  /* 0x0001280001027983 */ /* 0x000f220000300800 */
[----:B---3--:R-:W-:-:S02]  /*f6a0*/  @!P0 IMAD.MOV.U32 R4, RZ, RZ, R17 ;  /* 0x000000ffff048224 */ /* 0x008fc400078e0011 */
[----:B------:R-:W-:Y:S01]  /*f6b0*/  @!P0 IMAD.MOV.U32 R5, RZ, RZ, R19 ;  /* 0x000000ffff058224 */ /* 0x000fe200078e0013 */
[----:B--2---:R-:W-:Y:S04]  /*f6c0*/  STL [R1+0xe4c], R29 ;  /* 0x000e4c1d01007387 */ /* 0x004fe80000100800 */
[----:B------:R0:W-:Y:S04]  /*f6d0*/  STL [R1+0xe50], R29 ;  /* 0x000e501d01007387 */ /* 0x0001e80000100800 */
[----:B------:R-:W2:Y:S01]  /*f6e0*/  LDL.LU R17, [R1+0x84] ;  /* 0x0000840001117983 */ /* 0x000ea20000300800 */
[----:B0-----:R-:W-:-:S05]  /*f6f0*/  LOP3.LUT R29, R28, 0x10, RZ, 0x3c, !PT ;  /* 0x000000101c1d7812 */ /* 0x001fca00078e3cff */
[----:B------:R0:W-:Y:S02]  /*f700*/  STS.U16 [R29+UR5+0x5c80], R27 ;  /* 0x005c801b1d007988 */ /* 0x0001e40008000405 */
[----:B0-----:R-:W-:-:S06]  /*f710*/  PRMT R27, RZ, 0x7610, R27 ;  /* 0x00007610ff1b7816 */ /* 0x001fcc000000001b */
[----:B------:R4:W3:Y:S04]  /*f720*/  @!P0 LDG.E.U16 R27, desc[UR8][R4.64] ;  /* 0x00000008041b8981 */ /* 0x0008e8000c1e1500 */
[----:B------:R0:W-:Y:S01]  /*f730*/  STS.U16 [R29+UR5+0x5e80], R26 ;  /* 0x005e801a1d007988 */ /* 0x0001e20008000405 */
[----:B----4-:R-:W-:Y:S02]  /*f740*/  @!P1 IMAD.MOV.U32 R4, RZ, RZ, R0 ;  /* 0x000000ffff049224 */ /* 0x010fe400078e0000 */
[----:B------:R-:W-:Y:S01]  /*f750*/  @!P1 IMAD.MOV.U32 R5, RZ, RZ, R10 ;  /* 0x000000ffff059224 */ /* 0x000fe200078e000a */
[----:B0-----:R-:W-:-:S06]  /*f760*/  PRMT R26, RZ, 0x7610, R26 ;  /* 0x00007610ff1a7816 */ /* 0x001fcc000000001a */
[----:B------:R0:W4:Y:S04]  /*f770*/  @!P1 LDG.E.U16 R26, desc[UR8][R4.64] ;  /* 0x00000008041a9981 */ /* 0x000128000c1e1500 */
[----:B---3--:R-:W-:Y:S04]  /*f780*/  STL [R1+0xe40], R27 ;  /* 0x000e401b01007387 */ /* 0x008fe80000100800 */
[----:B------:R-:W-:Y:S04]  /*f790*/  STL [R1+0xe54], R27 ;  /* 0x000e541b01007387 */ /* 0x000fe80000100800 */
[----:B------:R-:W-:Y:S04]  /*f7a0*/  STL [R1+0xe58], R27 ;  /* 0x000e581b01007387 */ /* 0x000fe80000100800 */
[----:B------:R-:W3:Y:S04]  /*f7b0*/  LDL.LU R19, [R1+0x7c] ;  /* 0x00007c0001137983 */ /* 0x000ee80000300800 */
[----:B------:R-:W0:Y:S04]  /*f7c0*/  LDL R4, [R1+0x47c] ;  /* 0x00047c0001047983 */ /* 0x000e280000100800 */
[----:B------:R-:W0:Y:S01]  /*f7d0*/  LDL R5, [R1+0x480] ;  /* 0x0004800001057983 */ /* 0x000e220000100800 */
[----:B------:R-:W-:-:S02]  /*f7e0*/  PRMT R20, RZ, 0x7610, R20 ;  /* 0x00007610ff147816 */ /* 0x000fc40000000014 */
[----:B0-----:R-:W-:-:S04]  /*f7f0*/  @!P0 LOP3.LUT R5, R5, R4, RZ, 0x3c, !PT ;  /* 0x0000000405058212 */ /* 0x001fc800078e3cff */
[----:B------:R-:W-:-:S04]  /*f800*/  @!P0 LOP3.LUT R4, R5, R4, RZ, 0x3c, !PT ;  /* 0x0000000405048212 */ /* 0x000fc800078e3cff */
[----:B------:R-:W-:-:S05]  /*f810*/  @!P0 LOP3.LUT R5, R5, R4, RZ, 0x3c, !PT ;  /* 0x0000000405058212 */ /* 0x000fca00078e3cff */
[----:B------:R-:W2:Y:S01]  /*f820*/  @!P0 LDG.E.U16 R20, desc[UR8][R4.64] ;  /* 0x0000000804148981 */ /* 0x000ea2000c1e1500 */
[----:B------:R-:W-:-:S03]  /*f830*/  LOP3.LUT R10, R28, 0x20, RZ, 0x3c, !PT ;  /* 0x000000201c0a7812 */ /* 0x000fc600078e3cff */
[----:B----4-:R-:W-:Y:S04]  /*f840*/  STL [R1+0xe3c], R26 ;  /* 0x000e3c1a01007387 */ /* 0x010fe80000100800 */
[----:B------:R-:W-:Y:S04]  /*f850*/  STL [R1+0xe5c], R26 ;  /* 0x000e5c1a01007387 */ /* 0x000fe80000100800 */
[----:B------:R0:W-:Y:S04]  /*f860*/  STS.U16 [R10+UR5+0x4100], R11 ;  /* 0x0041000b0a007988 */ /* 0x0001e80008000405 */
[----:B0-----:R-:W4:Y:S04]  /*f870*/  LDL R11, [R1+0x388] ;  /* 0x00038800010b7983 */ /* 0x001f280000100800 */
[----:B------:R-:W3:Y:S04]  /*f880*/  LDL.LU R0, [R1+0x74] ;  /* 0x0000740001007983 */ /* 0x000ee80000300800 */
        /* <DEDUP_REMOVED lines=9> */
[----:B------:R0:W-:Y:S04]  /*f920*/  STS.U16 [R10+UR5+0x4300], R18 ;  /* 0x004300120a007988 */ /* 0x0001e80008000405 */
[----:B0-----:R-:W3:Y:S04]  /*f930*/  LDL.LU R18, [R1+0x70] ;  /* 0x0000700001127983 */ /* 0x001ee80000300800 */
[----:B------:R-:W3:Y:S04]  /*f940*/  LDL R4, [R1+0x3fc] ;  /* 0x0003fc0001047983 */ /* 0x000ee80000100800 */
[----:B------:R-:W3:Y:S04]  /*f950*/  LDL R5, [R1+0x400] ;  /* 0x0004000001057983 */ /* 0x000ee80000100800 */
[----:B------:R-:W-:Y:S04]  /*f960*/  STS.U16 [R10+UR5+0x4500], R2 ;  /* 0x004500020a007988 */ /* 0x000fe80008000405 */
[----:B--2---:R0:W-:Y:S04]  /*f970*/  STL [R1+0x12c], R28 ;  /* 0x00012c1c01007387 */ /* 0x0041e80000100800 */
[----:B0-----:R-:W2:Y:S04]  /*f980*/  LDL.LU R28, [R1+0x6c] ;  /* 0x00006c00011c7983 */ /* 0x001ea80000300800 */
[----:B------:R-:W2:Y:S01]  /*f990*/  LDL.LU R2, [R1+0xef8] ;  /* 0x000ef80001027983 */ /* 0x000ea20000300800 */
[----:B---3--:R-:W-:-:S04]  /*f9a0*/  @!P0 LOP3.LUT R5, R5, R4, RZ, 0x3c, !PT ;  /* 0x0000000405058212 */ /* 0x008fc800078e3cff */
[----:B------:R-:W-:-:S04]  /*f9b0*/  @!P0 LOP3.LUT R4, R5, R4, RZ, 0x3c, !PT ;  /* 0x0000000405048212 */ /* 0x000fc800078e3cff */
[----:B------:R-:W-:Y:S02]  /*f9c0*/  @!P0 LOP3.LUT R5, R5, R4, RZ, 0x3c, !PT ;  /* 0x0000000405058212 */ /* 0x000fe400078e3cff */
[----:B--2---:R-:W-:-:S06]  /*f9d0*/  PRMT R2, RZ, 0x7610, R2 ;  /* 0x00007610ff027816 */ /* 0x004fcc0000000002 */
[----:B------:R4:W2:Y:S04]  /*f9e0*/  @!P0 LDG.E.U16 R2, desc[UR8][R4.64] ;  /* 0x0000000804028981 */ /* 0x0008a8000c1e1500 */
[----:B------:R-:W3:Y:S04]  /*f9f0*/  LDL.LU R4, [R1+0x120] ;  /* 0x0001200001047983 */ /* 0x000ee80000300800 */
[----:B------:R-:W2:Y:S01]  /*fa00*/  LDL R5, [R1+0x384] ;  /* 0x0003840001057983 */ /* 0x000ea20000100800 */
[----:B------:R-:W-:-:S03]  /*fa10*/  PRMT R20, RZ, 0x7610, R20 ;  /* 0x00007610ff147816 */ /* 0x000fc60000000014 */
[----:B---3--:R4:W-:Y:S02]  /*fa20*/  STS.U16 [R10+UR5+0x4700], R4 ;  /* 0x004700040a007988 */ /* 0x0089e40008000405 */
[----:B----4-:R-:W-:-:S05]  /*fa30*/  @!P1 IMAD.MOV.U32 R4, RZ, RZ, R11 ;  /* 0x000000ffff049224 */ /* 0x010fca00078e000b */
[----:B--2---:R-:W2:Y:S04]  /*fa40*/  @!P1 LDG.E.U16 R20, desc[UR8][R4.64] ;  /* 0x0000000804149981 */ /* 0x004ea8000c1e1500 */
[----:B------:R0:W-:Y:S04]  /*fa50*/  STL [R1+0x138], R2 ;  /* 0x0001380201007387 */ /* 0x0001e80000100800 */
[----:B0-----:R-:W3:Y:S04]  /*fa60*/  LDL.LU R2, [R1+0x34] ;  /* 0x0000340001027983 */ /* 0x001ee80000300800 */
[----:B------:R-:W4:Y:S04]  /*fa70*/  LDL.LU R11, [R1+0x2c] ;  /* 0x00002c00010b7983 */ /* 0x000f280000300800 */
[----:B------:R-:W-:Y:S04]  /*fa80*/  STS.U16 [R10+UR5+0x4900], R17 ;  /* 0x004900110a007988 */ /* 0x000fe80008000405 */
[----:B--2---:R0:W-:Y:S04]  /*fa90*/  STL [R1+0x140], R20 ;  /* 0x0001401401007387 */ /* 0x0041e80000100800 */
[----:B0-----:R-:W2:Y:S04]  /*faa0*/  LDL.LU R20, [R1+0xef4] ;  /* 0x000ef40001147983 */ /* 0x001ea80000300800 */
        /* <DEDUP_REMOVED lines=8> */
[----:B------:R-:W-:Y:S04]  /*fb30*/  STS.U16 [R10+UR5+0x4b00], R19 ;  /* 0x004b00130a007988 */ /* 0x000fe80008000405 */
[----:B------:R-:W3:Y:S04]  /*fb40*/  LDL R4, [R1+0x304] ;  /* 0x0003040001047983 */ /* 0x000ee80000100800 */
[----:B------:R-:W3:Y:S04]  /*fb50*/  LDL R5, [R1+0x308] ;  /* 0x0003080001057983 */ /* 0x000ee80000100800 */
[----:B--2---:R0:W-:Y:S04]  /*fb60*/  STL [R1+0x144], R17 ;  /* 0x0001441101007387 */ /* 0x0041e80000100800 */
[----:B0-----:R-:W2:Y:S04]  /*fb70*/  LDL.LU R17, [R1+0x28] ;  /* 0x0000280001117983 */ /* 0x001ea80000300800 */
[----:B------:R-:W2:Y:S01]  /*fb80*/  LDL.LU R19, [R1+0xeec] ;  /* 0x000eec0001137983 */ /* 0x000ea20000300800 */
[----:B---3--:R-:W-:-:S04]  /*fb90*/  @!P1 LOP3.LUT R5, R5, R4, RZ, 0x3c, !PT ;  /* 0x0000000405059212 */ /* 0x008fc800078e3cff */
[----:B------:R-:W-:-:S04]  /*fba0*/  @!P1 LOP3.LUT R4, R5, R4, RZ, 0x3c, !PT ;  /* 0x0000000405049212 */ /* 0x000fc800078e3cff */
[----:B------:R-:W-:Y:S02]  /*fbb0*/  @!P1 LOP3.LUT R5, R5, R4, RZ, 0x3c, !PT ;  /* 0x0000000405059212 */ /* 0x000fe400078e3cff */
[----:B--2---:R-:W-:-:S06]  /*fbc0*/  PRMT R19, RZ, 0x7610, R19 ;  /* 0x00007610ff137816 */ /* 0x004fcc0000000013 */
        /* <DEDUP_REMOVED lines=13> */
[----:B--2---:R0:W-:Y:S04]  /*fca0*/  STL [R1+0x154], R0 ;  /* 0x0001540001007387 */ /* 0x0041e80000100800 */
[----:B0-----:R-:W2:Y:S04]  /*fcb0*/  LDL.LU R0, [R1+0xee4] ;  /* 0x000ee40001007983 */ /* 0x001ea80000300800 */
[----:B------:R-:W3:Y:S04]  /*fcc0*/  LDL R4, [R1+0x284] ;  /* 0x0002840001047983 */ /* 0x000ee80000100800 */
[----:B------:R-:W3:Y:S04]  /*fcd0*/  LDL R5, [R1+0x288] ;  /* 0x0002880001057983 */ /* 0x000ee80000100800 */
[----:B------:R-:W2:Y:S01]  /*fce0*/  LDL.LU R18, [R1+0xee0] ;  /* 0x000ee00001127983 */ /* 0x000ea20000300800 */
[----:B---3--:R-:W-:-:S04]  /*fcf0*/  @!P1 LOP3.LUT R5, R5, R4, RZ, 0x3c, !PT ;  /* 0x0000000405059212 */ /* 0x008fc800078e3cff */
[C---:B------:R-:W-:Y:S02]  /*fd00*/  @!P1 LOP3.LUT R4, R5.reuse, R4, RZ, 0x3c, !PT ;  /* 0x0000000405049212 */ /* 0x040fe400078e3cff */
[----:B--2---:R-:W-:Y:S02]  /*fd10*/  PRMT R18, RZ, 0x7610, R18 ;  /* 0x00007610ff127816 */ /* 0x004fe40000000012 */
[----:B------:R-:W-:-:S05]  /*fd20*/  @!P1 LOP3.LUT R5, R5, R4, RZ, 0x3c, !PT ;  /* 0x0000000405059212 */ /* 0x000fca00078e3cff */
        /* <DEDUP_REMOVED lines=11> */
[----:B0-----:R-:W3:Y:S04]  /*fde0*/  LDL.LU R28, [R1+0x10] ;  /* 0x00001000011c7983 */ /* 0x001ee80000300800 */
[----:B--2---:R0:W-:Y:S04]  /*fdf0*/  STL [R1+0x160], R18 ;  /* 0x0001601201007387 */ /* 0x0041e80000100800 */
[----:B0-----:R-:W2:Y:S04]  /*fe00*/  LDL.LU R18, [R1+0xed8] ;  /* 0x000ed80001127983 */ /* 0x001ea80000300800 */
[----:B------:R-:W2:Y:S04]  /*fe10*/  LDL R4, [R1+0x204] ;  /* 0x0002040001047983 */ /* 0x000ea80000100800 */
[----:B------:R-:W2:Y:S01]  /*fe20*/  LDL R5, [R1+0x208] ;  /* 0x0002080001057983 */ /* 0x000ea20000100800 */
[----:B------:R-:W-:-:S03]  /*fe30*/  PRMT R12, RZ, 0x7610, R12 ;  /* 0x00007610ff0c7816 */ /* 0x000fc6000000000c */
[----:B------:R0:W-:Y:S04]  /*fe40*/  STS.U16 [R10+UR5+0x5300], R2 ;  /* 0x005300020a007988 */ /* 0x0001e80008000405 */
[----:B0-----:R-:W3:Y:S01]  /*fe50*/  LDL.LU R2, [R1+0xed4] ;  /* 0x000ed40001027983 */ /* 0x001ee20000300800 */
[----:B--2---:R-:W-:-:S04]  /*fe60*/  @!P1 LOP3.LUT R5, R5, R4, RZ, 0x3c, !PT ;  /* 0x0000000405059212 */ /* 0x004fc800078e3cff */
[----:B------:R-:W-:-:S04]  /*fe70*/  @!P1 LOP3.LUT R4, R5, R4, RZ, 0x3c, !PT ;  /* 0x0000000405049212 */ /* 0x000fc800078e3cff */
[----:B------:R-:W-:-:S05]  /*fe80*/  @!P1 LOP3.LUT R5, R5, R4, RZ, 0x3c, !PT ;  /* 0x0000000405059212 */ /* 0x000fca00078e3cff */
[----:B------:R0:W2:Y:S04]  /*fe90*/  @!P1 LDG.E.U16 R12, desc[UR8][R4.64] ;  /* 0x00000008040c9981 */ /* 0x0000a8000c1e1500 */
[----:B------:R-:W0:Y:S04]  /*fea0*/  LDL R4, [R1+0x1fc] ;  /* 0x0001fc0001047983 */ /* 0x000e280000100800 */
[----:B------:R-:W0:Y:S01]  /*feb0*/  LDL R5, [R1+0x200] ;  /* 0x0002000001057983 */ /* 0x000e220000100800 */
[----:B---3--:R-:W-:Y:S02]  /*fec0*/  PRMT R2, RZ, 0x7610, R2 ;  /* 0x00007610ff027816 */ /* 0x008fe40000000002 */
[----:B0-----:R-:W-:-:S04]  /*fed0*/  @!P0 LOP3.LUT R5, R5, R4, RZ, 0x3c, !PT ;  /* 0x0000000405058212 */ /* 0x001fc800078e3cff */
[----:B------:R-:W-:-:S04]  /*fee0*/  @!P0 LOP3.LUT R4, R5, R4, RZ, 0x3c, !PT ;  /* 0x0000000405048212 */ /* 0x000fc800078e3cff */
[----:B------:R-:W-:-:S05]  /*fef0*/  @!P0 LOP3.LUT R5, R5, R4, RZ, 0x3c, !PT ;  /* 0x0000000405058212 */ /* 0x000fca00078e3cff */
[----:B------:R-:W3:Y:S04]  /*ff00*/  @!P0 LDG.E.U16 R2, desc[UR8][R4.64] ;  /* 0x0000000804028981 */ /* 0x000ee8000c1e1500 */
[----:B--2---:R0:W-:Y:S04]  /*ff10*/  STL [R1+0x15c], R12 ;  /* 0x00015c0c01007387 */ /* 0x0041e80000100800 */
[----:B----4-:R1:W-:Y:S04]  /*ff20*/  STS.U16 [R10+UR5+0x5500], R11 ;  /* 0x0055000b0a007988 */ /* 0x0103e80008000405 */
[----:B0-----:R-:W2:Y:S04]  /*ff30*/  LDL R12, [R1+0x4f8] ;  /* 0x0004f800010c7983 */ /* 0x001ea80000100800 */
[----:B-1----:R-:W4:Y:S04]  /*ff40*/  LDL.LU R11, [R1+0x180] ;  /* 0x00018000010b7983 */ /* 0x002f280000300800 */
[----:B---3--:R0:W-:Y:S04]  /*ff50*/  STL [R1+0x158], R2 ;  /* 0x0001580201007387 */ /* 0x0081e80000100800 */
[----:B0-----:R-:W3:Y:S04]  /*ff60*/  LDL.LU R2, [R1+0xed0] ;  /* 0x000ed00001027983 */ /* 0x001ee80000300800 */
        /* <DEDUP_REMOVED lines=17> */
[----:B------:R1:W-:Y:S04]  /*10080*/  STS.U16 [R10+UR5+0x5900], R19 ;  /* 0x005900130a007988 */ /* 0x0003e80008000405 */
[----:B0-----:R-:W2:Y:S04]  /*10090*/  LDL R3, [R1+0x478] ;  /* 0x0004780001037983 */ /* 0x001ea80000100800 */
[----:B-1----:R-:W2:Y:S04]  /*100a0*/  LDL.LU R19, [R1+0x18c] ;  /* 0x00018c0001137983 */ /* 0x002ea80000300800 */
[----:B---3--:R0:W-:Y:S04]  /*100b0*/  STL [R1+0x174], R2 ;  /* 0x0001740201007387 */ /* 0x0081e80000100800 */
[----:B0-----:R-:W3:Y:S04]  /*100c0*/  LDL.LU R2, [R1+0xecc] ;  /* 0x000ecc0001027983 */ /* 0x001ee80000300800 */
[----:B------:R-:W2:Y:S04]  /*100d0*/  LDL.LU R4, [R1+0x1c] ;  /* 0x00001c0001047983 */ /* 0x000ea80000300800 */
[----:B------:R-:W4:Y:S01]  /*100e0*/  LDL R5, [R1+0x4f4] ;  /* 0x0004f40001057983 */ /* 0x000f220000100800 */
[----:B---3--:R-:W-:-:S03]  /*100f0*/  PRMT R2, RZ, 0x7610, R2 ;  /* 0x00007610ff027816 */ /* 0x008fc60000000002 */
[----:B--2---:R0:W-:Y:S02]  /*10100*/  STS.U16 [R10+UR5+0x5b00], R4 ;  /* 0x005b00040a007988 */ /* 0x0041e40008000405 */
[----:B0-----:R-:W-:Y:S02]  /*10110*/  @!P1 IMAD.MOV.U32 R4, RZ, RZ, R12 ;  /* 0x000000ffff049224 */ /* 0x001fe400078e000c */
[----:B------:R-:W2:Y:S04]  /*10120*/  LDL.LU R12, [R1+0x190] ;  /* 0x00019000010c7983 */ /* 0x000ea80000300800 */
[----:B----4-:R-:W3:Y:S04]  /*10130*/  @!P1 LDG.E.U16 R2, desc[UR8][R4.64] ;  /* 0x0000000804029981 */ /* 0x010ee8000c1e1500 */
[----:B---3--:R0:W-:Y:S04]  /*10140*/  STL [R1+0x170], R2 ;  /* 0x0001700201007387 */ /* 0x0081e80000100800 */
[----:B0-----:R-:W3:Y:S04]  /*10150*/  LDL.LU R2, [R1+0xec8] ;  /* 0x000ec80001027983 */ /* 0x001ee80000300800 */
[----:B------:R-:W-:Y:S04]  /*10160*/  STS.U16 [R10+UR5+0x5d00], R28 ;  /* 0x005d001c0a007988 */ /* 0x000fe80008000405 */
[----:B------:R-:W4:Y:S04]  /*10170*/  LDL R4, [R1+0x4ec] ;  /* 0x0004ec0001047983 */ /* 0x000f280000100800 */
[----:B------:R-:W4:Y:S04]  /*10180*/  LDL R5, [R1+0x4f0] ;  /* 0x0004f00001057983 */ /* 0x000f280000100800 */
[----:B---3--:R0:W-:Y:S04]  /*10190*/  STS.U16 [R10+UR5+0x5f00], R2 ;  /* 0x005f00020a007988 */ /* 0x0081e80008000405 */
[----:B0-----:R-:W3:Y:S01]  /*101a0*/  LDL R2, [R1+0x474] ;  /* 0x0004740001027983 */ /* 0x001ee20000100800 */
[----:B----4-:R-:W-:-:S02]  /*101b0*/  @!P0 LOP3.LUT R5, R5, R4, RZ, 0x3c, !PT ;  /* 0x0000000405058212 */ /* 0x010fc400078e3cff */
[----:B------:R-:W-:Y:S01]  /*101c0*/  PRMT R20, RZ, 0x7610, R20 ;  /* 0x00007610ff147816 */ /* 0x000fe20000000014 */
[----:B------:R-:W4:Y:S01]  /*101d0*/  LDL.LU R10, [R1+0x17c] ;  /* 0x00017c00010a7983 */ /* 0x000f220000300800 */
[C---:B------:R-:W-:Y:S02]  /*101e0*/  @!P0 LOP3.LUT R4, R5.reuse, R4, RZ, 0x3c, !PT ;  /* 0x0000000405048212 */ /* 0x040fe400078e3cff */
[----:B------:R-:W-:Y:S02]  /*101f0*/  PRMT R18, RZ, 0x7610, R18 ;  /* 0x00007610ff127816 */ /* 0x000fe40000000012 */
[----:B------:R-:W-:-:S05]  /*10200*/  @!P0 LOP3.LUT R5, R5, R4, RZ, 0x3c, !PT ;  /* 0x0000000405058212 */ /* 0x000fca00078e3cff */
[----:B------:R-:W2:Y:S01]  /*10210*/  @!P0 LDG.E.U16 R20, desc[UR8][R4.64] ;  /* 0x0000000804148981 */ /* 0x000ea2000c1e1500 */
[----:B---3--:R-:W-:-:S04]  /*10220*/  @!P1 LOP3.LUT R3, R3, R2, RZ, 0x3c, !PT ;  /* 0x0000000203039212 */ /* 0x008fc800078e3cff */
[----:B------:R-:W-:-:S04]  /*10230*/  @!P1 LOP3.LUT R2, R3, R2, RZ, 0x3c, !PT ;  /* 0x0000000203029212 */ /* 0x000fc800078e3cff */
[----:B------:R-:W-:-:S05]  /*10240*/  @!P1 LOP3.LUT R3, R3, R2, RZ, 0x3c, !PT ;  /* 0x0000000203039212 */ /* 0x000fca00078e3cff */
[----:B------:R-:W3:Y:S04]  /*10250*/  @!P1 LDG.E.U16 R18, desc[UR8][R2.64] ;  /* 0x0000000802129981 */ /* 0x000ee8000c1e1500 */
[----:B--2---:R-:W-:Y:S01]  /*10260*/  STL [R1+0x16c], R20 ;  /* 0x00016c1401007387 */ /* 0x004fe20000100800 */
[----:B------:R-:W0:Y:S03]  /*10270*/  S2R R28, SR_TID.X ;  /* 0x00000000001c7919 */ /* 0x000e260000002100 */
[----:B---3--:R1:W-:Y:S04]  /*10280*/  STL [R1+0x168], R18 ;  /* 0x0001681201007387 */ /* 0x0083e80000100800 */
[----:B-1----:R-:W2:Y:S04]  /*10290*/  LDL.LU R18, [R1+0xec4] ;  /* 0x000ec40001127983 */ /* 0x002ea80000300800 */
[----:B------:R-:W3:Y:S04]  /*102a0*/  LDL R2, [R1+0x46c] ;  /* 0x00046c0001027983 */ /* 0x000ee80000100800 */
[----:B------:R-:W3:Y:S01]  /*102b0*/  LDL R3, [R1+0x470] ;  /* 0x0004700001037983 */ /* 0x000ee20000100800 */
[----:B0-----:R-:W-:-:S05]  /*102c0*/  LOP3.LUT R28, R28, 0x3f, RZ, 0xc0, !PT ;  /* 0x0000003f1c1c7812 */ /* 0x001fca00078ec0ff */
[----:B------:R-:W-:Y:S01]  /*102d0*/  IMAD.SHL.U32 R28, R28, 0x2, RZ ;  /* 0x000000021c1c7824 */ /* 0x000fe200078e00ff */
[----:B------:R-:W-:-:S04]  /*102e0*/  PRMT R0, RZ, 0x7610, R0 ;  /* 0x00007610ff007816 */ /* 0x000fc80000000000 */
[----:B------:R-:W-:-:S05]  /*102f0*/  LOP3.LUT R20, R28, 0x30, RZ, 0x3c, !PT ;  /* 0x000000301c147812 */ /* 0x000fca00078e3cff */
[----:B------:R0:W-:Y:S04]  /*10300*/  STS.U16 [R20+UR5+0x4180], R11 ;  /* 0x0041800b14007988 */ /* 0x0001e80008000405 */
[----:B0-----:R-:W2:Y:S01]  /*10310*/  LDL.LU R11, [R1+0x150] ;  /* 0x00015000010b7983 */ /* 0x001ea20000300800 */
[----:B---3--:R-:W-:-:S04]  /*10320*/  @!P0 LOP3.LUT R3, R3, R2, RZ, 0x3c, !PT ;  /* 0x0000000203038212 */ /* 0x008fc800078e3cff */
[----:B------:R-:W-:-:S04]  /*10330*/  @!P0 LOP3.LUT R2, R3, R2, RZ, 0x3c, !PT ;  /* 0x0000000203028212 */ /* 0x000fc800078e3cff */
[----:B------:R-:W-:-:S05]  /*10340*/  @!P0 LOP3.LUT R3, R3, R2, RZ, 0x3c, !PT ;  /* 0x0000000203038212 */ /* 0x000fca00078e3cff */
[----:B------:R0:W3:Y:S04]  /*10350*/  @!P0 LDG.E.U16 R0, desc[UR8][R2.64] ;  /* 0x0000000802008981 */ /* 0x0000e8000c1e1500 */
[----:B------:R-:W0:Y:S04]  /*10360*/  LDL R2, [R1+0x3f4] ;  /* 0x0003f40001027983 */ /* 0x000e280000100800 */
[----:B------:R-:W0:Y:S01]  /*10370*/  LDL R3, [R1+0x3f8] ;  /* 0x0003f80001037983 */ /* 0x000e220000100800 */
[----:B--2---:R-:W-:Y:S02]  /*10380*/  PRMT R18, RZ, 0x7610, R18 ;  /* 0x00007610ff127816 */ /* 0x004fe40000000012 */
[----:B0-----:R-:W-:-:S04]  /*10390*/  @!P1 LOP3.LUT R3, R3, R2, RZ, 0x3c, !PT ;  /* 0x0000000203039212 */ /* 0x001fc800078e3cff */
[----:B------:R-:W-:-:S04]  /*103a0*/  @!P1 LOP3.LUT R2, R3, R2, RZ, 0x3c, !PT ;  /* 0x0000000203029212 */ /* 0x000fc800078e3cff */
[----:B------:R-:W-:-:S05]  /*103b0*/  @!P1 LOP3.LUT R3, R3, R2, RZ, 0x3c, !PT ;  /* 0x0000000203039212 */ /* 0x000fca00078e3cff */
[----:B------:R-:W2:Y:S04]  /*103c0*/  @!P1 LDG.E.U16 R18, desc[UR8][R2.64] ;  /* 0x0000000802129981 */ /* 0x000ea8000c1e1500 */
[----:B------:R0:W-:Y:S04]  /*103d0*/  STS.U16 [R20+UR5+0x4380], R17 ;  /* 0x0043801114007988 */ /* 0x0001e80008000405 */
[----:B0-----:R-:W4:Y:S04]  /*103e0*/  LDL R17, [R1+0x370] ;  /* 0x0003700001117983 */ /* 0x001f280000100800 */
[----:B---3--:R0:W-:Y:S04]  /*103f0*/  STL [R1+0x180], R0 ;  /* 0x0001800001007387 */ /* 0x0081e80000100800 */
[----:B0-----:R-:W3:Y:S04]  /*10400*/  LDL.LU R0, [R1+0x148] ;  /* 0x0001480001007983 */ /* 0x001ee80000300800 */
        /* <DEDUP_REMOVED lines=22> */
[----:B--2---:R0:W-:Y:S04]  /*10570*/  STL [R1+0x190], R12 ;  /* 0x0001900c01007387 */ /* 0x0041e80000100800 */
[----:B0-----:R-:W2:Y:S04]  /*10580*/  LDL.LU R12, [R1+0xeb8] ;  /* 0x000eb800010c7983 */ /* 0x001ea80000300800 */
[----:B------:R-:W3:Y:S04]  /*10590*/  LDL.LU R2, [R1+0x188] ;  /* 0x0001880001027983 */ /* 0x000ee80000300800 */
[----:B------:R-:W4:Y:S01]  /*105a0*/  LDL R3, [R1+0x36c] ;  /* 0x00036c0001037983 */ /* 0x000f220000100800 */
[----:B--2---:R-:W-:-:S03]  /*105b0*/  PRMT R12, RZ, 0x7610, R12 ;  /* 0x00007610ff0c7816 */ /* 0x004fc6000000000c */
[----:B---3--:R4:W-:Y:S02]  /*105c0*/  STS.U16 [R20+UR5+0x4980], R2 ;  /* 0x0049800214007988 */ /* 0x0089e40008000405 */
[----:B----4-:R-:W-:Y:S02]  /*105d0*/  @!P0 IMAD.MOV.U32 R2, RZ, RZ, R17 ;  /* 0x000000ffff028224 */ /* 0x010fe400078e0011 */
[----:B------:R-:W2:Y:S04]  /*105e0*/  LDL.LU R17, [R1+0x80] ;  /* 0x0000800001117983 */ /* 0x000ea80000300800 */
[----:B------:R-:W3:Y:S04]  /*105f0*/  @!P0 LDG.E.U16 R12, desc[UR8][R2.64] ;  /* 0x00000008020c8981 */ /* 0x000ee8000c1e1500 */
[----:B---3--:R0:W-:Y:S04]  /*10600*/  STL [R1+0x194], R12 ;  /* 0x0001940c01007387 */ /* 0x0081e80000100800 */
[----:B0-----:R-:W3:Y:S04]  /*10610*/  LDL.LU R12, [R1+0xeb4] ;  /* 0x000eb400010c7983 */ /* 0x001ee80000300800 */
[----:B------:R-:W4:Y:S04]  /*10620*/  LDL R2, [R1+0x2f4] ;  /* 0x0002f40001027983 */ /* 0x000f280000100800 */
[----:B------:R-:W4:Y:S04]  /*10630*/  LDL R3, [R1+0x2f8] ;  /* 0x0002f80001037983 */ /* 0x000f280000100800 */
[----:B------:R0:W-:Y:S04]  /*10640*/  STS.U16 [R20+UR5+0x4b80], R10 ;  /* 0x004b800a14007988 */ /* 0x0001e80008000405 */
[----:B0-----:R-:W2:Y:S01]  /*10650*/  LDL.LU R10, [R1+0x78] ;  /* 0x00007800010a7983 */ /* 0x001ea20000300800 */
[----:B---3--:R-:W-:-:S02]  /*10660*/  PRMT R12, RZ, 0x7610, R12 ;  /* 0x00007610ff0c7816 */ /* 0x008fc4000000000c */
[----:B----4-:R-:W-:-:S04]  /*10670*/  @!P1 LOP3.LUT R3, R3, R2, RZ, 0x3c, !PT ;  /* 0x0000000203039212 */ /* 0x010fc800078e3cff */
        /* <DEDUP_REMOVED lines=9> */
[----:B------:R-:W4:Y:S04]  /*10710*/  @!P0 LDG.E.U16 R13, desc[UR8][R2.64] ;  /* 0x00000008020d8981 */ /* 0x000f28000c1e1500 */
[----:B---3--:R0:W-:Y:S04]  /*10720*/  STL [R1+0x188], R12 ;  /* 0x0001880c01007387 */ /* 0x0081e80000100800 */
[----:B------:R1:W-:Y:S04]  /*10730*/  STS.U16 [R20+UR5+0x4d80], R11 ;  /* 0x004d800b14007988 */ /* 0x0003e80008000405 */
[----:B0-----:R-:W3:Y:S04]  /*10740*/  LDL R12, [R1+0x1f0] ;  /* 0x0001f000010c7983 */ /* 0x001ee80000100800 */
[----:B-1----:R-:W2:Y:S04]  /*10750*/  LDL.LU R11, [R1+0x54] ;  /* 0x00005400010b7983 */ /* 0x002ea80000300800 */
        /* <DEDUP_REMOVED lines=40> */
[----:B------:R-:W2:Y:S04]  /*109e0*/  LDL R12, [R1+0x4e0] ;  /* 0x0004e000010c7983 */ /* 0x000ea80000100800 */
[----:B----4-:R-:W3:Y:S04]  /*109f0*/  @!P0 LDG.E.U16 R18, desc[UR8][R2.64] ;  /* 0x0000000802128981 */ /* 0x010ee8000c1e1500 */
[----:B------:R-:W-:Y:S04]  /*10a00*/  STS.U16 [R20+UR5+0x5780], R17 ;  /* 0x0057801114007988 */ /* 0x000fe80008000405 */
[----:B---3--:R0:W-:Y:S04]  /*10a10*/  STL [R1+0x128], R18 ;  /* 0x0001281201007387 */ /* 0x0081e80000100800 */
[----:B0-----:R-:W3:Y:S04]  /*10a20*/  LDL.LU R18, [R1+0xe94] ;  /* 0x000e940001127983 */ /* 0x001ee80000300800 */
[----:B------:R-:W4:Y:S04]  /*10a30*/  LDL R2, [R1+0x564] ;  /* 0x0005640001027983 */ /* 0x000f280000100800 */
[----:B------:R-:W4:Y:S04]  /*10a40*/  LDL R3, [R1+0x568] ;  /* 0x0005680001037983 */ /* 0x000f280000100800 */
[----:B------:R-:W2:Y:S01]  /*10a50*/  LDL.LU R17, [R1+0xe90] ;  /* 0x000e900001117983 */ /* 0x000ea20000300800 */
[----:B----4-:R-:W-:-:S04]  /*10a60*/  @!P1 LOP3.LUT R3, R3, R2, RZ, 0x3c, !PT ;  /* 0x0000000203039212 */ /* 0x010fc800078e3cff */
[C---:B------:R-:W-:Y:S02]  /*10a70*/  @!P1 LOP3.LUT R2, R3.reuse, R2, RZ, 0x3c, !PT ;  /* 0x0000000203029212 */ /* 0x040fe400078e3cff */
[----:B--2---:R-:W-:Y:S02]  /*10a80*/  PRMT R17, RZ, 0x7610, R17 ;  /* 0x00007610ff117816 */ /* 0x004fe40000000011 */
[----:B------:R-:W-:-:S05]  /*10a90*/  @!P1 LOP3.LUT R3, R3, R2, RZ, 0x3c, !PT ;  /* 0x0000000203039212 */ /* 0x000fca00078e3cff */
[----:B------:R-:W2:Y:S04]  /*10aa0*/  @!P1 LDG.E.U16 R17, desc[UR8][R2.64] ;  /* 0x0000000802119981 */ /* 0x000ea8000c1e1500 */
[----:B------:R-:W-:Y:S04]  /*10ab0*/  STS.U16 [R20+UR5+0x5980], R10 ;  /* 0x0059800a14007988 */ /* 0x000fe80008000405 */
[----:B--2---:R0:W-:Y:S04]  /*10ac0*/  STL [R1+0x120], R17 ;  /* 0x0001201101007387 */ /* 0x0041e80000100800 */
[----:B0-----:R-:W2:Y:S04]  /*10ad0*/  LDL.LU R17, [R1+0xe8c] ;  /* 0x000e8c0001117983 */ /* 0x001ea80000300800 */
        /* <DEDUP_REMOVED lines=8> */
[----:B--2---:R0:W-:Y:S04]  /*10b60*/  STL [R1+0x8c], R10 ;  /* 0x00008c0a01007387 */ /* 0x0041e80000100800 */
[----:B0-----:R-:W2:Y:S04]  /*10b70*/  LDL.LU R10, [R1+0xe84] ;  /* 0x000e8400010a7983 */ /* 0x001ea80000300800 */
[----:B------:R-:W4:Y:S04]  /*10b80*/  LDL R2, [R1+0x4e4] ;  /* 0x0004e40001027983 */ /* 0x000f280000100800 */
[----:B------:R-:W4:Y:S01]  /*10b90*/  LDL R3, [R1+0x4e8] ;  /* 0x0004e80001037983 */ /* 0x000f220000100800 */
[----:B------:R-:W-:-:S03]  /*10ba0*/  PRMT R13, RZ, 0x7610, R13 ;  /* 0x00007610ff0d7816 */ /* 0x000fc6000000000d */
[----:B------:R0:W-:Y:S04]  /*10bb0*/  STS.U16 [R20+UR5+0x5b80], R11 ;  /* 0x005b800b14007988 */ /* 0x0001e80008000405 */
[----:B0-----:R-:W2:Y:S01]  /*10bc0*/  LDL.LU R11, [R1+0xe80] ;  /* 0x000e8000010b7983 */ /* 0x001ea20000300800 */
[----:B----4-:R-:W-:-:S04]  /*10bd0*/  @!P1 LOP3.LUT R3, R3, R2, RZ, 0x3c, !PT ;  /* 0x0000000203039212 */ /* 0x010fc800078e3cff */
[----:B------:R-:W-:-:S04]  /*10be0*/  @!P1 LOP3.LUT R2, R3, R2, RZ, 0x3c, !PT ;  /* 0x0000000203029212 */ /* 0x000fc800078e3cff */
[----:B------:R-:W-:-:S05]  /*10bf0*/  @!P1 LOP3.LUT R3, R3, R2, RZ, 0x3c, !PT ;  /* 0x0000000203039212 */ /* 0x000fca00078e3cff */
[----:B------:R0:W4:Y:S04]  /*10c00*/  @!P1 LDG.E.U16 R13, desc[UR8][R2.64] ;  /* 0x00000008020d9981 */ /* 0x000128000c1e1500 */
[----:B------:R-:W2:Y:S04]  /*10c10*/  LDL.LU R2, [R1+0x50] ;  /* 0x0000500001027983 */ /* 0x000ea80000300800 */
[----:B------:R-:W3:Y:S01]  /*10c20*/  LDL R3, [R1+0x4dc] ;  /* 0x0004dc0001037983 */ /* 0x000ee20000100800 */
[----:B------:R-:W-:-:S03]  /*10c30*/  PRMT R28, RZ, 0x7610, R28 ;  /* 0x00007610ff1c7816 */ /* 0x000fc6000000001c */
[----:B--2---:R0:W-:Y:S02]  /*10c40*/  STS.U16 [R20+UR5+0x5d80], R2 ;  /* 0x005d800214007988 */ /* 0x0041e40008000405 */
[----:B0-----:R-:W-:-:S05]  /*10c50*/  @!P0 IMAD.MOV.U32 R2, RZ, RZ, R12 ;  /* 0x000000ffff028224 */ /* 0x001fca00078e000c */
[----:B---3--:R-:W2:Y:S04]  /*10c60*/  @!P0 LDG.E.U16 R28, desc[UR8][R2.64] ;  /* 0x00000008021c8981 */ /* 0x008ea8000c1e1500 */
[----:B----4-:R0:W-:Y:S04]  /*10c70*/  STL [R1+0x88], R13 ;  /* 0x0000880d01007387 */ /* 0x0101e80000100800 */
[----:B0-----:R-:W3:Y:S04]  /*10c80*/  LDL.LU R13, [R1+0x4c] ;  /* 0x00004c00010d7983 */ /* 0x001ee80000300800 */
[----:B------:R-:W4:Y:S04]  /*10c90*/  LDL.LU R12, [R1+0x48] ;  /* 0x00004800010c7983 */ /* 0x000f280000300800 */
[----:B--2---:R-:W-:Y:S04]  /*10ca0*/  STL [R1+0x84], R28 ;  /* 0x0000841c01007387 */ /* 0x004fe80000100800 */
        /* <DEDUP_REMOVED lines=8> */
[----:B------:R-:W2:Y:S04]  /*10d30*/  @!P1 LDG.E.U16 R26, desc[UR8][R2.64] ;  /* 0x00000008021a9981 */ /* 0x000ea8000c1e1500 */
[----:B------:R-:W3:Y:S04]  /*10d40*/  LDL R2, [R1+0x45c] ;  /* 0x00045c0001027983 */ /* 0x000ee80000100800 */
[----:B------:R-:W3:Y:S01]  /*10d50*/  LDL R3, [R1+0x460] ;  /* 0x0004600001037983 */ /* 0x000ee20000100800 */
[----:B------:R-:W-:Y:S01]  /*10d60*/  PRMT R0, RZ, 0x7610, R0 ;  /* 0x00007610ff007816 */ /* 0x000fe20000000000 */
[----:B------:R-:W0:Y:S02]  /*10d70*/  S2R R28, SR_TID.X ;  /* 0x00000000001c7919 */ /* 0x000e240000002100 */
[----:B--2---:R1:W-:Y:S04]  /*10d80*/  STL [R1+0x80], R26 ;  /* 0x0000801a01007387 */ /* 0x0043e80000100800 */
[----:B-1----:R-:W2:Y:S01]  /*10d90*/  LDL.LU R26, [R1+0x40] ;  /* 0x00004000011a7983 */ /* 0x002ea20000300800 */
[----:B---3--:R-:W-:-:S04]  /*10da0*/  @!P0 LOP3.LUT R3, R3, R2, RZ, 0x3c, !PT ;  /* 0x0000000203038212 */ /* 0x008fc800078e3cff */
[----:B------:R-:W-:-:S04]  /*10db0*/  @!P0 LOP3.LUT R2, R3, R2, RZ, 0x3c, !PT ;  /* 0x0000000203028212 */ /* 0x000fc800078e3cff */
[----:B------:R-:W-:-:S05]  /*10dc0*/  @!P0 LOP3.LUT R3, R3, R2, RZ, 0x3c, !PT ;  /* 0x0000000203038212 */ /* 0x000fca00078e3cff */
[----:B------:R1:W3:Y:S04]  /*10dd0*/  @!P0 LDG.E.U16 R0, desc[UR8][R2.64] ;  /* 0x0000000802008981 */ /* 0x0002e8000c1e1500 */
[----:B------:R-:W1:Y:S04]  /*10de0*/  LDL R2, [R1+0x3e4] ;  /* 0x0003e40001027983 */ /* 0x000e680000100800 */
[----:B------:R-:W1:Y:S01]  /*10df0*/  LDL R3, [R1+0x3e8] ;  /* 0x0003e80001037983 */ /* 0x000e620000100800 */
[----:B0-----:R-:W-:-:S05]  /*10e00*/  LOP3.LUT R28, R28, 0x3f, RZ, 0xc0, !PT ;  /* 0x0000003f1c1c7812 */ /* 0x001fca00078ec0ff */
[----:B------:R-:W-:-:S05]  /*10e10*/  IMAD.SHL.U32 R28, R28, 0x2, RZ ;  /* 0x000000021c1c7824 */ /* 0x000fca00078e00ff */
[----:B------:R-:W-:Y:S04]  /*10e20*/  STS.U16 [R28+UR5], R10 ;  /* 0x0000000a1c007988 */ /* 0x000fe80008000405 */
[----:B------:R0:W-:Y:S02]  /*10e30*/  STS.U16 [R28+UR5+0x80], R17 ;  /* 0x000080111c007988 */ /* 0x0001e40008000405 */
[----:B0-----:R-:W-:Y:S02]  /*10e40*/  PRMT R28, RZ, 0x7610, R28 ;  /* 0x00007610ff1c7816 */ /* 0x001fe4000000001c */
[----:B-1----:R-:W-:-:S04]  /*10e50*/  @!P1 LOP3.LUT R3, R3, R2, RZ, 0x3c, !PT ;  /* 0x0000000203039212 */ /* 0x002fc800078e3cff */
[----:B------:R-:W-:-:S04]  /*10e60*/  @!P1 LOP3.LUT R2, R3, R2, RZ, 0x3c, !PT ;  /* 0x0000000203029212 */ /* 0x000fc800078e3cff */
[----:B------:R-:W-:-:S05]  /*10e70*/  @!P1 LOP3.LUT R3, R3, R2, RZ, 0x3c, !PT ;  /* 0x0000000203039212 */ /* 0x000fca00078e3cff */
[----:B------:R-:W2:Y:S04]  /*10e80*/  @!P1 LDG.E.U16 R28, desc[UR8][R2.64] ;  /* 0x00000008021c9981 */ /* 0x000ea8000c1e1500 */
[----:B---3--:R0:W-:Y:S04]  /*10e90*/  STL [R1+0x7c], R0 ;  /* 0x00007c0001007387 */ /* 0x0081e80000100800 */
[----:B0-----:R-:W3:Y:S04]  /*10ea0*/  LDL.LU R0, [R1+0x3c] ;  /* 0x00003c0001007983 */ /* 0x001ee80000300800 */
[----:B--2---:R0:W-:Y:S04]  /*10eb0*/  STL [R1+0x78], R28 ;  /* 0x0000781c01007387 */ /* 0x0041e80000100800 */
[----:B------:R-:W2:Y:S04]  /*10ec0*/  LDL R2, [R1+0x3dc] ;  /* 0x0003dc0001027983 */ /* 0x000ea80000100800 */
[----:B------:R-:W2:Y:S01]  /*10ed0*/  LDL R3, [R1+0x3e0] ;  /* 0x0003e00001037983 */ /* 0x000ea20000100800 */
[----:B0-----:R-:W0:Y:S02]  /*10ee0*/  S2R R28, SR_TID.X ;  /* 0x00000000001c7919 */ /* 0x001e240000002100 */
[----:B0-----:R-:W-:-:S05]  /*10ef0*/  LOP3.LUT R28, R28, 0x3f, RZ, 0xc0, !PT ;  /* 0x0000003f1c1c7812 */ /* 0x001fca00078ec0ff */
[----:B------:R-:W-:-:S05]  /*10f00*/  IMAD.SHL.U32 R28, R28, 0x2, RZ ;  /* 0x000000021c1c7824 */ /* 0x000fca00078e00ff */
[----:B------:R0:W-:Y:S02]  /*10f10*/  STS.U16 [R28+UR5+0x800], R18 ;  /* 0x000800121c007988 */ /* 0x0001e40008000405 */
[----:B0-----:R-:W-:Y:S02]  /*10f20*/  PRMT R28, RZ, 0x7610, R28 ;  /* 0x00007610ff1c7816 */ /* 0x001fe4000000001c */
[----:B--2---:R-:W-:-:S04]  /*10f30*/  @!P0 LOP3.LUT R3, R3, R2, RZ, 0x3c, !PT ;  /* 0x0000000203038212 */ /* 0x004fc800078e3cff */
[----:B------:R-:W-:-:S04]  /*10f40*/  @!P0 LOP3.LUT R2, R3, R2, RZ, 0x3c, !PT ;  /* 0x0000000203028212 */ /* 0x000fc800078e3cff */
[----:B------:R-:W-:-:S05]  /*10f50*/  @!P0 LOP3.LUT R3, R3, R2, RZ, 0x3c, !PT ;  /* 0x0000000203038212 */ /* 0x000fca00078e3cff */
[----:B------:R-:W2:Y:S04]  /*10f60*/  @!P0 LDG.E.U16 R28, desc[UR8][R2.64] ;  /* 0x00000008021c8981 */ /* 0x000ea8000c1e1500 */
        /* <DEDUP_REMOVED lines=20> */
[----:B------:R-:W3:Y:S01]  /*110b0*/  LDL.LU R13, [R1+0xe7c] ;  /* 0x000e7c00010d7983 */ /* 0x000ee20000300800 */
        /* <DEDUP_REMOVED lines=10> */
[----:B----4-:R0:W-:Y:S02]  /*11160*/  STS.U16 [R28+UR5+0x1080], R12 ;  /* 0x0010800c1c007988 */ /* 0x0101e40008000405 */
[----:B0-----:R-:W-:Y:S02]  /*11170*/  PRMT R28, RZ, 0x7610, R28 ;  /* 0x00007610ff1c7816 */ /* 0x001fe4000000001c */
[----:B------:R-:W4:Y:S01]  /*11180*/  LDL.LU R12, [R1+0xe78] ;  /* 0x000e7800010c7983 */ /* 0x000f220000300800 */
        /* <DEDUP_REMOVED lines=25> */
[----:B------:R-:W3:Y:S01]  /*11320*/  LDL R26, [R1+0x558] ;  /* 0x00055800011a7983 */ /* 0x000ee20000100800 */
        /* <DEDUP_REMOVED lines=10> */
[----:B---3--:R0:W-:Y:S02]  /*113d0*/  STS.U16 [R28+UR5+0x2000], R0 ;  /* 0x002000001c007988 */ /* 0x0081e40008000405 */
        /* <DEDUP_REMOVED lines=32> */
[----:B------:R-:W2:Y:S01]  /*115e0*/  LDL R3, [R1+0x554] ;  /* 0x0005540001037983 */ /* 0x000ea20000100800 */
[----:B0-----:R-:W0:Y:S01]  /*115f0*/  S2R R28, SR_TID.X ;  /* 0x00000000001c7919 */ /* 0x001e220000002100 */
[----:B------:R-:W-:-:S02]  /*11600*/  @!P1 IMAD.MOV.U32 R2, RZ, RZ, R26 ;  /* 0x000000ffff029224 */ /* 0x000fc400078e001a */
[----:B------:R-:W3:Y:S01]  /*11610*/  LDL R26, [R1+0x458] ;  /* 0x00045800011a7983 */ /* 0x000ee20000100800 */
[----:B0-----:R-:W-:-:S05]  /*11620*/  LOP3.LUT R28, R28, 0x3f, RZ, 0xc0, !PT ;  /* 0x0000003f1c1c7812 */ /* 0x001fca00078ec0ff */
[----:B------:R-:W-:-:S05]  /*11630*/  IMAD.SHL.U32 R28, R28, 0x2, RZ ;  /* 0x000000021c1c7824 */ /* 0x000fca00078e00ff */
[----:B----4-:R0:W-:Y:S02]  /*11640*/  STS.U16 [R28+UR5+0x2880], R12 ;  /* 0x0028800c1c007988 */ /* 0x0101e40008000405 */
[----:B0-----:R-:W-:-:S06]  /*11650*/  PRMT R28, RZ, 0x7610, R28 ;  /* 0x00007610ff1c7816 */ /* 0x001fcc000000001c */
[----:B--2---:R-:W2:Y:S04]  /*11660*/  @!P1 LDG.E.U16 R28, desc[UR8][R2.64] ;  /* 0x00000008021c9981 */ /* 0x004ea8000c1e1500 */
[----:B--2---:R0:W-:Y:S04]  /*11670*/  STL [R1+0x50], R28 ;  /* 0x0000501c01007387 */ /* 0x0041e80000100800 */
[----:B------:R-:W2:Y:S04]  /*11680*/  LDL R2, [R1+0x54c] ;  /* 0x00054c0001027983 */ /* 0x000ea80000100800 */
[----:B------:R-:W2:Y:S01]  /*11690*/  LDL R3, [R1+0x550] ;  /* 0x0005500001037983 */ /* 0x000ea20000100800 */
[----:B------:R-:W-:Y:S01]  /*116a0*/  PRMT R25, RZ, 0x7610, R25 ;  /* 0x00007610ff197816 */ /* 0x000fe20000000019 */
[----:B0-----:R-:W0:Y:S01]  /*116b0*/  S2R R28, SR_TID.X ;  /* 0x00000000001c7919 */ /* 0x001e220000002100 */
[----:B--2---:R-:W-:-:S04]  /*116c0*/  @!P0 LOP3.LUT R3, R3, R2, RZ, 0x3c, !PT ;  /* 0x0000000203038212 */ /* 0x004fc800078e3cff */
[----:B------:R-:W-:-:S04]  /*116d0*/  @!P0 LOP3.LUT R2, R3, R2, RZ, 0x3c, !PT ;  /* 0x0000000203028212 */ /* 0x000fc800078e3cff */
[----:B------:R-:W-:-:S05]  /*116e0*/  @!P0 LOP3.LUT R3, R3, R2, RZ, 0x3c, !PT ;  /* 0x0000000203038212 */ /* 0x000fca00078e3cff */
[----:B------:R1:W2:Y:S04]  /*116f0*/  @!P0 LDG.E.U16 R25, desc[UR8][R2.64] ;  /* 0x0000000802198981 */ /* 0x0002a8000c1e1500 */
[----:B------:R-:W1:Y:S04]  /*11700*/  LDL R2, [R1+0x4d4] ;  /* 0x0004d40001027983 */ /* 0x000e680000100800 */
[----:B------:R-:W1:Y:S01]  /*11710*/  LDL R3, [R1+0x4d8] ;  /* 0x0004d80001037983 */ /* 0x000e620000100800 */
[----:B0-----:R-:W-:-:S05]  /*11720*/  LOP3.LUT R28, R28, 0x3f, RZ, 0xc0, !PT ;  /* 0x0000003f1c1c7812 */ /* 0x001fca00078ec0ff */
[----:B------:R-:W-:-:S05]  /*11730*/  IMAD.SHL.U32 R28, R28, 0x2, RZ ;  /* 0x000000021c1c7824 */ /* 0x000fca00078e00ff */
[----:B------:R-:W-:Y:S04]  /*11740*/  STS.U16 [R28+UR5+0x3000], R13 ;  /* 0x0030000d1c007988 */ /* 0x000fe80008000405 */
[----:B------:R0:W-:Y:S02]  /*11750*/  STS.U16 [R28+UR5+0x3080], R14 ;  /* 0x0030800e1c007988 */ /* 0x0001e40008000405 */
[----:B0-----:R-:W-:Y:S02]  /*11760*/  PRMT R28, RZ, 0x7610, R28 ;  /* 0x00007610ff1c7816 */ /* 0x001fe4000000001c */
[----:B-1----:R-:W-:-:S04]  /*11770*/  @!P1 LOP3.LUT R3, R3, R2, RZ, 0x3c, !PT ;  /* 0x0000000203039212 */ /* 0x002fc800078e3cff */
[----:B------:R-:W-:-:S04]  /*11780*/  @!P1 LOP3.LUT R2, R3, R2, RZ, 0x3c, !PT ;  /* 0x0000000203029212 */ /* 0x000fc800078e3cff */
[----:B------:R-:W-:-:S05]  /*11790*/  @!P1 LOP3.LUT R3, R3, R2, RZ, 0x3c, !PT ;  /* 0x0000000203039212 */ /* 0x000fca00078e3cff */
[----:B------:R-:W4:Y:S04]  /*117a0*/  @!P1 LDG.E.U16 R28, desc[UR8][R2.64] ;  /* 0x00000008021c9981 */ /* 0x000f28000c1e1500 */
[----:B--2---:R0:W-:Y:S04]  /*117b0*/  STL [R1+0x4c], R25 ;  /* 0x00004c1901007387 */ /* 0x0041e80000100800 */
[----:B0-----:R-:W2:Y:S04]  /*117c0*/  LDL R25, [R1+0x450] ;  /* 0x0004500001197983 */ /* 0x001ea80000100800 */
[----:B----4-:R0:W-:Y:S04]  /*117d0*/  STL [R1+0x48], R28 ;  /* 0x0000481c01007387 */ /* 0x0101e80000100800 */
[----:B------:R-:W4:Y:S04]  /*117e0*/  LDL R2, [R1+0x4cc] ;  /* 0x0004cc0001027983 */ /* 0x000f280000100800 */
[----:B------:R-:W4:Y:S01]  /*117f0*/  LDL R3, [R1+0x4d0] ;  /* 0x0004d00001037983 */ /* 0x000f220000100800 */
[----:B0-----:R-:W0:Y:S02]  /*11800*/  S2R R28, SR_TID.X ;  /* 0x00000000001c7919 */ /* 0x001e240000002100 */
[----:B0-----:R-:W-:-:S05]  /*11810*/  LOP3.LUT R28, R28, 0x3f, RZ, 0xc0, !PT ;  /* 0x0000003f1c1c7812 */ /* 0x001fca00078ec0ff */
[----:B------:R-:W-:-:S05]  /*11820*/  IMAD.SHL.U32 R28, R28, 0x2, RZ ;  /* 0x000000021c1c7824 */ /* 0x000fca00078e00ff */
[----:B------:R0:W-:Y:S02]  /*11830*/  STS.U16 [R28+UR5+0x3800], R15 ;  /* 0x0038000f1c007988 */ /* 0x0001e40008000405 */
[----:B0-----:R-:W-:Y:S02]  /*11840*/  PRMT R28, RZ, 0x7610, R28 ;  /* 0x00007610ff1c7816 */ /* 0x001fe4000000001c */
[----:B----4-:R-:W-:-:S04]  /*11850*/  @!P0 LOP3.LUT R3, R3, R2, RZ, 0x3c, !PT ;  /* 0x0000000203038212 */ /* 0x010fc800078e3cff */
[----:B------:R-:W-:-:S04]  /*11860*/  @!P0 LOP3.LUT R2, R3, R2, RZ, 0x3c, !PT ;  /* 0x0000000203028212 */ /* 0x000fc800078e3cff */
[----:B------:R-:W-:-:S05]  /*11870*/  @!P0 LOP3.LUT R3, R3, R2, RZ, 0x3c, !PT ;  /* 0x0000000203038212 */ /* 0x000fca00078e3cff */
[----:B------:R-:W4:Y:S01]  /*11880*/  @!P0 LDG.E.U16 R28, desc[UR8][R2.64] ;  /* 0x00000008021c8981 */ /* 0x000f22000c1e1500 */
[----:B------:R-:W-:-:S03]  /*11890*/  PRMT R14, RZ, 0x7610, R14 ;  /* 0x00007610ff0e7816 */ /* 0x000fc6000000000e */
[----:B----4-:R-:W-:Y:S04]  /*118a0*/  STL [R1+0x44], R28 ;  /* 0x0000441c01007387 */ /* 0x010fe80000100800 */
[----:B------:R-:W4:Y:S01]  /*118b0*/  LDL R3, [R1+0x454] ;  /* 0x0004540001037983 */ /* 0x000f220000100800 */
[----:B---3--:R-:W-:Y:S01]  /*118c0*/  @!P1 IMAD.MOV.U32 R2, RZ, RZ, R26 ;  /* 0x000000ffff029224 */ /* 0x008fe200078e001a */
[----:B------:R-:W-:Y:S02]  /*118d0*/  PRMT R15, RZ, 0x7610, R15 ;  /* 0x00007610ff0f7816 */ /* 0x000fe4000000000f */
[----:B------:R-:W3:Y:S04]  /*118e0*/  LDL R26, [R1+0x354] ;  /* 0x00035400011a7983 */ /* 0x000ee80000100800 */
[----:B----4-:R2:W4:Y:S04]  /*118f0*/  @!P1 LDG.E.U16 R14, desc[UR8][R2.64] ;  /* 0x00000008020e9981 */ /* 0x010528000c1e1500 */
[----:B------:R-:W3:Y:S01]  /*11900*/  LDL R3, [R1+0x44c] ;  /* 0x00044c0001037983 */ /* 0x000ee20000100800 */
[----:B--2---:R-:W-:-:S03]  /*11910*/  @!P0 IMAD.MOV.U32 R2, RZ, RZ, R25 ;  /* 0x000000ffff028224 */ /* 0x004fc600078e0019 */
[----:B----4-:R0:W-:Y:S01]  /*11920*/  STL [R1+0x40], R14 ;  /* 0x0000400e01007387 */ /* 0x0101e20000100800 */
[----:B------:R-:W-:-:S03]  /*11930*/  PRMT R0, RZ, 0x7610, R0 ;  /* 0x00007610ff007816 */ /* 0x000fc60000000000 */
[----:B------:R-:W2:Y:S04]  /*11940*/  LDL R25, [R1+0x34c] ;  /* 0x00034c0001197983 */ /* 0x000ea80000100800 */
[----:B---3--:R1:W3:Y:S04]  /*11950*/  @!P0 LDG.E.U16 R15, desc[UR8][R2.64] ;  /* 0x00000008020f8981 */ /* 0x0082e8000c1e1500 */
[----:B0-----:R-:W4:Y:S04]  /*11960*/  LDL R14, [R1+0x358] ;  /* 0x00035800010e7983 */ /* 0x001f280000100800 */
[----:B------:R-:W1:Y:S04]  /*11970*/  LDL R2, [R1+0x3d4] ;  /* 0x0003d40001027983 */ /* 0x000e680000100800 */
[----:B------:R-:W1:Y:S02]  /*11980*/  LDL R3, [R1+0x3d8] ;  /* 0x0003d80001037983 */ /* 0x000e640000100800 */
[----:B-1----:R-:W-:-:S04]  /*11990*/  @!P1 LOP3.LUT R3, R3, R2, RZ, 0x3c, !PT ;  /* 0x0000000203039212 */ /* 0x002fc800078e3cff */
[----:B------:R-:W-:-:S04]  /*119a0*/  @!P1 LOP3.LUT R2, R3, R2, RZ, 0x3c, !PT ;  /* 0x0000000203029212 */ /* 0x000fc800078e3cff */
[----:B------:R-:W-:-:S05]  /*119b0*/  @!P1 LOP3.LUT R3, R3, R2, RZ, 0x3c, !PT ;  /* 0x0000000203039212 */ /* 0x000fca00078e3cff */
[----:B------:R-:W2:Y:S04]  /*119c0*/  @!P1 LDG.E.U16 R0, desc[UR8][R2.64] ;  /* 0x0000000802009981 */ /* 0x000ea8000c1e1500 */
[----:B---3--:R0:W-:Y:S04]  /*119d0*/  STL [R1+0x2c], R15 ;  /* 0x00002c0f01007387 */ /* 0x0081e80000100800 */
[----:B0-----:R-:W3:Y:S04]  /*119e0*/  LDL R15, [R1+0x350] ;  /* 0x00035000010f7983 */ /* 0x001ee80000100800 */
        /* <DEDUP_REMOVED lines=8> */
[----:B------:R4:W2:Y:S01]  /*11a70*/  @!P0 LDG.E.U16 R0, desc[UR8][R2.64] ;  /* 0x0000000802008981 */ /* 0x0008a2000c1e1500 */
[----:B------:R-:W-:Y:S01]  /*11a80*/  PRMT R27, RZ, 0x7610, R27 ;  /* 0x00007610ff1b7816 */ /* 0x000fe2000000001b */
[----:B----4-:R-:W-:Y:S02]  /*11a90*/  @!P1 IMAD.MOV.U32 R2, RZ, RZ, R14 ;  /* 0x000000ffff029224 */ /* 0x010fe400078e000e */
[----:B------:R-:W-:-:S05]  /*11aa0*/  @!P1 IMAD.MOV.U32 R3, RZ, RZ, R26 ;  /* 0x000000ffff039224 */ /* 0x000fca00078e001a */
[----:B------:R0:W3:Y:S04]  /*11ab0*/  @!P1 LDG.E.U16 R27, desc[UR8][R2.64] ;  /* 0x00000008021b9981 */ /* 0x0000e8000c1e1500 */
[----:B--2---:R1:W-:Y:S04]  /*11ac0*/  STL [R1+0x1c], R0 ;  /* 0x00001c0001007387 */ /* 0x0043e80000100800 */
[----:B-1----:R-:W2:Y:S01]  /*11ad0*/  LDL.LU R0, [R1+0xe64] ;  /* 0x000e640001007983 */ /* 0x002ea20000300800 */
[----:B0-----:R-:W-:Y:S02]  /*11ae0*/  @!P0 IMAD.MOV.U32 R2, RZ, RZ, R15 ;  /* 0x000000ffff028224 */ /* 0x001fe400078e000f */
[----:B------:R-:W-:Y:S01]  /*11af0*/  @!P0 IMAD.MOV.U32 R3, RZ, RZ, R25 ;  /* 0x000000ffff038224 */ /* 0x000fe200078e0019 */
[----:B------:R-:W4:Y:S04]  /*11b00*/  LDL R14, [R1+0x2d0] ;  /* 0x0002d000010e7983 */ /* 0x000f280000100800 */
[----:B------:R-:W4:Y:S04]  /*11b10*/  LDL.LU R26, [R1+0x11c] ;  /* 0x00011c00011a7983 */ /* 0x000f280000300800 */
[----:B------:R-:W4:Y:S04]  /*11b20*/  LDL R25, [R1+0x258] ;  /* 0x0002580001197983 */ /* 0x000f280000100800 */
[----:B---3--:R0:W-:Y:S04]  /*11b30*/  STL [R1+0x10], R27 ;  /* 0x0000101b01007387 */ /* 0x0081e80000100800 */
[----:B0-----:R-:W3:Y:S04]  /*11b40*/  LDL.LU R27, [R1+0x118] ;  /* 0x00011800011b7983 */ /* 0x001ee80000300800 */
[----:B------:R-:W3:Y:S01]  /*11b50*/  LDL.LU R15, [R1+0x114] ;  /* 0x00011400010f7983 */ /* 0x000ee20000300800 */
[----:B--2---:R-:W-:-:S06]  /*11b60*/  PRMT R0, RZ, 0x7610, R0 ;  /* 0x00007610ff007816 */ /* 0x004fcc0000000000 */
[----:B------:R0:W2:Y:S04]  /*11b70*/  @!P0 LDG.E.U16 R0, desc[UR8][R2.64] ;  /* 0x0000000802008981 */ /* 0x0000a8000c1e1500 */
[----:B------:R-:W0:Y:S04]  /*11b80*/  LDL R2, [R1+0x2d4] ;  /* 0x0002d40001027983 */ /* 0x000e280000100800 */
[----:B------:R-:W0:Y:S01]  /*11b90*/  LDL R3, [R1+0x2d8] ;  /* 0x0002d80001037983 */ /* 0x000e220000100800 */
[----:B------:R-:W-:Y:S02]  /*11ba0*/  PRMT R23, RZ, 0x7610, R23 ;  /* 0x00007610ff177816 */ /* 0x000fe40000000017 */
[----:B0-----:R-:W-:-:S04]  /*11bb0*/  @!P1 LOP3.LUT R3, R3, R2, RZ, 0x3c, !PT ;  /* 0x0000000203039212 */ /* 0x001fc800078e3cff */
[----:B------:R-:W-:-:S04]  /*11bc0*/  @!P1 LOP3.LUT R2, R3, R2, RZ, 0x3c, !PT ;  /* 0x0000000203029212 */ /* 0x000fc800078e3cff */
[----:B------:R-:W-:-:S05]  /*11bd0*/  @!P1 LOP3.LUT R3, R3, R2, RZ, 0x3c, !PT ;  /* 0x0000000203039212 */ /* 0x000fca00078e3cff */
[----:B------:R-:W3:Y:S04]  /*11be0*/  @!P1 LDG.E.U16 R23, desc[UR8][R2.64] ;  /* 0x0000000802179981 */ /* 0x000ee8000c1e1500 */
[----:B--2---:R-:W-:Y:S04]  /*11bf0*/  STL [R1+0xe04], R0 ;  /* 0x000e040001007387 */ /* 0x004fe80000100800 */
[----:B---3--:R0:W-:Y:S04]  /*11c00*/  STL [R1], R23 ;  /* 0x0000001701007387 */ /* 0x0081e80000100800 */
[----:B0-----:R-:W2:Y:S04]  /*11c10*/  LDL.LU R23, [R1+0xe60] ;  /* 0x000e600001177983 */ /* 0x001ea80000300800 */
[----:B------:R-:W3:Y:S01]  /*11c20*/  LDL R3, [R1+0x2cc] ;  /* 0x0002cc0001037983 */ /* 0x000ee20000100800 */
[----:B------:R-:W-:Y:S01]  /*11c30*/  PRMT R12, RZ, 0x7610, R12 ;  /* 0x00007610ff0c7816 */ /* 0x000fe2000000000c */
[----:B----4-:R-:W-:-:S02]  /*11c40*/  @!P0 IMAD.MOV.U32 R2, RZ, RZ, R14 ;  /* 0x000000ffff028224 */ /* 0x010fc400078e000e */
[----:B------:R-:W4:Y:S01]  /*11c50*/  LDL.LU R14, [R1+0x110] ;  /* 0x00011000010e7983 */ /* 0x000f220000300800 */
[----:B------:R-:W0:Y:S03]  /*11c60*/  S2R R28, SR_TID.X ;  /* 0x00000000001c7919 */ /* 0x000e260000002100 */
[----:B---3--:R1:W3:Y:S04]  /*11c70*/  @!P0 LDG.E.U16 R12, desc[UR8][R2.64] ;  /* 0x00000008020c8981 */ /* 0x0082e8000c1e1500 */
[----:B------:R-:W3:Y:S01]  /*11c80*/  LDL R3, [R1+0x254] ;  /* 0x0002540001037983 */ /* 0x000ee20000100800 */
[----:B------:R-:W-:Y:S01]  /*11c90*/  PRMT R11, RZ, 0x7610, R11 ;  /* 0x00007610ff0b7816 */ /* 0x000fe2000000000b */
[----:B-1----:R-:W-:Y:S01]  /*11ca0*/  @!P1 IMAD.MOV.U32 R2, RZ, RZ, R25 ;  /* 0x000000ffff029224 */ /* 0x002fe200078e0019 */
[----:B0-----:R-:W-:-:S05]  /*11cb0*/  LOP3.LUT R28, R28, 0x3f, RZ, 0xc0, !PT ;  /* 0x0000003f1c1c7812 */ /* 0x001fca00078ec0ff */
[----:B------:R-:W-:-:S05]  /*11cc0*/  IMAD.SHL.U32 R28, R28, 0x2, RZ ;  /* 0x000000021c1c7824 */ /* 0x000fca00078e00ff */
[----:B------:R-:W-:Y:S04]  /*11cd0*/  STS.U16 [R28+UR5+0x3880], R16 ;  /* 0x003880101c007988 */ /* 0x000fe80008000405 */
[----:B------:R-:W-:Y:S04]  /*11ce0*/  STS.U16 [R29+UR5+0x100], R21 ;  /* 0x000100151d007988 */ /* 0x000fe80008000405 */
[----:B------:R-:W-:Y:S04]  /*11cf0*/  STS.U16 [R29+UR5+0x180], R9 ;  /* 0x000180091d007988 */ /* 0x000fe80008000405 */
[----:B------:R-:W-:Y:S04]  /*11d00*/  STS.U16 [R29+UR5+0x900], R8 ;  /* 0x000900081d007988 */ /* 0x000fe80008000405 */
[----:B------:R-:W-:Y:S04]  /*11d10*/  STS.U16 [R29+UR5+0x980], R7 ;  /* 0x000980071d007988 */ /* 0x000fe80008000405 */
[----:B------:R-:W-:Y:S04]  /*11d20*/  STS.U16 [R29+UR5+0x1100], R6 ;  /* 0x001100061d007988 */ /* 0x000fe80008000405 */
[----:B------:R-:W-:Y:S04]  /*11d30*/  STS.U16 [R29+UR5+0x1180], R22 ;  /* 0x001180161d007988 */ /* 0x000fe80008000405 */
[----:B--2---:R-:W-:Y:S04]  /*11d40*/  STS.U16 [R29+UR5+0x1900], R23 ;  /* 0x001900171d007988 */ /* 0x004fe80008000405 */
[----:B------:R0:W-:Y:S04]  /*11d50*/  STS.U16 [R29+UR5+0x1980], R24 ;  /* 0x001980181d007988 */ /* 0x0001e80008000405 */
[----:B---3--:R-:W2:Y:S04]  /*11d60*/  @!P1 LDG.E.U16 R11, desc[UR8][R2.64] ;  /* 0x00000008020b9981 */ /* 0x008ea8000c1e1500 */
[----:B------:R1:W-:Y:S04]  /*11d70*/  STL [R1+0xe08], R12 ;  /* 0x000e080c01007387 */ /* 0x0003e80000100800 */
[----:B0-----:R-:W3:Y:S04]  /*11d80*/  LDL.LU R29, [R1+0x30] ;  /* 0x00003000011d7983 */ /* 0x001ee80000300800 */
[----:B-1----:R-:W3:Y:S04]  /*11d90*/  LDL R12, [R1+0x1d0] ;  /* 0x0001d000010c7983 */ /* 0x002ee80000100800 */
[----:B------:R-:W3:Y:S04]  /*11da0*/  LDL.LU R25, [R1+0x24] ;  /* 0x0000240001197983 */ /* 0x000ee80000300800 */
[----:B------:R-:W3:Y:S04]  /*11db0*/  LDL R2, [R1+0x24c] ;  /* 0x00024c0001027983 */ /* 0x000ee80000100800 */
[----:B------:R-:W3:Y:S01]  /*11dc0*/  LDL R3, [R1+0x250] ;  /* 0x0002500001037983 */ /* 0x000ee20000100800 */
[----:B------:R-:W-:-:S03]  /*11dd0*/  PRMT R10, RZ, 0x7610, R10 ;  /* 0x00007610ff0a7816 */ /* 0x000fc6000000000a */
[----:B--2---:R0:W-:Y:S02]  /*11de0*/  STL [R1+0xe0c], R11 ;  /* 0x000e0c0b01007387 */ /* 0x0041e40000100800 */
[----:B0-----:R-:W0:Y:S01]  /*11df0*/  S2R R11, SR_TID.X ;  /* 0x00000000000b7919 */ /* 0x001e220000002100 */
[----:B---3--:R-:W-:-:S04]  /*11e00*/  @!P0 LOP3.LUT R3, R3, R2, RZ, 0x3c, !PT ;  /* 0x0000000203038212 */ /* 0x008fc800078e3cff */
[----:B------:R-:W-:Y:S02]  /*11e10*/  @!P0 LOP3.LUT R2, R3, R2, RZ, 0x3c, !PT ;  /* 0x0000000203028212 */ /* 0x000fe400078e3cff */
[----:B0-----:R-:W-:-:S05]  /*11e20*/  LOP3.LUT R11, R11, 0x3f, RZ, 0xc0, !PT ;  /* 0x0000003f0b0b7812 */ /* 0x001fca00078ec0ff */
[----:B------:R-:W-:Y:S01]  /*11e30*/  IMAD.SHL.U32 R11, R11, 0x2, RZ ;  /* 0x000000020b0b7824 */ /* 0x000fe200078e00ff */
[----:B------:R-:W-:-:S04]  /*11e40*/  @!P0 LOP3.LUT R3, R3, R2, RZ, 0x3c, !PT ;  /* 0x0000000203038212 */ /* 0x000fc800078e3cff */
[----:B------:R-:W-:Y:S01]  /*11e50*/  LOP3.LUT R11, R11, 0x10, RZ, 0x3c, !PT ;  /* 0x000000100b0b7812 */ /* 0x000fe200078e3cff */
[----:B------:R-:W2:Y:S04]  /*11e60*/  @!P0 LDG.E.U16 R10, desc[UR8][R2.64] ;  /* 0x00000008020a8981 */ /* 0x000ea8000c1e1500 */
[----:B------:R0:W-:Y:S04]  /*11e70*/  STS.U16 [R11+UR5+0x2100], R26 ;  /* 0x0021001a0b007988 */ /* 0x0001e80008000405 */
[----:B0-----:R-:W3:Y:S04]  /*11e80*/  LDL.LU R26, [R1+0xe5c] ;  /* 0x000e5c00011a7983 */ /* 0x001ee80000300800 */
[----:B------:R-:W3:Y:S04]  /*11e90*/  LDL R2, [R1+0x1d4] ;  /* 0x0001d40001027983 */ /* 0x000ee80000100800 */
[----:B------:R-:W3:Y:S01]  /*11ea0*/  LDL R3, [R1+0x1d8] ;  /* 0x0001d80001037983 */ /* 0x000ee20000100800 */
[----:B------:R-:W-:-:S03]  /*11eb0*/  PRMT R9, RZ, 0x7610, R9 ;  /* 0x00007610ff097816 */ /* 0x000fc60000000009 */
[----:B------:R0:W-:Y:S04]  /*11ec0*/  STS.U16 [R11+UR5+0x2180], R27 ;  /* 0x0021801b0b007988 */ /* 0x0001e80008000405 */
[----:B--2---:R-:W-:Y:S04]  /*11ed0*/  STL [R1+0xe10], R10 ;  /* 0x000e100a01007387 */ /* 0x004fe80000100800 */
[----:B0-----:R-:W2:Y:S01]  /*11ee0*/  LDL.LU R27, [R1+0xe58] ;  /* 0x000e5800011b7983 */ /* 0x001ea20000300800 */
[----:B---3--:R-:W-:-:S04]  /*11ef0*/  @!P1 LOP3.LUT R3, R3, R2, RZ, 0x3c, !PT ;  /* 0x0000000203039212 */ /* 0x008fc800078e3cff */
[----:B------:R-:W-:-:S04]  /*11f00*/  @!P1 LOP3.LUT R2, R3, R2, RZ, 0x3c, !PT ;  /* 0x0000000203029212 */ /* 0x000fc800078e3cff */
[----:B------:R-:W-:-:S05]  /*11f10*/  @!P1 LOP3.LUT R3, R3, R2, RZ, 0x3c, !PT ;  /* 0x0000000203039212 */ /* 0x000fca00078e3cff */
[----:B------:R0:W3:Y:S04]  /*11f20*/  @!P1 LDG.E.U16 R9, desc[UR8][R2.64] ;  /* 0x0000000802099981 */ /* 0x0000e8000c1e1500 */
[----:B------:R-:W4:Y:S01]  /*11f30*/  LDL R3, [R1+0x1cc] ;  /* 0x0001cc0001037983 */ /* 0x000f220000100800 */
[----:B------:R-:W-:Y:S01]  /*11f40*/  PRMT R8, RZ, 0x7610, R8 ;  /* 0x00007610ff087816 */ /* 0x000fe20000000008 */
[----:B0-----:R-:W-:Y:S02]  /*11f50*/  @!P0 IMAD.MOV.U32 R2, RZ, RZ, R12 ;  /* 0x000000ffff028224 */ /* 0x001fe400078e000c */
[----:B------:R0:W-:Y:S04]  /*11f60*/  STS.U16 [R11+UR5+0x2900], R15 ;  /* 0x0029000f0b007988 */ /* 0x0001e80008000405 */
[----:B---3--:R-:W-:Y:S04]  /*11f70*/  STL [R1+0xe14], R9 ;  /* 0x000e140901007387 */ /* 0x008fe80000100800 */
[----:B0-----:R-:W3:Y:S01]  /*11f80*/  LDL.LU R15, [R1+0x8] ;  /* 0x00000800010f7983 */ /* 0x001ee20000300800 */
[----:B--2---:R-:W-:-:S03]  /*11f90*/  PRMT R27, RZ, 0x7610, R27 ;  /* 0x00007610ff1b7816 */ /* 0x004fc6000000001b */
[----:B------:R-:W2:Y:S04]  /*11fa0*/  LDL R12, [R1+0x4c0] ;  /* 0x0004c000010c7983 */ /* 0x000ea80000100800 */
[----:B----4-:R0:W4:Y:S04]  /*11fb0*/  @!P0 LDG.E.U16 R8, desc[UR8][R2.64] ;  /* 0x0000000802088981 */ /* 0x010128000c1e1500 */
[----:B------:R-:W0:Y:S04]  /*11fc0*/  LDL R2, [R1+0x544] ;  /* 0x0005440001027983 */ /* 0x000e280000100800 */
[----:B------:R-:W0:Y:S02]  /*11fd0*/  LDL R3, [R1+0x548] ;  /* 0x0005480001037983 */ /* 0x000e240000100800 */
[----:B0-----:R-:W-:-:S04]  /*11fe0*/  @!P1 LOP3.LUT R3, R3, R2, RZ, 0x3c, !PT ;  /* 0x0000000203039212 */ /* 0x001fc800078e3cff */
[----:B------:R-:W-:-:S04]  /*11ff0*/  @!P1 LOP3.LUT R2, R3, R2, RZ, 0x3c, !PT ;  /* 0x0000000203029212 */ /* 0x000fc800078e3cff */
[----:B------:R-:W-:-:S05]  /*12000*/  @!P1 LOP3.LUT R3, R3, R2, RZ, 0x3c, !PT ;  /* 0x0000000203039212 */ /* 0x000fca00078e3cff */
[----:B------:R-:W2:Y:S04]  /*12010*/  @!P1 LDG.E.U16 R27, desc[UR8][R2.64] ;  /* 0x00000008021b9981 */ /* 0x000ea8000c1e1500 */
[----:B----4-:R-:W-:Y:S04]  /*12020*/  STL [R1+0xe18], R8 ;  /* 0x000e180801007387 */ /* 0x010fe80000100800 */
[----:B------:R0:W-:Y:S04]  /*12030*/  STS.U16 [R11+UR5+0x2980], R14 ;  /* 0x0029800e0b007988 */ /* 0x0001e80008000405 */
[----:B0-----:R-:W4:Y:S04]  /*12040*/  LDL.LU R14, [R1+0x4] ;  /* 0x00000400010e7983 */ /* 0x001f280000300800 */
        /* <DEDUP_REMOVED lines=25> */
[----:B------:R-:W2:Y:S01]  /*121e0*/  LDL R3, [R1+0x4bc] ;  /* 0x0004bc0001037983 */ /* 0x000ea20000100800 */
[----:B------:R-:W-:-:S03]  /*121f0*/  PRMT R8, RZ, 0x7610, R8 ;  /* 0x00007610ff087816 */ /* 0x000fc60000000008 */
[----:B---3--:R0:W-:Y:S02]  /*12200*/  STS.U16 [R11+UR5+0x3900], R2 ;  /* 0x003900020b007988 */ /* 0x0081e40008000405 */
[----:B0-----:R-:W-:-:S05]  /*12210*/  @!P0 IMAD.MOV.U32 R2, RZ, RZ, R12 ;  /* 0x000000ffff028224 */ /* 0x001fca00078e000c */
[----:B--2---:R-:W2:Y:S04]  /*12220*/  @!P0 LDG.E.U16 R8, desc[UR8][R2.64] ;  /* 0x0000000802088981 */ /* 0x004ea8000c1e1500 */
[----:B------:R-:W3:Y:S04]  /*12230*/  LDL R2, [R1+0x444] ;  /* 0x0004440001027983 */ /* 0x000ee80000100800 */
[----:B------:R-:W3:Y:S01]  /*12240*/  LDL R3, [R1+0x448] ;  /* 0x0004480001037983 */ /* 0x000ee20000100800 */
[----:B------:R-:W-:-:S03]  /*12250*/  PRMT R28, RZ, 0x7610, R28 ;  /* 0x00007610ff1c7816 */ /* 0x000fc6000000001c */
[----:B------:R-:W-:Y:S01]  /*12260*/  STS.U16 [R11+UR5+0x3980], R25 ;  /* 0x003980190b007988 */ /* 0x000fe20008000405 */
[----:B------:R-:W0:Y:S03]  /*12270*/  S2R R12, SR_TID.X ;  /* 0x00000000000c7919 */ /* 0x000e260000002100 */
[----:B--2---:R1:W-:Y:S04]  /*12280*/  STL [R1+0x30], R8 ;  /* 0x0000300801007387 */ /* 0x0043e80000100800 */
[----:B-1----:R-:W2:Y:S01]  /*12290*/  LDL R8, [R1+0x3c8] ;  /* 0x0003c80001087983 */ /* 0x002ea20000100800 */
[----:B---3--:R-:W-:-:S03]  /*122a0*/  @!P1 LOP3.LUT R3, R3, R2, RZ, 0x3c, !PT ;  /* 0x0000000203039212 */ /* 0x008fc600078e3cff */
[----:B------:R-:W3:Y:S01]  /*122b0*/  LDL.LU R11, [R1+0x124] ;  /* 0x00012400010b7983 */ /* 0x000ee20000300800 */
[----:B------:R-:W-:-:S04]  /*122c0*/  @!P1 LOP3.LUT R2, R3, R2, RZ, 0x3c, !PT ;  /* 0x0000000203029212 */ /* 0x000fc800078e3cff */
[----:B------:R-:W-:-:S05]  /*122d0*/  @!P1 LOP3.LUT R3, R3, R2, RZ, 0x3c, !PT ;  /* 0x0000000203039212 */ /* 0x000fca00078e3cff */
[----:B------:R-:W2:Y:S04]  /*122e0*/  @!P1 LDG.E.U16 R28, desc[UR8][R2.64] ;  /* 0x00000008021c9981 */ /* 0x000ea8000c1e1500 */
[----:B------:R-:W3:Y:S04]  /*122f0*/  LDL R2, [R1+0x43c] ;  /* 0x00043c0001027983 */ /* 0x000ee80000100800 */
[----:B------:R-:W3:Y:S01]  /*12300*/  LDL R3, [R1+0x440] ;  /* 0x0004400001037983 */ /* 0x000ee20000100800 */
[----:B0-----:R-:W-:-:S05]  /*12310*/  LOP3.LUT R12, R12, 0x3f, RZ, 0xc0, !PT ;  /* 0x0000003f0c0c7812 */ /* 0x001fca00078ec0ff */
[----:B------:R-:W-:Y:S01]  /*12320*/  IMAD.SHL.U32 R12, R12, 0x2, RZ ;  /* 0x000000020c0c7824 */ /* 0x000fe200078e00ff */
[----:B------:R-:W-:-:S04]  /*12330*/  PRMT R10, RZ, 0x7610, R10 ;  /* 0x00007610ff0a7816 */ /* 0x000fc8000000000a */
[----:B------:R-:W-:-:S05]  /*12340*/  LOP3.LUT R12, R12, 0x20, RZ, 0x3c, !PT ;  /* 0x000000200c0c7812 */ /* 0x000fca00078e3cff */
[----:B------:R0:W-:Y:S04]  /*12350*/  STS.U16 [R12+UR5+0x200], R15 ;  /* 0x0002000f0c007988 */ /* 0x0001e80008000405 */
[----:B0-----:R-:W4:Y:S04]  /*12360*/  LDL R15, [R1+0x348] ;  /* 0x00034800010f7983 */ /* 0x001f280000100800 */
[----:B--2---:R0:W-:Y:S04]  /*12370*/  STL [R1+0x28], R28 ;  /* 0x0000281c01007387 */ /* 0x0041e80000100800 */
[----:B0-----:R-:W2:Y:S01]  /*12380*/  LDL.LU R28, [R1+0x12c] ;  /* 0x00012c00011c7983 */ /* 0x001ea20000300800 */
[----:B---3--:R-:W-:-:S04]  /*12390*/  @!P0 LOP3.LUT R3, R3, R2, RZ, 0x3c, !PT ;  /* 0x0000000203038212 */ /* 0x008fc800078e3cff */
[----:B------:R-:W-:-:S04]  /*123a0*/  @!P0 LOP3.LUT R2, R3, R2, RZ, 0x3c, !PT ;  /* 0x0000000203028212 */ /* 0x000fc800078e3cff */
[----:B------:R-:W-:-:S05]  /*123b0*/  @!P0 LOP3.LUT R3, R3, R2, RZ, 0x3c, !PT ;  /* 0x0000000203038212 */ /* 0x000fca00078e3cff */
[----:B------:R0:W3:Y:S04]  /*123c0*/  @!P0 LDG.E.U16 R10, desc[UR8][R2.64] ;  /* 0x00000008020a8981 */ /* 0x0000e8000c1e1500 */
[----:B------:R-:W2:Y:S01]  /*123d0*/  LDL R3, [R1+0x3c4] ;  /* 0x0003c40001037983 */ /* 0x000ea20000100800 */
[----:B------:R-:W-:Y:S01]  /*123e0*/  PRMT R0, RZ, 0x7610, R0 ;  /* 0x00007610ff007816 */ /* 0x000fe20000000000 */
[----:B0-----:R-:W-:Y:S02]  /*123f0*/  @!P1 IMAD.MOV.U32 R2, RZ, RZ, R8 ;  /* 0x000000ffff029224 */ /* 0x001fe400078e0008 */
[----:B----4-:R0:W-:Y:S04]  /*12400*/  STS.U16 [R12+UR5+0x280], R14 ;  /* 0x0002800e0c007988 */ /* 0x0101e80008000405 */
[----:B0-----:R-:W4:Y:S04]  /*12410*/  LDL R14, [R1+0x33c] ;  /* 0x00033c00010e7983 */ /* 0x001f280000100800 */
[----:B---3--:R0:W-:Y:S01]  /*12420*/  STL [R1+0x24], R10 ;  /* 0x0000240a01007387 */ /* 0x0081e20000100800 */
[----:B------:R-:W-:-:S03]  /*12430*/  PRMT R27, RZ, 0x7610, R27 ;  /* 0x00007610ff1b7816 */ /* 0x000fc6000000001b */
[----:B------:R-:W3:Y:S04]  /*12440*/  LDL R8, [R1+0x2c4] ;  /* 0x0002c40001087983 */ /* 0x000ee80000100800 */
[----:B--2---:R1:W2:Y:S04]  /*12450*/  @!P1 LDG.E.U16 R0, desc[UR8][R2.64] ;  /* 0x0000000802009981 */ /* 0x0042a8000c1e1500 */
[----:B0-----:R-:W2:Y:S04]  /*12460*/  LDL R10, [R1+0x340] ;  /* 0x00034000010a7983 */ /* 0x001ea80000100800 */
[----:B------:R-:W1:Y:S04]  /*12470*/  LDL R2, [R1+0x3bc] ;  /* 0x0003bc0001027983 */ /* 0x000e680000100800 */
[----:B------:R-:W1:Y:S02]  /*12480*/  LDL R3, [R1+0x3c0] ;  /* 0x0003c00001037983 */ /* 0x000e640000100800 */
[----:B-1----:R-:W-:-:S04]  /*12490*/  @!P0 LOP3.LUT R3, R3, R2, RZ, 0x3c, !PT ;  /* 0x0000000203038212 */ /* 0x002fc800078e3cff */
[----:B------:R-:W-:-:S04]  /*124a0*/  @!P0 LOP3.LUT R2, R3, R2, RZ, 0x3c, !PT ;  /* 0x0000000203028212 */ /* 0x000fc800078e3cff */
[----:B------:R-:W-:-:S05]  /*124b0*/  @!P0 LOP3.LUT R3, R3, R2, RZ, 0x3c, !PT ;  /* 0x0000000203038212 */ /* 0x000fca00078e3cff */
[----:B------:R-:W3:Y:S04]  /*124c0*/  @!P0 LDG.E.U16 R27, desc[UR8][R2.64] ;  /* 0x00000008021b8981 */ /* 0x000ee8000c1e1500 */
[----:B--2---:R0:W-:Y:S04]  /*124d0*/  STL [R1+0x18], R0 ;  /* 0x0000180001007387 */ /* 0x0041e80000100800 */
[----:B0-----:R-:W2:Y:S04]  /*124e0*/  LDL R0, [R1+0x2c8] ;  /* 0x0002c80001007983 */ /* 0x001ea80000100800 */
[----:B---3--:R0:W-:Y:S04]  /*124f0*/  STL [R1+0x14], R27 ;  /* 0x0000141b01007387 */ /* 0x0081e80000100800 */
[----:B0-----:R-:W3:Y:S04]  /*12500*/  LDL.LU R27, [R1+0xe40] ;  /* 0x000e4000011b7983 */ /* 0x001ee80000300800 */
[----:B------:R-:W2:Y:S01]  /*12510*/  LDL R3, [R1+0x344] ;  /* 0x0003440001037983 */ /* 0x000ea20000100800 */
[----:B------:R-:W-:Y:S01]  /*12520*/  PRMT R26, RZ, 0x7610, R26 ;  /* 0x00007610ff1a7816 */ /* 0x000fe2000000001a */
[----:B------:R-:W-:Y:S01]  /*12530*/  @!P1 IMAD.MOV.U32 R2, RZ, RZ, R15 ;  /* 0x000000ffff029224 */ /* 0x000fe200078e000f */
[----:B------:R-:W-:Y:S01]  /*12540*/  PRMT R9, RZ, 0x7610, R9 ;  /* 0x00007610ff097816 */ /* 0x000fe20000000009 */
[----:B------:R-:W3:Y:S04]  /*12550*/  LDL.LU R15, [R1+0x140] ;  /* 0x00014000010f7983 */ /* 0x000ee80000300800 */
[----:B--2---:R0:W2:Y:S02]  /*12560*/  @!P1 LDG.E.U16 R26, desc[UR8][R2.64] ;  /* 0x00000008021a9981 */ /* 0x0040a4000c1e1500 */
[----:B0-----:R-:W-:-:S02]  /*12570*/  @!P0 IMAD.MOV.U32 R2, RZ, RZ, R10 ;  /* 0x000000ffff028224 */ /* 0x001fc400078e000a */
[----:B----4-:R-:W-:-:S05]  /*12580*/  @!P0 IMAD.MOV.U32 R3, RZ, RZ, R14 ;  /* 0x000000ffff038224 */ /* 0x010fca00078e000e */
[----:B------:R0:W4:Y:S01]  /*12590*/  @!P0 LDG.E.U16 R9, desc[UR8][R2.64] ;  /* 0x0000000802098981 */ /* 0x000122000c1e1500 */
[----:B------:R-:W-:Y:S01]  /*125a0*/  PRMT R7, RZ, 0x7610, R7 ;  /* 0x00007610ff077816 */ /* 0x000fe20000000007 */
[----:B0-----:R-:W-:Y:S02]  /*125b0*/  @!P1 IMAD.MOV.U32 R2, RZ, RZ, R0 ;  /* 0x000000ffff029224 */ /* 0x001fe400078e0000 */
[----:B------:R-:W-:-:S05]  /*125c0*/  @!P1 IMAD.MOV.U32 R3, RZ, RZ, R8 ;  /* 0x000000ffff039224 */ /* 0x000fca00078e0008 */
[----:B------:R0:W3:Y:S04]  /*125d0*/  @!P1 LDG.E.U16 R7, desc[UR8][R2.64] ;  /* 0x0000000802079981 */ /* 0x0000e8000c1e1500 */
[----:B--2---:R1:W-:Y:S04]  /*125e0*/  STL [R1+0x8], R26 ;  /* 0x0000081a01007387 */ /* 0x0043e80000100800 */
[----:B-1----:R-:W2:Y:S04]  /*125f0*/  LDL.LU R26, [R1+0xe3c] ;  /* 0x000e3c00011a7983 */ /* 0x002ea80000300800 */
[----:B------:R-:W2:Y:S04]  /*12600*/  LDL.LU R14, [R1+0x144] ;  /* 0x00014400010e7983 */ /* 0x000ea80000300800 */
[----:B------:R-:W2:Y:S04]  /*12610*/  LDL R10, [R1+0x244] ;  /* 0x00024400010a7983 */ /* 0x000ea80000100800 */
[----:B------:R-:W2:Y:S04]  /*12620*/  LDL R0, [R1+0x248] ;  /* 0x0002480001007983 */ /* 0x000ea80000100800 */
[----:B----4-:R1:W-:Y:S04]  /*12630*/  STL [R1+0x4], R9 ;  /* 0x0000040901007387 */ /* 0x0103e80000100800 */
[----:B-1----:R-:W4:Y:S04]  /*12640*/  LDL.LU R9, [R1+0x14c] ;  /* 0x00014c0001097983 */ /* 0x002f280000300800 */
[----:B------:R-:W0:Y:S04]  /*12650*/  LDL R2, [R1+0x2bc] ;  /* 0x0002bc0001027983 */ /* 0x000e280000100800 */
[----:B------:R-:W0:Y:S01]  /*12660*/  LDL R3, [R1+0x2c0] ;  /* 0x0002c00001037983 */ /* 0x000e220000100800 */
[----:B------:R-:W-:Y:S01]  /*12670*/  PRMT R6, RZ, 0x7610, R6 ;  /* 0x00007610ff067816 */ /* 0x000fe20000000006 */
[----:B------:R-:W1:Y:S01]  /*12680*/  S2R R8, SR_TID.X ;  /* 0x0000000000087919 */ /* 0x000e620000002100 */
[----:B0-----:R-:W-:-:S04]  /*12690*/  @!P0 LOP3.LUT R3, R3, R2, RZ, 0x3c, !PT ;  /* 0x0000000203038212 */ /* 0x001fc800078e3cff */
[----:B------:R-:W-:-:S04]  /*126a0*/  @!P0 LOP3.LUT R2, R3, R2, RZ, 0x3c, !PT ;  /* 0x0000000203028212 */ /* 0x000fc800078e3cff */
[----:B------:R-:W-:-:S05]  /*126b0*/  @!P0 LOP3.LUT R3, R3, R2, RZ, 0x3c, !PT ;  /* 0x0000000203038212 */ /* 0x000fca00078e3cff */
[----:B------:R-:W4:Y:S04]  /*126c0*/  @!P0 LDG.E.U16 R6, desc[UR8][R2.64] ;  /* 0x0000000802068981 */ /* 0x000f28000c1e1500 */
[----:B------:R-:W-:Y:S04]  /*126d0*/  STS.U16 [R12+UR5+0xa00], R29 ;  /* 0x000a001d0c007988 */ /* 0x000fe80008000405 */
[----:B---3--:R-:W-:Y:S04]  /*126e0*/  STS.U16 [R12+UR5+0xa80], R27 ;  /* 0x000a801b0c007988 */ /* 0x008fe80008000405 */
[----:B--2---:R-:W-:Y:S04]  /*126f0*/  STS.U16 [R12+UR5+0x1200], R26 ;  /* 0x0012001a0c007988 */ /* 0x004fe80008000405 */
[----:B------:R0:W-:Y:S04]  /*12700*/  STS.U16 [R12+UR5+0x1280], R11 ;  /* 0x0012800b0c007988 */ /* 0x0001e80008000405 */
[----:B------:R-:W-:Y:S04]  /*12710*/  STL [R1+0xde8], R7 ;  /* 0x000de80701007387 */ /* 0x000fe80000100800 */
[----:B------:R2:W-:Y:S04]  /*12720*/  STS.U16 [R12+UR5+0x1a00], R28 ;  /* 0x001a001c0c007988 */ /* 0x0005e80008000405 */
[----:B0-----:R-:W3:Y:S04]  /*12730*/  LDL R11, [R1+0x240] ;  /* 0x00024000010b7983 */ /* 0x001ee80000100800 */
[----:B--2---:R-:W2:Y:S04]  /*12740*/  LDL R12, [R1+0x23c] ;  /* 0x00023c00010c7983 */ /* 0x004ea80000100800 */
[----:B------:R-:W2:Y:S04]  /*12750*/  LDL.LU R28, [R1+0x1bc] ;  /* 0x0001bc00011c7983 */ /* 0x000ea80000300800 */
[----:B------:R-:W2:Y:S01]  /*12760*/  LDL.LU R3, [R1+0x138] ;  /* 0x0001380001037983 */ /* 0x000ea20000300800 */
[----:B-1----:R-:W-:-:S03]  /*12770*/  LOP3.LUT R8, R8, 0x3f, RZ, 0xc0, !PT ;  /* 0x0000003f08087812 */ /* 0x002fc600078ec0ff */
[----:B----4-:R0:W-:Y:S04]  /*12780*/  STL [R1+0xdec], R6 ;  /* 0x000dec0601007387 */ /* 0x0101e80000100800 */
[----:B------:R-:W4:Y:S01]  /*12790*/  LDL R7, [R1+0x1c8] ;  /* 0x0001c80001077983 */ /* 0x000f220000100800 */
[----:B0-----:R-:W-:-:S03]  /*127a0*/  IMAD.SHL.U32 R6, R8, 0x2, RZ ;  /* 0x0000000208067824 */ /* 0x001fc600078e00ff */
[----:B------:R-:W4:Y:S02]  /*127b0*/  LDL R8, [R1+0x1c4] ;  /* 0x0001c40001087983 */ /* 0x000f240000100800 */
[----:B------:R-:W-:Y:S01]  /*127c0*/  LOP3.LUT R6, R6, 0x20, RZ, 0x3c, !PT ;  /* 0x0000002006067812 */ /* 0x000fe200078e3cff */
[----:B------:R-:W-:Y:S01]  /*127d0*/  @!P1 IMAD.MOV.U32 R2, RZ, RZ, R0 ;  /* 0x000000ffff029224 */ /* 0x000fe200078e0000 */
[----:B------:R-:W-:Y:S02]  /*127e0*/  PRMT R5, RZ, 0x7610, R5 ;  /* 0x00007610ff057816 */ /* 0x000fe40000000005 */
[----:B------:R-:W-:Y:S01]  /*127f0*/  PRMT R4, RZ, 0x7610, R4 ;  /* 0x00007610ff047816 */ /* 0x000fe20000000004 */
[----:B--2---:R0:W-:Y:S02]  /*12800*/  STS.U16 [R6+UR5+0x1a80], R3 ;  /* 0x001a800306007988 */ /* 0x0041e40008000405 */
[----:B0-----:R-:W-:Y:S02]  /*12810*/  @!P1 IMAD.MOV.U32 R3, RZ, RZ, R10 ;  /* 0x000000ffff039224 */ /* 0x001fe400078e000a */
[----:B------:R-:W-:Y:S04]  /*12820*/  STS.U16 [R6+UR5+0x2200], R15 ;  /* 0x0022000f06007988 */ /* 0x000fe80008000405 */
[----:B------:R3:W2:Y:S04]  /*12830*/  @!P1 LDG.E.U16 R5, desc[UR8][R2.64] ;  /* 0x0000000802059981 */ /* 0x0006a8000c1e1500 */
[----:B------:R4:W-:Y:S04]  /*12840*/  STS.U16 [R6+UR5+0x2280], R14 ;  /* 0x0022800e06007988 */ /* 0x0009e80008000405 */
[----:B------:R-:W2:Y:S01]  /*12850*/  LDL.LU R10, [R1+0x164] ;  /* 0x00016400010a7983 */ /* 0x000ea20000300800 */
[----:B---3--:R-:W-:-:S02]  /*12860*/  @!P0 IMAD.MOV.U32 R2, RZ, RZ, R11 ;  /* 0x000000ffff028224 */ /* 0x008fc400078e000b */
[----:B------:R-:W-:-:S05]  /*12870*/  @!P0 IMAD.MOV.U32 R3, RZ, RZ, R12 ;  /* 0x000000ffff038224 */ /* 0x000fca00078e000c */
[----:B------:R0:W3:Y:S02]  /*12880*/  @!P0 LDG.E.U16 R4, desc[UR8][R2.64] ;  /* 0x0000000802048981 */ /* 0x0000e4000c1e1500 */
[----:B0-----:R-:W-:Y:S01]  /*12890*/  PRMT R3, RZ, 0x7610, R3 ;  /* 0x00007610ff037816 */ /* 0x001fe20000000003 */
[----:B----4-:R-:W-:Y:S02]  /*128a0*/  @!P1 IMAD.MOV.U32 R14, RZ, RZ, R7 ;  /* 0x000000ffff0e9224 */ /* 0x010fe400078e0007 */
[----:B------:R-:W-:-:S05]  /*128b0*/  @!P1 IMAD.MOV.U32 R15, RZ, RZ, R8 ;  /* 0x000000ffff0f9224 */ /* 0x000fca00078e0008 */
[----:B------:R-:W4:Y:S04]  /*128c0*/  @!P1 LDG.E.U16 R3, desc[UR8][R14.64] ;  /* 0x000000080e039981 */ /* 0x000f28000c1e1500 */
[----:B--2---:R-:W-:Y:S04]  /*128d0*/  STL [R1+0xdf0], R5 ;  /* 0x000df00501007387 */ /* 0x004fe80000100800 */
[----:B------:R-:W2:Y:S04]  /*128e0*/  LDL R0, [R1+0x1c0] ;  /* 0x0001c00001007983 */ /* 0x000ea80000100800 */
[----:B------:R-:W2:Y:S04]  /*128f0*/  LDL.LU R11, [R1+0x160] ;  /* 0x00016000010b7983 */ /* 0x000ea80000300800 */
[----:B---3--:R0:W-:Y:S04]  /*12900*/  STL [R1+0xdf4], R4 ;  /* 0x000df40401007387 */ /* 0x0081e80000100800 */
[----:B0-----:R-:W3:Y:S04]  /*12910*/  LDL R4, [R1+0x538] ;  /* 0x0005380001047983 */ /* 0x001ee80000100800 */
[----:B------:R-:W3:Y:S04]  /*12920*/  LDL.LU R12, [R1+0x15c] ;  /* 0x00015c00010c7983 */ /* 0x000ee80000300800 */
[----:B----4-:R0:W-:Y:S01]  /*12930*/  STL [R1+0xdf8], R3 ;  /* 0x000df80301007387 */ /* 0x0101e20000100800 */
[----:B------:R-:W-:Y:S01]  /*12940*/  PRMT R2, RZ, 0x7610, R2 ;  /* 0x00007610ff027816 */ /* 0x000fe20000000002 */
[----:B------:R-:W-:Y:S01]  /*12950*/  @!P0 IMAD.MOV.U32 R15, RZ, RZ, R28 ;  /* 0x000000ffff0f8224 */ /* 0x000fe200078e001c */
[----:B------:R-:W-:Y:S01]  /*12960*/  PRMT R26, RZ, 0x7610, R26 ;  /* 0x00007610ff1a7816 */ /* 0x000fe2000000001a */
[----:B------:R1:W-:Y:S04]  /*12970*/  STS.U16 [R6+UR5+0x2a00], R9 ;  /* 0x002a000906007988 */ /* 0x0003e80008000405 */
[----:B------:R-:W4:Y:S04]  /*12980*/  LDL R7, [R1+0x530] ;  /* 0x0005300001077983 */ /* 0x000f280000100800 */
[----:B0-----:R-:W4:Y:S04]  /*12990*/  LDL R3, [R1+0x534] ;  /* 0x0005340001037983 */ /* 0x001f280000100800 */
[----:B-1----:R-:W4:Y:S04]  /*129a0*/  LDL R9, [R1+0x52c] ;  /* 0x00052c0001097983 */ /* 0x002f280000100800 */
[----:B------:R-:W4:Y:S01]  /*129b0*/  LDL R5, [R1+0x4b4] ;  /* 0x0004b40001057983 */ /* 0x000f220000100800 */
[----:B--2---:R-:W-:-:S03]  /*129c0*/  @!P0 IMAD.MOV.U32 R14, RZ, RZ, R0 ;  /* 0x000000ffff0e8224 */ /* 0x004fc600078e0000 */
[----:B------:R-:W2:Y:S04]  /*129d0*/  LDL R0, [R1+0x4b8] ;  /* 0x0004b80001007983 */ /* 0x000ea80000100800 */
[----:B------:R3:W2:Y:S04]  /*129e0*/  @!P0 LDG.E.U16 R2, desc[UR8][R14.64] ;  /* 0x000000080e028981 */ /* 0x0006a8000c1e1500 */
[----:B------:R-:W2:Y:S01]  /*129f0*/  LDL.LU R8, [R1+0x158] ;  /* 0x0001580001087983 */ /* 0x000ea20000300800 */
[----:B---3--:R-:W-:Y:S02]  /*12a00*/  @!P1 IMAD.MOV.U32 R14, RZ, RZ, R4 ;  /* 0x000000ffff0e9224 */ /* 0x008fe400078e0004 */
[----:B----4-:R-:W-:-:S05]  /*12a10*/  @!P1 IMAD.MOV.U32 R15, RZ, RZ, R3 ;  /* 0x000000ffff0f9224 */ /* 0x010fca00078e0003 */
[----:B------:R-:W3:Y:S04]  /*12a20*/  @!P1 LDG.E.U16 R26, desc[UR8][R14.64] ;  /* 0x000000080e1a9981 */ /* 0x000ee8000c1e1500 */
[----:B------:R0:W-:Y:S04]  /*12a30*/  STL [R1+0x8d0], R28 ;  /* 0x0008d01c01007387 */ /* 0x0001e80000100800 */
[----:B0-----:R-:W4:Y:S04]  /*12a40*/  LDL.LU R28, [R1+0x154] ;  /* 0x00015400011c7983 */ /* 0x001f280000300800 */
[----:B--2---:R-:W-:Y:S04]  /*12a50*/  STL [R1+0xdfc], R2 ;  /* 0x000dfc0201007387 */ /* 0x004fe80000100800 */
[----:B---3--:R-:W-:Y:S04]  /*12a60*/  STL [R1+0xe1c], R26 ;  /* 0x000e1c1a01007387 */ /* 0x008fe80000100800 */
[----:B------:R-:W2:Y:S04]  /*12a70*/  LDL R4, [R1+0x4ac] ;  /* 0x0004ac0001047983 */ /* 0x000ea80000100800 */
[----:B------:R-:W3:Y:S01]  /*12a80*/  LDL R3, [R1+0x4b0] ;  /* 0x0004b00001037983 */ /* 0x000ee20000100800 */
[----:B------:R-:W-:Y:S01]  /*12a90*/  PRMT R24, RZ, 0x7610, R24 ;  /* 0x00007610ff187816 */ /* 0x000fe20000000018 */
[----:B------:R-:W-:-:S02]  /*12aa0*/  @!P0 IMAD.MOV.U32 R14, RZ, RZ, R7 ;  /* 0x000000ffff0e8224 */ /* 0x000fc400078e0007 */
[----:B------:R-:W-:Y:S01]  /*12ab0*/  @!P0 IMAD.MOV.U32 R15, RZ, RZ, R9 ;  /* 0x000000ffff0f8224 */ /* 0x000fe200078e0009 */
[----:B------:R-:W-:Y:S02]  /*12ac0*/  PRMT R22, RZ, 0x7610, R22 ;  /* 0x00007610ff167816 */ /* 0x000fe40000000016 */
[----:B------:R-:W-:Y:S01]  /*12ad0*/  PRMT R20, RZ, 0x7610, R20 ;  /* 0x00007610ff147816 */ /* 0x000fe20000000014 */
[----:B----4-:R-:W-:Y:S04]  /*12ae0*/  STS.U16 [R6+UR5+0x2a80], R28 ;  /* 0x002a801c06007988 */ /* 0x010fe80008000405 */
[----:B------:R0:W4:Y:S04]  /*12af0*/  @!P0 LDG.E.U16 R24, desc[UR8][R14.64] ;  /* 0x000000080e188981 */ /* 0x000128000c1e1500 */
[----:B------:R-:W4:Y:S01]  /*12b00*/  LDL.LU R9, [R1+0x178] ;  /* 0x0001780001097983 */ /* 0x000f220000300800 */
[----:B0-----:R-:W-:-:S02]  /*12b10*/  @!P1 IMAD.MOV.U32 R14, RZ, RZ, R0 ;  /* 0x000000ffff0e9224 */ /* 0x001fc400078e0000 */
[----:B------:R-:W-:-:S05]  /*12b20*/  @!P1 IMAD.MOV.U32 R15, RZ, RZ, R5 ;  /* 0x000000ffff0f9224 */ /* 0x000fca00078e0005 */
[----:B------:R2:W4:Y:S02]  /*12b30*/  @!P1 LDG.E.U16 R22, desc[UR8][R14.64] ;  /* 0x000000080e169981 */ /* 0x000524000c1e1500 */
[----:B--2---:R-:W-:Y:S02]  /*12b40*/  @!P0 IMAD.MOV.U32 R15, RZ, RZ, R4 ;  /* 0x000000ffff0f8224 */ /* 0x004fe400078e0004 */
[----:B---3--:R-:W-:-:S05]  /*12b50*/  @!P0 IMAD.MOV.U32 R14, RZ, RZ, R3 ;  /* 0x000000ffff0e8224 */ /* 0x008fca00078e0003 */
[----:B------:R-:W2:Y:S04]  /*12b60*/  @!P0 LDG.E.U16 R20, desc[UR8][R14.64] ;  /* 0x000000080e148981 */ /* 0x000ea8000c1e1500 */
[----:B------:R0:W-:Y:S04]  /*12b70*/  STS.U16 [R6+UR5+0x3200], R10 ;  /* 0x0032000a06007988 */ /* 0x0001e80008000405 */
[----:B------:R1:W-:Y:S04]  /*12b80*/  STS.U16 [R6+UR5+0x3280], R11 ;  /* 0x0032800b06007988 */ /* 0x0003e80008000405 */
[----:B0-----:R-:W3:Y:S04]  /*12b90*/  LDL.LU R10, [R1+0x174] ;  /* 0x00017400010a7983 */ /* 0x001ee80000300800 */
[----:B----4-:R-:W-:Y:S04]  /*12ba0*/  STL [R1+0xe20], R24 ;  /* 0x000e201801007387 */ /* 0x010fe80000100800 */
[----:B------:R-:W4:Y:S04]  /*12bb0*/  LDL R2, [R1+0x434] ;  /* 0x0004340001027983 */ /* 0x000f280000100800 */
[----:B------:R-:W3:Y:S04]  /*12bc0*/  LDL R0, [R1+0x438] ;  /* 0x0004380001007983 */ /* 0x000ee80000100800 */
[----:B-1----:R-:W3:Y:S04]  /*12bd0*/  LDL.LU R11, [R1+0x170] ;  /* 0x00017000010b7983 */ /* 0x002ee80000300800 */
[----:B------:R-:W-:Y:S04]  /*12be0*/  STL [R1+0xe24], R22 ;  /* 0x000e241601007387 */ /* 0x000fe80000100800 */
[----:B------:R-:W3:Y:S04]  /*12bf0*/  LDL R7, [R1+0x42c] ;  /* 0x00042c0001077983 */ /* 0x000ee80000100800 */
[----:B------:R-:W3:Y:S04]  /*12c00*/  LDL R5, [R1+0x430] ;  /* 0x0004300001057983 */ /* 0x000ee80000100800 */
[----:B--2---:R-:W-:Y:S04]  /*12c10*/  STL [R1+0xe28], R20 ;  /* 0x000e281401007387 */ /* 0x004fe80000100800 */
[----:B------:R-:W2:Y:S04]  /*12c20*/  LDL R4, [R1+0x3b4] ;  /* 0x0003b40001047983 */ /* 0x000ea80000100800 */
[----:B------:R-:W2:Y:S04]  /*12c30*/  LDL R3, [R1+0x3b8] ;  /* 0x0003b80001037983 */ /* 0x000ea80000100800 */
[----:B------:R0:W-:Y:S02]  /*12c40*/  STS.U16 [R6+UR5+0x3a00], R12 ;  /* 0x003a000c06007988 */ /* 0x0001e40008000405 */
[----:B0-----:R-:W0:Y:S01]  /*12c50*/  S2R R12, SR_TID.X ;  /* 0x00000000000c7919 */ /* 0x001e220000002100 */
[----:B------:R-:W-:Y:S01]  /*12c60*/  PRMT R18, RZ, 0x7610, R18 ;  /* 0x00007610ff127816 */ /* 0x000fe20000000012 */
[----:B----4-:R-:W-:-:S02]  /*12c70*/  @!P1 IMAD.MOV.U32 R15, RZ, RZ, R2 ;  /* 0x000000ffff0f9224 */ /* 0x010fc400078e0002 */
[----:B---3--:R-:W-:Y:S01]  /*12c80*/  @!P1 IMAD.MOV.U32 R14, RZ, RZ, R0 ;  /* 0x000000ffff0e9224 */ /* 0x008fe200078e0000 */
[----:B------:R0:W-:Y:S01]  /*12c90*/  STS.U16 [R6+UR5+0x3a80], R8 ;  /* 0x003a800806007988 */ /* 0x0001e20008000405 */
[----:B------:R-:W-:-:S03]  /*12ca0*/  PRMT R16, RZ, 0x7610, R16 ;  /* 0x00007610ff107816 */ /* 0x000fc60000000010 */
[----:B------:R1:W3:Y:S01]  /*12cb0*/  @!P1 LDG.E.U16 R18, desc[UR8][R14.64] ;  /* 0x000000080e129981 */ /* 0x0002e2000c1e1500 */
[----:B------:R-:W-:Y:S01]  /*12cc0*/  PRMT R13, RZ, 0x7610, R13 ;  /* 0x00007610ff0d7816 */ /* 0x000fe2000000000d */
[----:B-1----:R-:W-:Y:S02]  /*12cd0*/  @!P0 IMAD.MOV.U32 R15, RZ, RZ, R7 ;  /* 0x000000ffff0f8224 */ /* 0x002fe400078e0007 */
[----:B------:R-:W-:-:S05]  /*12ce0*/  @!P0 IMAD.MOV.U32 R14, RZ, RZ, R5 ;  /* 0x000000ffff0e8224 */ /* 0x000fca00078e0005 */
[----:B------:R2:W4:Y:S01]  /*12cf0*/  @!P0 LDG.E.U16 R16, desc[UR8][R14.64] ;  /* 0x000000080e108981 */ /* 0x000522000c1e1500 */
[----:B0-----:R-:W-:-:S03]  /*12d00*/  LOP3.LUT R8, R12, 0x3f, RZ, 0xc0, !PT ;  /* 0x0000003f0c087812 */ /* 0x001fc600078ec0ff */
[----:B------:R-:W4:Y:S04]  /*12d10*/  LDL.LU R12, [R1+0x16c] ;  /* 0x00016c00010c7983 */ /* 0x000f280000300800 */
[----:B------:R-:W4:Y:S04]  /*12d20*/  LDL.LU R28, [R1+0x334] ;  /* 0x00033400011c7983 */ /* 0x000f280000300800 */
[----:B------:R-:W4:Y:S04]  /*12d30*/  LDL R2, [R1+0x3ac] ;  /* 0x0003ac0001027983 */ /* 0x000f280000100800 */
[----:B------:R-:W4:Y:S01]  /*12d40*/  LDL R0, [R1+0x3b0] ;  /* 0x0003b00001007983 */ /* 0x000f220000100800 */
[----:B--2---:R-:W-:Y:S01]  /*12d50*/  @!P1 IMAD.MOV.U32 R15, RZ, RZ, R4 ;  /* 0x000000ffff0f9224 */ /* 0x004fe200078e0004 */
[----:B------:R-:W-:Y:S01]  /*12d60*/  PRMT R17, RZ, 0x7610, R17 ;  /* 0x00007610ff117816 */ /* 0x000fe20000000011 */
[----:B------:R-:W-:Y:S01]  /*12d70*/  @!P1 IMAD.MOV.U32 R14, RZ, RZ, R3 ;  /* 0x000000ffff0e9224 */ /* 0x000fe200078e0003 */
[----:B------:R-:W2:Y:S04]  /*12d80*/  LDL.LU R6, [R1+0x168] ;  /* 0x0001680001067983 */ /* 0x000ea80000300800 */
[----:B------:R0:W2:Y:S01]  /*12d90*/  @!P1 LDG.E.U16 R13, desc[UR8][R14.64] ;  /* 0x000000080e0d9981 */ /* 0x0000a2000c1e1500 */
[----:B------:R-:W-:-:S05]  /*12da0*/  IMAD.SHL.U32 R8, R8, 0x2, RZ ;  /* 0x0000000208087824 */ /* 0x000fca00078e00ff */
[----:B------:R-:W-:-:S05]  /*12db0*/  LOP3.LUT R8, R8, 0x30, RZ, 0x3c, !PT ;  /* 0x0000003008087812 */ /* 0x000fca00078e3cff */
[----:B------:R-:W-:Y:S04]  /*12dc0*/  STS.U16 [R8+UR5+0x300], R9 ;  /* 0x0003000908007988 */ /* 0x000fe80008000405 */
[----:B---3--:R-:W-:Y:S04]  /*12dd0*/  STL [R1+0xe2c], R18 ;  /* 0x000e2c1201007387 */ /* 0x008fe80000100800 */
[----:B------:R-:W-:Y:S04]  /*12de0*/  STS.U16 [R8+UR5+0x380], R10 ;  /* 0x0003800a08007988 */ /* 0x000fe80008000405 */
[----:B------:R1:W-:Y:S04]  /*12df0*/  STS.U16 [R8+UR5+0xb00], R11 ;  /* 0x000b000b08007988 */ /* 0x0003e80008000405 */
[----:B----4-:R-:W-:Y:S04]  /*12e00*/  STL [R1+0xe30], R16 ;  /* 0x000e301001007387 */ /* 0x010fe80000100800 */
[----:B------:R-:W3:Y:S04]  /*12e10*/  LDL.LU R24, [R1+0x180] ;  /* 0x0001800001187983 */ /* 0x000ee80000300800 */
[----:B------:R-:W4:Y:S04]  /*12e20*/  LDL R3, [R1+0x338] ;  /* 0x0003380001037983 */ /* 0x000f280000100800 */
[----:B------:R-:W3:Y:S01]  /*12e30*/  LDL.LU R26, [R1+0x184] ;  /* 0x00018400011a7983 */ /* 0x000ee20000300800 */
[----:B0-----:R-:W-:-:S02]  /*12e40*/  @!P0 IMAD.MOV.U32 R15, RZ, RZ, R2 ;  /* 0x000000ffff0f8224 */ /* 0x001fc400078e0002 */
[----:B------:R-:W-:-:S05]  /*12e50*/  @!P0 IMAD.MOV.U32 R14, RZ, RZ, R0 ;  /* 0x000000ffff0e8224 */ /* 0x000fca00078e0000 */
[----:B------:R0:W3:Y:S04]  /*12e60*/  @!P0 LDG.E.U16 R17, desc[UR8][R14.64] ;  /* 0x000000080e118981 */ /* 0x0000e8000c1e1500 */
[----:B--2---:R2:W-:Y:S04]  /*12e70*/  STL [R1+0xe34], R13 ;  /* 0x000e340d01007387 */ /* 0x0045e80000100800 */
[----:B-1----:R-:W3:Y:S04]  /*12e80*/  LDL.LU R11, [R1+0x18c] ;  /* 0x00018c00010b7983 */ /* 0x002ee80000300800 */
[----:B------:R-:W3:Y:S04]  /*12e90*/  LDL R7, [R1+0x330] ;  /* 0x0003300001077983 */ /* 0x000ee80000100800 */
[----:B--2---:R-:W2:Y:S04]  /*12ea0*/  LDL R13, [R1+0x32c] ;  /* 0x00032c00010d7983 */ /* 0x004ea80000100800 */
[----:B------:R-:W2:Y:S04]  /*12eb0*/  LDL R0, [R1+0x2b8] ;  /* 0x0002b80001007983 */ /* 0x000ea80000100800 */
[----:B------:R-:W2:Y:S01]  /*12ec0*/  LDL R2, [R1+0x2b4] ;  /* 0x0002b40001027983 */ /* 0x000ea20000100800 */
[----:B------:R-:W-:Y:S01]  /*12ed0*/  PRMT R19, RZ, 0x7610, R19 ;  /* 0x00007610ff137816 */ /* 0x000fe20000000013 */
[----:B0-----:R-:W-:-:S02]  /*12ee0*/  @!P1 IMAD.MOV.U32 R15, RZ, RZ, R28 ;  /* 0x000000ffff0f9224 */ /* 0x001fc400078e001c */
[----:B------:R0:W-:Y:S01]  /*12ef0*/  STS.U16 [R8+UR5+0xb80], R12 ;  /* 0x000b800c08007988 */ /* 0x0001e20008000405 */
[----:B------:R-:W-:-:S03]  /*12f00*/  PRMT R21, RZ, 0x7610, R21 ;  /* 0x00007610ff157816 */ /* 0x000fc60000000015 */
[----:B------:R1:W-:Y:S01]  /*12f10*/  STS.U16 [R8+UR5+0x1300], R6 ;  /* 0x0013000608007988 */ /* 0x0003e20008000405 */
[----:B----4-:R-:W-:-:S05]  /*12f20*/  @!P1 IMAD.MOV.U32 R14, RZ, RZ, R3 ;  /* 0x000000ffff0e9224 */ /* 0x010fca00078e0003 */
[----:B------:R4:W2:Y:S04]  /*12f30*/  @!P1 LDG.E.U16 R19, desc[UR8][R14.64] ;  /* 0x000000080e139981 */ /* 0x0008a8000c1e1500 */
[----:B---3--:R-:W-:Y:S04]  /*12f40*/  STL [R1+0xe38], R17 ;  /* 0x000e381101007387 */ /* 0x008fe80000100800 */
[----:B------:R-:W3:Y:S04]  /*12f50*/  LDL R9, [R1+0x2b0] ;  /* 0x0002b00001097983 */ /* 0x000ee80000100800 */
[----:B0-----:R-:W3:Y:S04]  /*12f60*/  LDL.LU R12, [R1+0x190] ;  /* 0x00019000010c7983 */ /* 0x001ee80000300800 */
[----:B------:R-:W3:Y:S04]  /*12f70*/  LDL R10, [R1+0x2ac] ;  /* 0x0002ac00010a7983 */ /* 0x000ee80000100800 */
[----:B------:R-:W-:Y:S04]  /*12f80*/  STL [R1+0x928], R28 ;  /* 0x0009281c01007387 */ /* 0x000fe80000100800 */
[----:B------:R-:W3:Y:S04]  /*12f90*/  LDL.LU R3, [R1+0x194] ;  /* 0x0001940001037983 */ /* 0x000ee80000300800 */
[----:B------:R-:W3:Y:S04]  /*12fa0*/  LDL.LU R4, [R1+0x188] ;  /* 0x0001880001047983 */ /* 0x000ee80000300800 */
[----:B------:R-:W3:Y:S04]  /*12fb0*/  LDL.LU R5, [R1+0x17c] ;  /* 0x00017c0001057983 */ /* 0x000ee80000300800 */
[----:B-1----:R-:W3:Y:S01]  /*12fc0*/  LDL.LU R6, [R1+0x150] ;  /* 0x0001500001067983 */ /* 0x002ee20000300800 */
[----:B----4-:R-:W-:-:S03]  /*12fd0*/  @!P0 IMAD.MOV.U32 R14, RZ, RZ, R7 ;  /* 0x000000ffff0e8224 */ /* 0x010fc600078e0007 */
[----:B------:R-:W4:Y:S01]  /*12fe0*/  LDL R7, [R1+0x238] ;  /* 0x0002380001077983 */ /* 0x000f220000100800 */
[----:B--2---:R-:W-:-:S03]  /*12ff0*/  @!P0 IMAD.MOV.U32 R15, RZ, RZ, R13 ;  /* 0x000000ffff0f8224 */ /* 0x004fc600078e000d */
[----:B------:R-:W2:Y:S04]  /*13000*/  LDL R13, [R1+0x234] ;  /* 0x00023400010d7983 */ /* 0x000ea80000100800 */
[----:B------:R0:W2:Y:S02]  /*13010*/  @!P0 LDG.E.U16 R21, desc[UR8][R14.64] ;  /* 0x000000080e158981 */ /* 0x0000a4000c1e1500 */
[----:B0-----:R-:W-:Y:S02]  /*13020*/  @!P1 IMAD.MOV.U32 R14, RZ, RZ, R0 ;  /* 0x000000ffff0e9224 */ /* 0x001fe400078e0000 */
[----:B------:R-:W2:Y:S01]  /*13030*/  LDL R0, [R1+0x230] ;  /* 0x0002300001007983 */ /* 0x000ea20000100800 */
[----:B------:R-:W-:-:S03]  /*13040*/  @!P1 IMAD.MOV.U32 R15, RZ, RZ, R2 ;  /* 0x000000ffff0f9224 */ /* 0x000fc600078e0002 */
[----:B------:R-:W2:Y:S01]  /*13050*/  LDL R2, [R1+0x22c] ;  /* 0x00022c0001027983 */ /* 0x000ea20000100800 */
[----:B------:R-:W-:Y:S02]  /*13060*/  PRMT R23, RZ, 0x7610, R23 ;  /* 0x00007610ff177816 */ /* 0x000fe40000000017 */
[----:B------:R-:W-:Y:S01]  /*13070*/  PRMT R25, RZ, 0x7610, R25 ;  /* 0x00007610ff197816 */ /* 0x000fe20000000019 */
[----:B------:R0:W-:Y:S04]  /*13080*/  STS.U16 [R8+UR5+0x1380], R24 ;  /* 0x0013801808007988 */ /* 0x0001e80008000405 */
[----:B------:R3:W2:Y:S01]  /*13090*/  @!P1 LDG.E.U16 R23, desc[UR8][R14.64] ;  /* 0x000000080e179981 */ /* 0x0006a2000c1e1500 */
[----:B------:R-:W-:-:S03]  /*130a0*/  PRMT R27, RZ, 0x7610, R27 ;  /* 0x00007610ff1b7816 */ /* 0x000fc6000000001b */
[----:B------:R1:W-:Y:S04]  /*130b0*/  STS.U16 [R8+UR5+0x1b00], R26 ;  /* 0x001b001a08007988 */ /* 0x0003e80008000405 */
[----:B0-----:R-:W2:Y:S04]  /*130c0*/  LDL.LU R24, [R1+0x148] ;  /* 0x0001480001187983 */ /* 0x001ea80000300800 */
[----:B-1----:R-:W2:Y:S01]  /*130d0*/  LDL.LU R26, [R1+0x13c] ;  /* 0x00013c00011a7983 */ /* 0x002ea20000300800 */
[----:B---3--:R-:W-:-:S03]  /*130e0*/  @!P0 IMAD.MOV.U32 R14, RZ, RZ, R9 ;  /* 0x000000ffff0e8224 */ /* 0x008fc600078e0009 */
[----:B------:R-:W3:Y:S01]  /*130f0*/  LDL.LU R9, [R1+0x128] ;  /* 0x0001280001097983 */ /* 0x000ee20000300800 */
[----:B------:R-:W-:-:S03]  /*13100*/  @!P0 IMAD.MOV.U32 R15, RZ, RZ, R10 ;  /* 0x000000ffff0f8224 */ /* 0x000fc600078e000a */
[----:B------:R0:W-:Y:S04]  /*13110*/  STS.U16 [R8+UR5+0x1b80], R11 ;  /* 0x001b800b08007988 */ /* 0x0001e80008000405 */
[----:B------:R4:W3:Y:S04]  /*13120*/  @!P0 LDG.E.U16 R25, desc[UR8][R14.64] ;  /* 0x000000080e198981 */ /* 0x0008e8000c1e1500 */
[----:B------:R-:W3:Y:S04]  /*13130*/  LDL.LU R10, [R1+0x120] ;  /* 0x00012000010a7983 */ /* 0x000ee80000300800 */
[----:B0-----:R-:W3:Y:S04]  /*13140*/  LDL.LU R11, [R1+0x8c] ;  /* 0x00008c00010b7983 */ /* 0x001ee80000300800 */
[----:B------:R0:W-:Y:S04]  /*13150*/  STS.U16 [R8+UR5+0x2300], R12 ;  /* 0x0023000c08007988 */ /* 0x0001e80008000405 */
[----:B0-----:R-:W3:Y:S01]  /*13160*/  LDL.LU R12, [R1+0x88] ;  /* 0x00008800010c7983 */ /* 0x001ee20000300800 */
[----:B----4-:R-:W-:-:S02]  /*13170*/  @!P1 IMAD.MOV.U32 R14, RZ, RZ, R7 ;  /* 0x000000ffff0e9224 */ /* 0x010fc400078e0007 */
[----:B--2---:R-:W-:-:S05]  /*13180*/  @!P1 IMAD.MOV.U32 R15, RZ, RZ, R13 ;  /* 0x000000ffff0f9224 */ /* 0x004fca00078e000d */
[----:B------:R0:W2:Y:S02]  /*13190*/  @!P1 LDG.E.U16 R27, desc[UR8][R14.64] ;  /* 0x000000080e1b9981 */ /* 0x0000a4000c1e1500 */
[----:B0-----:R-:W-:Y:S02]  /*131a0*/  @!P0 IMAD.MOV.U32 R14, RZ, RZ, R0 ;  /* 0x000000ffff0e8224 */ /* 0x001fe400078e0000 */
[----:B------:R-:W4:Y:S01]  /*131b0*/  LDL.LU R0, [R1+0x84] ;  /* 0x0000840001007983 */ /* 0x000f220000300800 */
[----:B------:R-:W0:Y:S01]  /*131c0*/  S2R R7, SR_TID.X ;  /* 0x0000000000077919 */ /* 0x000e220000002100 */
[----:B------:R-:W-:Y:S01]  /*131d0*/  PRMT R29, RZ, 0x7610, R29 ;  /* 0x00007610ff1d7816 */ /* 0x000fe2000000001d */
[----:B------:R-:W-:-:S05]  /*131e0*/  @!P0 IMAD.MOV.U32 R15, RZ, RZ, R2 ;  /* 0x000000ffff0f8224 */ /* 0x000fca00078e0002 */
[----:B------:R1:W2:Y:S04]  /*131f0*/  @!P0 LDG.E.U16 R29, desc[UR8][R14.64] ;  /* 0x000000080e1d8981 */ /* 0x0002a8000c1e1500 */
[----:B------:R-:W2:Y:S04]  /*13200*/  LDL.LU R14, [R1+0x80] ;  /* 0x00008000010e7983 */ /* 0x000ea80000300800 */
[----:B------:R-:W2:Y:S04]  /*13210*/  LDL.LU R17, [R1+0x7c] ;  /* 0x00007c0001117983 */ /* 0x000ea80000300800 */
[----:B------:R-:W2:Y:S04]  /*13220*/  LDL.LU R13, [R1+0x78] ;  /* 0x00007800010d7983 */ /* 0x000ea80000300800 */
[----:B------:R-:W2:Y:S04]  /*13230*/  LDL.LU R16, [R1+0x74] ;  /* 0x0000740001107983 */ /* 0x000ea80000300800 */
[----:B------:R-:W2:Y:S01]  /*13240*/  LDL.LU R18, [R1+0x70] ;  /* 0x0000700001127983 */ /* 0x000ea20000300800 */
[----:B0-----:R-:W-:-:S03]  /*13250*/  LOP3.LUT R7, R7, 0x3f, RZ, 0xc0, !PT ;  /* 0x0000003f07077812 */ /* 0x001fc600078ec0ff */
[----:B------:R-:W2:Y:S04]  /*13260*/  LDL.LU R20, [R1+0x6c] ;  /* 0x00006c0001147983 */ /* 0x000ea80000300800 */
[----:B------:R-:W2:Y:S01]  /*13270*/  LDL.LU R2, [R1+0x68] ;  /* 0x0000680001027983 */ /* 0x000ea20000300800 */
[----:B------:R-:W-:-:S03]  /*13280*/  IMAD.SHL.U32 R22, R7, 0x2, RZ ;  /* 0x0000000207167824 */ /* 0x000fc600078e00ff */
[----:B------:R0:W-:Y:S04]  /*13290*/  STS.U16 [R8+UR5+0x2380], R3 ;  /* 0x0023800308007988 */ /* 0x0001e80008000405 */
[----:B------:R1:W-:Y:S04]  /*132a0*/  STS.U16 [R8+UR5+0x2b00], R4 ;  /* 0x002b000408007988 */ /* 0x0003e80008000405 */
[----:B------:R3:W-:Y:S04]  /*132b0*/  STS.U16 [R8+UR5+0x2b80], R5 ;  /* 0x002b800508007988 */ /* 0x0007e80008000405 */
[----:B0-----:R-:W2:Y:S04]  /*132c0*/  LDL.LU R3, [R1+0x64] ;  /* 0x0000640001037983 */ /* 0x001ea80000300800 */
[----:B-1----:R-:W2:Y:S04]  /*132d0*/  LDL.LU R4, [R1+0x60] ;  /* 0x0000600001047983 */ /* 0x002ea80000300800 */
[----:B------:R0:W-:Y:S04]  /*132e0*/  STS.U16 [R8+UR5+0x3300], R6 ;  /* 0x0033000608007988 */ /* 0x0001e80008000405 */
[----:B---3--:R-:W3:Y:S01]  /*132f0*/  LDL.LU R5, [R1+0x5c] ;  /* 0x00005c0001057983 */ /* 0x008ee20000300800 */
[----:B------:R-:W-:-:S03]  /*13300*/  LOP3.LUT R22, R22, 0x40, RZ, 0x3c, !PT ;  /* 0x0000004016167812 */ /* 0x000fc600078e3cff */
[----:B------:R1:W-:Y:S04]  /*13310*/  STS.U16 [R8+UR5+0x3380], R24 ;  /* 0x0033801808007988 */ /* 0x0003e80008000405 */
[----:B0-----:R-:W3:Y:S04]  /*13320*/  LDL.LU R6, [R1+0x58] ;  /* 0x0000580001067983 */ /* 0x001ee80000300800 */
[----:B------:R0:W-:Y:S04]  /*13330*/  STS.U16 [R8+UR5+0x3b00], R26 ;  /* 0x003b001a08007988 */ /* 0x0001e80008000405 */
[----:B-1----:R-:W3:Y:S04]  /*13340*/  LDL.LU R24, [R1+0x54] ;  /* 0x0000540001187983 */ /* 0x002ee80000300800 */
[----:B------:R1:W-:Y:S04]  /*13350*/  STS.U16 [R8+UR5+0x3b80], R9 ;  /* 0x003b800908007988 */ /* 0x0003e80008000405 */
[----:B0-----:R-:W3:Y:S04]  /*13360*/  LDL.LU R26, [R1+0x50] ;  /* 0x00005000011a7983 */ /* 0x001ee80000300800 */
[----:B-1----:R-:W3:Y:S04]  /*13370*/  LDL.LU R8, [R1+0x4c] ;  /* 0x00004c0001087983 */ /* 0x002ee80000300800 */
[----:B------:R-:W3:Y:S04]  /*13380*/  LDL.LU R9, [R1+0x48] ;  /* 0x0000480001097983 */ /* 0x000ee80000300800 */
[----:B------:R-:W3:Y:S04]  /*13390*/  LDL.LU R15, [R1+0x44] ;  /* 0x00004400010f7983 */ /* 0x000ee80000300800 */
[----:B------:R0:W-:Y:S04]  /*133a0*/  STS.U16 [R22+UR5+0x400], R10 ;  /* 0x0004000a16007988 */ /* 0x0001e80008000405 */
[----:B------:R-:W3:Y:S04]  /*133b0*/  LDL.LU R28, [R1+0x40] ;  /* 0x00004000011c7983 */ /* 0x000ee80000300800 */
[----:B------:R1:W-:Y:S04]  /*133c0*/  STS.U16 [R22+UR5+0x480], R11 ;  /* 0x0004800b16007988 */ /* 0x0003e80008000405 */
[----:B0-----:R-:W3:Y:S04]  /*133d0*/  LDL.LU R10, [R1+0x2c] ;  /* 0x00002c00010a7983 */ /* 0x001ee80000300800 */
[----:B------:R0:W-:Y:S04]  /*133e0*/  STS.U16 [R22+UR5+0xc00], R12 ;  /* 0x000c000c16007988 */ /* 0x0001e80008000405 */
[----:B-1----:R-:W3:Y:S04]  /*133f0*/  LDL.LU R11, [R1+0x20] ;  /* 0x00002000010b7983 */ /* 0x002ee80000300800 */
[----:B0-----:R-:W3:Y:S04]  /*13400*/  LDL.LU R12, [R1+0x1c] ;  /* 0x00001c00010c7983 */ /* 0x001ee80000300800 */
[----:B----4-:R0:W-:Y:S04]  /*13410*/  STS.U16 [R22+UR5+0xc80], R0 ;  /* 0x000c800016007988 */ /* 0x0101e80008000405 */
[----:B0-----:R-:W4:Y:S04]  /*13420*/  LDL.LU R0, [R1+0x10] ;  /* 0x0000100001007983 */ /* 0x001f280000300800 */
[----:B--2---:R0:W-:Y:S04]  /*13430*/  STS.U16 [R22+UR5+0x1400], R14 ;  /* 0x0014000e16007988 */ /* 0x0041e80008000405 */
[----:B------:R1:W-:Y:S04]  /*13440*/  STS.U16 [R22+UR5+0x1480], R17 ;  /* 0x0014801116007988 */ /* 0x0003e80008000405 */
[----:B------:R2:W-:Y:S04]  /*13450*/  STS.U16 [R22+UR5+0x1c00], R13 ;  /* 0x001c000d16007988 */ /* 0x0005e80008000405 */
[----:B------:R1:W-:Y:S04]  /*13460*/  STS.U16 [R22+UR5+0x1c80], R16 ;  /* 0x001c801016007988 */ /* 0x0003e80008000405 */
[----:B------:R-:W-:Y:S04]  /*13470*/  STS.U16 [R22+UR5+0x2400], R18 ;  /* 0x0024001216007988 */ /* 0x000fe80008000405 */
[----:B0-----:R-:W4:Y:S04]  /*13480*/  LDL.LU R14, [R1] ;  /* 0x00000000010e7983 */ /* 0x001f280000300800 */
[----:B------:R-:W-:Y:S04]  /*13490*/  STS.U16 [R22+UR5+0x2480], R20 ;  /* 0x0024801416007988 */ /* 0x000fe80008000405 */
[----:B-1----:R-:W4:Y:S04]  /*134a0*/  LDL.LU R17, [R1+0xe38] ;  /* 0x000e380001117983 */ /* 0x002f280000300800 */
[----:B------:R0:W-:Y:S04]  /*134b0*/  STS.U16 [R22+UR5+0x2c00], R2 ;  /* 0x002c000216007988 */ /* 0x0001e80008000405 */
[----:B--2---:R-:W2:Y:S04]  /*134c0*/  LDL.LU R13, [R1+0xe34] ;  /* 0x000e3400010d7983 */ /* 0x004ea80000300800 */
[----:B------:R-:W2:Y:S01]  /*134d0*/  LDL.LU R16, [R1+0xe30] ;  /* 0x000e300001107983 */ /* 0x000ea20000300800 */
[----:B0-----:R-:W-:-:S03]  /*134e0*/  IMAD.SHL.U32 R2, R7, 0x2, RZ ;  /* 0x0000000207027824 */ /* 0x001fc600078e00ff */
[----:B------:R-:W2:Y:S04]  /*134f0*/  LDL.LU R18, [R1+0xe2c] ;  /* 0x000e2c0001127983 */ /* 0x000ea80000300800 */
[----:B------:R-:W2:Y:S01]  /*13500*/  LDL.LU R20, [R1+0xe28] ;  /* 0x000e280001147983 */ /* 0x000ea20000300800 */
[----:B------:R-:W-:-:S03]  /*13510*/  LOP3.LUT R2, R2, 0x50, RZ, 0x3c, !PT ;  /* 0x0000005002027812 */ /* 0x000fc600078e3cff */
[----:B------:R0:W-:Y:S04]  /*13520*/  STS.U16 [R22+UR5+0x2c80], R3 ;  /* 0x002c800316007988 */ /* 0x0001e80008000405 */
[----:B------:R1:W-:Y:S04]  /*13530*/  STS.U16 [R22+UR5+0x3400], R4 ;  /* 0x0034000416007988 */ /* 0x0003e80008000405 */
[----:B---3--:R3:W-:Y:S04]  /*13540*/  STS.U16 [R22+UR5+0x3480], R5 ;  /* 0x0034800516007988 */ /* 0x0087e80008000405 */
[----:B0-----:R-:W2:Y:S04]  /*13550*/  LDL.LU R3, [R1+0x3c] ;  /* 0x00003c0001037983 */ /* 0x001ea80000300800 */
[----:B-1----:R-:W2:Y:S04]  /*13560*/  LDL.LU R4, [R1+0x38] ;  /* 0x0000380001047983 */ /* 0x002ea80000300800 */
[----:B------:R0:W-:Y:S04]  /*13570*/  STS.U16 [R22+UR5+0x3c00], R6 ;  /* 0x003c000616007988 */ /* 0x0001e80008000405 */
[----:B---3--:R-:W3:Y:S04]  /*13580*/  LDL.LU R5, [R1+0x34] ;  /* 0x0000340001057983 */ /* 0x008ee80000300800 */
[----:B------:R1:W-:Y:S04]  /*13590*/  STS.U16 [R22+UR5+0x3c80], R24 ;  /* 0x003c801816007988 */ /* 0x0003e80008000405 */
[----:B0-----:R-:W2:Y:S04]  /*135a0*/  LDL.LU R6, [R1+0x30] ;  /* 0x0000300001067983 */ /* 0x001ea80000300800 */
[----:B------:R-:W2:Y:S04]  /*135b0*/  LDL.LU R7, [R1+0x28] ;  /* 0x0000280001077983 */ /* 0x000ea80000300800 */
[----:B-1----:R-:W2:Y:S04]  /*135c0*/  LDL.LU R22, [R1+0xe24] ;  /* 0x000e240001167983 */ /* 0x002ea80000300800 */
[----:B------:R-:W2:Y:S04]  /*135d0*/  LDL.LU R24, [R1+0xe20] ;  /* 0x000e200001187983 */ /* 0x000ea80000300800 */
[----:B------:R0:W-:Y:S04]  /*135e0*/  STS.U16 [R2+UR5+0x500], R26 ;  /* 0x0005001a02007988 */ /* 0x0001e80008000405 */
[----:B------:R1:W-:Y:S04]  /*135f0*/  STS.U16 [R2+UR5+0x580], R8 ;  /* 0x0005800802007988 */ /* 0x0003e80008000405 */
[----:B------:R1:W-:Y:S04]  /*13600*/  STS.U16 [R2+UR5+0xd00], R9 ;  /* 0x000d000902007988 */ /* 0x0003e80008000405 */
[----:B0-----:R-:W2:Y:S04]  /*13610*/  LDL.LU R26, [R1+0xe1c] ;  /* 0x000e1c00011a7983 */ /* 0x001ea80000300800 */
        /* <DEDUP_REMOVED lines=10> */
[----:B0-----:R-:W2:Y:S04]  /*136c0*/  LDL.LU R11, [R1+0xe0c] ;  /* 0x000e0c00010b7983 */ /* 0x001ea80000300800 */
[----:B-1----:R-:W2:Y:S04]  /*136d0*/  LDL.LU R12, [R1+0xe08] ;  /* 0x000e0800010c7983 */ /* 0x002ea80000300800 */
[----:B----4-:R0:W-:Y:S04]  /*136e0*/  STS.U16 [R2+UR5+0x2500], R0 ;  /* 0x0025000002007988 */ /* 0x0101e80008000405 */
[----:B0-----:R-:W4:Y:S04]  /*136f0*/  LDL.LU R0, [R1+0xe04] ;  /* 0x000e040001007983 */ /* 0x001f280000300800 */
[----:B----4-:R0:W-:Y:S04]  /*13700*/  STS.U16 [R2+UR5+0x2580], R0 ;  /* 0x0025800002007988 */ /* 0x0101e80008000405 */
[----:B0-----:R-:W4:Y:S04]  /*13710*/  LDL.LU R0, [R1+0xe00] ;  /* 0x000e000001007983 */ /* 0x001f280000300800 */
[----:B------:R-:W-:Y:S04]  /*13720*/  STS.U16 [R2+UR5+0x2d00], R14 ;  /* 0x002d000e02007988 */ /* 0x000fe80008000405 */
[----:B--2---:R0:W-:Y:S04]  /*13730*/  STS.U16 [R2+UR5+0x2d80], R12 ;  /* 0x002d800c02007988 */ /* 0x0041e80008000405 */
[----:B------:R1:W-:Y:S04]  /*13740*/  STS.U16 [R2+UR5+0x3500], R11 ;  /* 0x0035000b02007988 */ /* 0x0003e80008000405 */
[----:B------:R2:W-:Y:S04]  /*13750*/  STS.U16 [R2+UR5+0x3580], R10 ;  /* 0x0035800a02007988 */ /* 0x0005e80008000405 */
[----:B0-----:R-:W3:Y:S04]  /*13760*/  LDL.LU R12, [R1+0x4] ;  /* 0x00000400010c7983 */ /* 0x001ee80000300800 */
[----:B-1----:R-:W3:Y:S04]  /*13770*/  LDL.LU R11, [R1+0x8] ;  /* 0x00000800010b7983 */ /* 0x002ee80000300800 */
[----:B--2---:R-:W2:Y:S04]  /*13780*/  LDL.LU R10, [R1+0x14] ;  /* 0x00001400010a7983 */ /* 0x004ea80000300800 */
[----:B------:R0:W-:Y:S04]  /*13790*/  STS.U16 [R2+UR5+0x3d00], R9 ;  /* 0x003d000902007988 */ /* 0x0001e80008000405 */
[----:B------:R1:W-:Y:S04]  /*137a0*/  STS.U16 [R2+UR5+0x3d80], R8 ;  /* 0x003d800802007988 */ /* 0x0003e80008000405 */
[----:B0-----:R-:W2:Y:S04]  /*137b0*/  LDL.LU R9, [R1+0x18] ;  /* 0x0000180001097983 */ /* 0x001ea80000300800 */
[----:B-1----:R-:W2:Y:S04]  /*137c0*/  LDL.LU R2, [R1+0xdfc] ;  /* 0x000dfc0001027983 */ /* 0x002ea80000300800 */
[----:B------:R-:W2:Y:S01]  /*137d0*/  LDL.LU R8, [R1+0x24] ;  /* 0x0000240001087983 */ /* 0x000ea20000300800 */
[----:B----4-:R-:W-:-:S05]  /*137e0*/  IMAD.SHL.U32 R14, R0, 0x2, RZ ;  /* 0x00000002000e7824 */ /* 0x010fca00078e00ff */
[----:B------:R-:W-:-:S05]  /*137f0*/  LOP3.LUT R14, R14, 0x60, RZ, 0x3c, !PT ;  /* 0x000000600e0e7812 */ /* 0x000fca00078e3cff */
[----:B------:R0:W-:Y:S04]  /*13800*/  STS.U16 [R14+UR5+0x600], R3 ;  /* 0x000600030e007988 */ /* 0x0001e80008000405 */
[----:B------:R1:W-:Y:S04]  /*13810*/  STS.U16 [R14+UR5+0x680], R4 ;  /* 0x000680040e007988 */ /* 0x0003e80008000405 */
[----:B---3--:R3:W-:Y:S04]  /*13820*/  STS.U16 [R14+UR5+0xe00], R5 ;  /* 0x000e00050e007988 */ /* 0x0087e80008000405 */
[----:B0-----:R-:W4:Y:S04]  /*13830*/  LDL.LU R3, [R1+0xdf8] ;  /* 0x000df80001037983 */ /* 0x001f280000300800 */
[----:B-1----:R-:W4:Y:S04]  /*13840*/  LDL.LU R4, [R1+0xdf4] ;  /* 0x000df40001047983 */ /* 0x002f280000300800 */
[----:B---3--:R-:W3:Y:S04]  /*13850*/  LDL.LU R5, [R1+0xdf0] ;  /* 0x000df00001057983 */ /* 0x008ee80000300800 */
[----:B------:R0:W-:Y:S04]  /*13860*/  STS.U16 [R14+UR5+0xe80], R6 ;  /* 0x000e80060e007988 */ /* 0x0001e80008000405 */
[----:B------:R1:W-:Y:S04]  /*13870*/  STS.U16 [R14+UR5+0x1600], R7 ;  /* 0x001600070e007988 */ /* 0x0003e80008000405 */
[----:B0-----:R-:W3:Y:S04]  /*13880*/  LDL.LU R6, [R1+0xdec] ;  /* 0x000dec0001067983 */ /* 0x001ee80000300800 */
[----:B-1----:R-:W3:Y:S04]  /*13890*/  LDL.LU R7, [R1+0xde8] ;  /* 0x000de80001077983 */ /* 0x002ee80000300800 */
[----:B--2---:R-:W-:Y:S04]  /*138a0*/  STS.U16 [R14+UR5+0x1680], R8 ;  /* 0x001680080e007988 */ /* 0x004fe80008000405 */
[----:B------:R-:W-:Y:S04]  /*138b0*/  STS.U16 [R14+UR5+0x1e00], R9 ;  /* 0x001e00090e007988 */ /* 0x000fe80008000405 */
[----:B------:R-:W-:Y:S04]  /*138c0*/  STS.U16 [R14+UR5+0x1e80], R10 ;  /* 0x001e800a0e007988 */ /* 0x000fe80008000405 */
[----:B------:R-:W-:Y:S04]  /*138d0*/  STS.U16 [R14+UR5+0x2600], R11 ;  /* 0x0026000b0e007988 */ /* 0x000fe80008000405 */
[----:B------:R-:W-:Y:S01]  /*138e0*/  STS.U16 [R14+UR5+0x2680], R12 ;  /* 0x0026800c0e007988 */ /* 0x000fe20008000405 */
[----:B------:R-:W-:-:S05]  /*138f0*/  IMAD.SHL.U32 R0, R0, 0x2, RZ ;  /* 0x0000000200007824 */ /* 0x000fca00078e00ff */
[----:B------:R-:W-:Y:S01]  /*13900*/  LOP3.LUT R0, R0, 0x70, RZ, 0x3c, !PT ;  /* 0x0000007000007812 */ /* 0x000fe200078e3cff */
[----:B---3--:R-:W-:Y:S04]  /*13910*/  STS.U16 [R14+UR5+0x2e00], R7 ;  /* 0x002e00070e007988 */ /* 0x008fe80008000405 */
[----:B------:R-:W-:Y:S04]  /*13920*/  STS.U16 [R14+UR5+0x2e80], R6 ;  /* 0x002e80060e007988 */ /* 0x000fe80008000405 */
[----:B------:R-:W-:Y:S04]  /*13930*/  STS.U16 [R14+UR5+0x3600], R5 ;  /* 0x003600050e007988 */ /* 0x000fe80008000405 */
[----:B----4-:R-:W-:Y:S04]  /*13940*/  STS.U16 [R14+UR5+0x3680], R4 ;  /* 0x003680040e007988 */ /* 0x010fe80008000405 */
[----:B------:R-:W-:Y:S04]  /*13950*/  STS.U16 [R14+UR5+0x3e00], R3 ;  /* 0x003e00030e007988 */ /* 0x000fe80008000405 */
[----:B------:R0:W-:Y:S04]  /*13960*/  STS.U16 [R14+UR5+0x3e80], R2 ;  /* 0x003e80020e007988 */ /* 0x0001e80008000405 */
[----:B0-----:R-:W2:Y:S04]  /*13970*/  LDL R2, [R1+0x134] ;  /* 0x0001340001027983 */ /* 0x001ea80000100800 */
[----:B------:R-:W-:Y:S04]  /*13980*/  STS.U16 [R0+UR5+0x3f00], R15 ;  /* 0x003f000f00007988 */ /* 0x000fe80008000405 */
        /* <DEDUP_REMOVED lines=14> */
[----:B------:R0:W-:Y:S01]  /*13a70*/  STS.U16 [R0+UR5+0x3780], R29 ;  /* 0x0037801d00007988 */ /* 0x0001e20008000405 */
[----:B------:R-:W-:Y:S06]  /*13a80*/  BAR.SYNC.DEFER_BLOCKING 0x0 ;  /* 0x0000000000007b1d */ /* 0x000fec0000010000 */
[----:B0-----:R-:W3:Y:S04]  /*13a90*/  LDL R29, [R1+0x198] ;  /* 0x00019800011d7983 */ /* 0x001ee80000100800 */
[----:B--2---:R-:W0:Y:S04]  /*13aa0*/  LDSM.16.M88.4 R24, [R2+UR5+0x1000] ;  /* 0x001000050218783b */ /* 0x004e280008000200 */
[----:B------:R-:W1:Y:S04]  /*13ab0*/  LDSM.16.M88.4 R4, [R2+UR5] ;  /* 0x000000050204783b */ /* 0x000e680008000200 */
[----:B------:R-:W-:Y:S04]  /*13ac0*/  LDSM.16.M88.4 R8, [R2+UR5+0x3000] ;  /* 0x003000050208783b */ /* 0x000fe80008000200 */
[----:B0-----:R-:W-:Y:S04]  /*13ad0*/  STL [R1+0xd7c], R26 ;  /* 0x000d7c1a01007387 */ /* 0x001fe80000100800 */
[----:B-1----:R-:W-:Y:S04]  /*13ae0*/  STL.64 [R1], R4 ;  /* 0x0000000401007387 */ /* 0x002fe80000100a00 */
[----:B------:R-:W-:Y:S04]  /*13af0*/  STL.64 [R1+0x8], R6 ;  /* 0x0000080601007387 */ /* 0x000fe80000100a00 */
[----:B------:R-:W0:Y:S04]  /*13b00*/  LDSM.16.M88.4 R4, [R2+UR5+0x2000] ;  /* 0x002000050204783b */ /* 0x000e280008000200 */
[----:B------:R-:W-:Y:S04]  /*13b10*/  STL [R1+0xd78], R27 ;  /* 0x000d781b01007387 */ /* 0x000fe80000100800 */
[----:B------:R1:W-:Y:S04]  /*13b20*/  STL.64 [R1+0xde0], R24 ;  /* 0x000de01801007387 */ /* 0x0003e80000100a00 */
[----:B---3--:R-:W-:Y:S04]  /*13b30*/  LDSM.16.MT88.4 R16, [R29+UR5+0x4000] ;  /* 0x004000051d10783b */ /* 0x008fe80008004200 */
[----:B0-----:R-:W-:Y:S04]  /*13b40*/  STL [R1+0xd84], R6 ;  /* 0x000d840601007387 */ /* 0x001fe80000100800 */
[----:B------:R-:W-:Y:S04]  /*13b50*/  STL [R1+0xd80], R7 ;  /* 0x000d800701007387 */ /* 0x000fe80000100800 */
[----:B-1----:R-:W2:Y:S04]  /*13b60*/  LDL.LU.64 R24, [R1+0x100] ;  /* 0x0001000001187983 */ /* 0x002ea80000300a00 */
[----:B------:R-:W2:Y:S04]  /*13b70*/  LDL.LU.64 R26, [R1+0x108] ;  /* 0x00010800011a7983 */ /* 0x000ea80000300a00 */
[----:B------:R-:W-:Y:S04]  /*13b80*/  STL.64 [R1+0x10], R8 ;  /* 0x0000100801007387 */ /* 0x000fe80000100a00 */
[----:B------:R-:W-:Y:S04]  /*13b90*/  STL.64 [R1+0x18], R10 ;  /* 0x0000180a01007387 */ /* 0x000fe80000100a00 */
[----:B------:R0:W-:Y:S04]  /*13ba0*/  STL [R1+0xc60], R2 ;  /* 0x000c600201007387 */ /* 0x0001e80000100800 */
[----:B------:R-:W-:Y:S04]  /*13bb0*/  LDSM.16.MT88.4 R8, [R29+UR5+0x4400] ;  /* 0x004400051d08783b */ /* 0x000fe80008004200 */
[----:B0-----:R-:W3:Y:S04]  /*13bc0*/  LDL R2, [R1+0x19c] ;  /* 0x00019c0001027983 */ /* 0x001ee80000100800 */
[----:B---3--:R-:W0:Y:S04]  /*13bd0*/  LDSM.16.MT88.4 R20, [R2+UR5+0x4000] ;  /* 0x004000050214783b */ /* 0x008e280008004200 */
[----:B------:R-:W1:Y:S04]  /*13be0*/  LDSM.16.MT88.4 R12, [R2+UR5+0x4400] ;  /* 0x00440005020c783b */ /* 0x000e680008004200 */
[----:B0-----:R-:W-:Y:S04]  /*13bf0*/  STL.64 [R1+0xdc8], R22 ;  /* 0x000dc81601007387 */ /* 0x001fe80000100a00 */
[----:B------:R0:W-:Y:S04]  /*13c00*/  STL.64 [R1+0xdc0], R20 ;  /* 0x000dc01401007387 */ /* 0x0001e80000100a00 */
[----:B0-----:R-:W3:Y:S04]  /*13c10*/  LDL.LU.64 R20, [R1+0x10] ;  /* 0x0000100001147983 */ /* 0x001ee80000300a00 */
[----:B---3--:R0:W-:Y:S04]  /*13c20*/  STL.64 [R1+0xdd8], R20 ;  /* 0x000dd81401007387 */ /* 0x0081e80000100a00 */
[----:B0-----:R-:W3:Y:S04]  /*13c30*/  LDL.LU.64 R20, [R1+0xe0] ;  /* 0x0000e00001147983 */ /* 0x001ee80000300a00 */
[----:B------:R-:W3:Y:S04]  /*13c40*/  LDL.LU.64 R22, [R1+0xe8] ;  /* 0x0000e80001167983 */ /* 0x000ee80000300a00 */
[----:B------:R-:W-:Y:S04]  /*13c50*/  STL.64 [R1+0xd70], R10 ;  /* 0x000d700a01007387 */ /* 0x000fe80000100a00 */
[----:B------:R0:W-:Y:S04]  /*13c60*/  STL.64 [R1+0xd68], R8 ;  /* 0x000d680801007387 */ /* 0x0001e80000100a00 */
[----:B0-----:R-:W4:Y:S04]  /*13c70*/  LDL.LU.64 R8, [R1+0xf0] ;  /* 0x0000f00001087983 */ /* 0x001f280000300a00 */
[----:B------:R-:W4:Y:S04]  /*13c80*/  LDL.LU.64 R10, [R1+0xf8] ;  /* 0x0000f800010a7983 */ /* 0x000f280000300a00 */
[----:B------:R-:W-:Y:S04]  /*13c90*/  STL [R1+0xd88], R2 ;  /* 0x000d880201007387 */ /* 0x000fe80000100800 */
[----:B-1----:R-:W-:Y:S04]  /*13ca0*/  STL [R1+0xd34], R12 ;  /* 0x000d340c01007387 */ /* 0x002fe80000100800 */
[----:B------:R0:W-:Y:S04]  /*13cb0*/  STL [R1+0xd30], R13 ;  /* 0x000d300d01007387 */ /* 0x0001e80000100800 */
[----:B------:R-:W-:Y:S04]  /*13cc0*/  STL [R1+0xd2c], R14 ;  /* 0x000d2c0e01007387 */ /* 0x000fe80000100800 */
[----:B------:R-:W-:Y:S04]  /*13cd0*/  STL [R1+0xd28], R15 ;  /* 0x000d280f01007387 */ /* 0x000fe80000100800 */
[----:B0-----:R-:W2:Y:S02]  /*13ce0*/  LDL.LU.64 R12, [R1] ;  /* 0x00000000010c7983 */ /* 0x001ea40000300a00 */
[----:B--2---:R-:W-:-:S15]  /*13cf0*/  HMMA.16816.F32.BF16 R24, R16, R12, R24 ;  /* 0x0000000c1018723c */ /* 0x004fde0000041818 */
[----:B------:R-:W-:-:S04]  /*13d00*/  NOP ;  /* 0x0000000000007918 */ /* 0x000fc80000000000 */
[----:B------:R0:W-:Y:S04]  /*13d10*/  STL.64 [R1+0x50], R24 ;  /* 0x0000501801007387 */ /* 0x0001e80000100a00 */
[----:B------:R1:W-:Y:S04]  /*13d20*/  STL.64 [R1+0x58], R26 ;  /* 0x0000581a01007387 */ /* 0x0003e80000100a00 */
[----:B0-----:R-:W4:Y:S01]  /*13d30*/  LDL.LU.64 R24, [R1+0xde0] ;  /* 0x000de00001187983 */ /* 0x001f220000300a00 */
[----:B------:R-:W-:Y:S02]  /*13d40*/  IMAD.MOV.U32 R2, RZ, RZ, R12 ;  /* 0x000000ffff027224 */ /* 0x000fe400078e000c */
[----:B------:R-:W-:-:S02]  /*13d50*/  IMAD.MOV.U32 R0, RZ, RZ, R13 ;  /* 0x000000ffff007224 */ /* 0x000fc400078e000d */
[----:B----4-:R-:W-:-:S15]  /*13d60*/  HMMA.16816.F32.BF16 R12, R16, R24, R8 ;  /* 0x00000018100c723c */ /* 0x010fde0000041808 */
[----:B------:R-:W-:-:S04]  /*13d70*/  NOP ;  /* 0x0000000000007918 */ /* 0x000fc80000000000 */
[----:B------:R-:W-:Y:S02]  /*13d80*/  IMAD.MOV.U32 R10, RZ, RZ, R12 ;  /* 0x000000ffff0a7224 */ /* 0x000fe400078e000c */
[----:B------:R-:W-:Y:S02]  /*13d90*/  IMAD.MOV.U32 R9, RZ, RZ, R13 ;  /* 0x000000ffff097224 */ /* 0x000fe400078e000d */
[----:B------:R-:W-:Y:S01]  /*13da0*/  IMAD.MOV.U32 R8, RZ, RZ, R14 ;  /* 0x000000ffff087224 */ /* 0x000fe200078e000e */
[----:B------:R-:W2:Y:S01]  /*13db0*/  LDL.LU.64 R12, [R1+0xa0] ;  /* 0x0000a000010c7983 */ /* 0x000ea20000300a00 */
[----:B------:R-:W-:-:S03]  /*13dc0*/  IMAD.MOV.U32 R3, RZ, RZ, R15 ;  /* 0x000000ffff037224 */ /* 0x000fc600078e000f */
[----:B------:R-:W4:Y:S01]  /*13dd0*/  LDL.LU.64 R14, [R1+0xa8] ;  /* 0x0000a800010e7983 */ /* 0x000f220000300a00 */
[----:B---3--:R-:W-:-:S15]  /*13de0*/  HMMA.16816.F32.BF16 R20, R16, R4, R20 ;  /* 0x000000041014723c */ /* 0x008fde0000041814 */
[----:B------:R-:W-:-:S04]  /*13df0*/  NOP ;  /* 0x0000000000007918 */ /* 0x000fc80000000000 */
[----:B-1----:R-:W-:Y:S02]  /*13e00*/  IMAD.MOV.U32 R26, RZ, RZ, R20 ;  /* 0x000000ffff1a7224 */ /* 0x002fe400078e0014 */
[----:B------:R-:W-:Y:S01]  /*13e10*/  IMAD.MOV.U32 R27, RZ, RZ, R21 ;  /* 0x000000ffff1b7224 */ /* 0x000fe200078e0015 */
[----:B----4-:R-:W-:Y:S04]  /*13e20*/  STL.64 [R1+0xda8], R14 ;  /* 0x000da80e01007387 */ /* 0x010fe80000100a00 */
[----:B--2---:R0:W-:Y:S02]  /*13e30*/  STL.64 [R1+0xda0], R12 ;  /* 0x000da00c01007387 */ /* 0x0041e40000100a00 */
[----:B0-----:R-:W-:Y:S02]  /*13e40*/  IMAD.MOV.U32 R12, RZ, RZ, R2 ;  /* 0x000000ffff0c7224 */ /* 0x001fe400078e0002 */
[----:B------:R-:W-:-:S05]  /*13e50*/  IMAD.MOV.U32 R13, RZ, RZ, R0 ;  /* 0x000000ffff0d7224 */ /* 0x000fca00078e0000 */
[----:B------:R0:W-:Y:S04]  /*13e60*/  STL.64 [R1+0xdd0], R12 ;  /* 0x000dd00c01007387 */ /* 0x0001e80000100a00 */
[----:B0-----:R-:W2:Y:S04]  /*13e70*/  LDL.LU.64 R12, [R1+0xd0] ;  /* 0x0000d000010c7983 */ /* 0x001ea80000300a00 */
[----:B------:R-:W2:Y:S04]  /*13e80*/  LDL.LU.64 R14, [R1+0xd8] ;  /* 0x0000d800010e7983 */ /* 0x000ea80000300a00 */
[----:B------:R-:W-:Y:S04]  /*13e90*/  STL [R1+0xd8c], R10 ;  /* 0x000d8c0a01007387 */ /* 0x000fe80000100800 */
[----:B------:R-:W2:Y:S04]  /*13ea0*/  LDL.LU.64 R20, [R1+0xdd8] ;  /* 0x000dd80001147983 */ /* 0x000ea80000300a00 */
[----:B------:R-:W-:Y:S01]  /*13eb0*/  STL.64 [R1+0xdb8], R26 ;  /* 0x000db81a01007387 */ /* 0x000fe20000100a00 */
[----:B------:R-:W-:-:S03]  /*13ec0*/  IMAD.MOV.U32 R28, RZ, RZ, R22 ;  /* 0x000000ffff1c7224 */ /* 0x000fc600078e0016 */
[----:B------:R0:W-:Y:S01]  /*13ed0*/  STL.64 [R1+0xdb0], R24 ;  /* 0x000db01801007387 */ /* 0x0001e20000100a00 */
[----:B------:R-:W-:-:S03]  /*13ee0*/  IMAD.MOV.U32 R11, RZ, RZ, R23 ;  /* 0x000000ffff0b7224 */ /* 0x000fc600078e0017 */
[----:B0-----:R-:W3:Y:S04]  /*13ef0*/  LDL.LU.64 R24, [R1+0xc0] ;  /* 0x0000c00001187983 */ /* 0x001ee80000300a00 */
[----:B------:R-:W3:Y:S01]  /*13f00*/  LDL.LU.64 R26, [R1+0xc8] ;  /* 0x0000c800011a7983 */ /* 0x000ee20000300a00 */
[----:B--2---:R-:W-:Y:S03]  /*13f10*/  HMMA.16816.F32.BF16 R16, R16, R20, R12 ;  /* 0x000000141010723c */ /* 0x004fe6000004180c */
[----:B------:R-:W3:Y:S01]  /*13f20*/  LDL.LU.64 R12, [R1+0xdd0] ;  /* 0x000dd000010c7983 */ /* 0x000ee20000300a00 */
[----:B------:R-:W-:Y:S02]  /*13f30*/  IMAD.MOV.U32 R14, RZ, RZ, R20 ;  /* 0x000000ffff0e7224 */ /* 0x000fe400078e0014 */
[----:B------:R-:W-:Y:S01]  /*13f40*/  IMAD.MOV.U32 R0, RZ, RZ, R21 ;  /* 0x000000ffff007224 */ /* 0x000fe200078e0015 */
[----:B------:R-:W3:Y:S04]  /*13f50*/  LDL.LU.64 R22, [R1+0xdc8] ;  /* 0x000dc80001167983 */ /* 0x000ee80000300a00 */
[----:B------:R-:W3:Y:S08]  /*13f60*/  LDL.LU.64 R20, [R1+0xdc0] ;  /* 0x000dc00001147983 */ /* 0x000ef00000300a00 */
[----:B------:R-:W-:-:S02]  /*13f70*/  IMAD.MOV.U32 R10, RZ, RZ, R16 ;  /* 0x000000ffff0a7224 */ /* 0x000fc400078e0010 */
[----:B------:R-:W-:-:S03]  /*13f80*/  IMAD.MOV.U32 R16, RZ, RZ, R14 ;  /* 0x000000ffff107224 */ /* 0x000fc600078e000e */
[----:B------:R-:W-:Y:S04]  /*13f90*/  STL.64 [R1+0xd98], R10 ;  /* 0x000d980a01007387 */ /* 0x000fe80000100a00 */
[----:B------:R0:W-:Y:S04]  /*13fa0*/  STL.64 [R1+0xd90], R8 ;  /* 0x000d900801007387 */ /* 0x0001e80000100a00 */
[----:B0-----:R-:W2:Y:S04]  /*13fb0*/  LDL.LU.64 R8, [R1+0xb0] ;  /* 0x0000b00001087983 */ /* 0x001ea80000300a00 */
[----:B------:R-:W2:Y:S01]  /*13fc0*/  LDL.LU.64 R10, [R1+0xb8] ;  /* 0x0000b800010a7983 */ /* 0x000ea20000300a00 */
[----:B---3--:R-:W-:Y:S03]  /*13fd0*/  HMMA.16816.F32.BF16 R12, R20, R12, R24 ;  /* 0x0000000c140c723c */ /* 0x008fe60000041818 */
[----:B------:R-:W3:Y:S04]  /*13fe0*/  LDL.LU.64 R26, [R1+0xdb8] ;  /* 0x000db800011a7983 */ /* 0x000ee80000300a00 */
[----:B------:R-:W2:-:S12]  /*13ff0*/  LDL.LU.64 R24, [R1+0xdb0] ;  /* 0x000db00001187983 */ /* 0x000e980000300a00 */
[----:B------:R-:W-:Y:S04]  /*14000*/  STL.64 [R1+0x30], R12 ;  /* 0x0000300c01007387 */ /* 0x000fe80000100a00 */
[----:B------:R0:W-:Y:S04]  /*14010*/  STL.64 [R1+0x38], R14 ;  /* 0x0000380e01007387 */ /* 0x0001e80000100a00 */
[----:B0-----:R-:W4:Y:S04]  /*14020*/  LDL.LU.64 R14, [R1+0xda8] ;  /* 0x000da800010e7983 */ /* 0x001f280000300a00 */
[----:B------:R-:W4:Y:S01]  /*14030*/  LDL.LU.64 R12, [R1+0xda0] ;  /* 0x000da000010c7983 */ /* 0x000f220000300a00 */
[----:B------:R-:W-:-:S02]  /*14040*/  IMAD.MOV.U32 R2, RZ, RZ, R17 ;  /* 0x000000ffff027224 */ /* 0x000fc400078e0011 */
[----:B------:R-:W-:Y:S01]  /*14050*/  IMAD.MOV.U32 R17, RZ, RZ, R0 ;  /* 0x000000ffff117224 */ /* 0x000fe200078e0000 */
[----:B--2---:R-:W-:-:S15]  /*14060*/  HMMA.16816.F32.BF16 R8, R20, R24, R8 ;  /* 0x000000181408723c */ /* 0x004fde0000041808 */
[----:B------:R-:W-:-:S04]  /*14070*/  NOP ;  /* 0x0000000000007918 */ /* 0x000fc80000000000 */
[----:B------:R-:W-:Y:S04]  /*14080*/  STL.64 [R1+0x20], R8 ;  /* 0x0000200801007387 */ /* 0x000fe80000100a00 */
[----:B------:R4:W-:Y:S02]  /*14090*/  STL.64 [R1+0x28], R10 ;  /* 0x0000280a01007387 */ /* 0x0009e40000100a00 */
[----:B----4-:R-:W-:-:S15]  /*140a0*/  HMMA.16816.F32.BF16 R8, R20, R4, R12 ;  /* 0x000000041408723c */ /* 0x010fde000004180c */
[----:B------:R-:W-:-:S04]  /*140b0*/  NOP ;  /* 0x0000000000007918 */ /* 0x000fc80000000000 */
[----:B------:R-:W-:Y:S02]  /*140c0*/  IMAD.MOV.U32 R14, RZ, RZ, R10 ;  /* 0x000000ffff0e7224 */ /* 0x000fe400078e000a */
[----:B------:R-:W-:Y:S02]  /*140d0*/  IMAD.MOV.U32 R15, RZ, RZ, R11 ;  /* 0x000000ffff0f7224 */ /* 0x000fe400078e000b */
[----:B------:R-:W-:Y:S01]  /*140e0*/  IMAD.MOV.U32 R12, RZ, RZ, R8 ;  /* 0x000000ffff0c7224 */ /* 0x000fe200078e0008 */
[----:B------:R-:W2:Y:S01]  /*140f0*/  LDL.LU.64 R10, [R1+0xd98] ;  /* 0x000d9800010a7983 */ /* 0x000ea20000300a00 */
[----:B------:R-:W-:-:S03]  /*14100*/  IMAD.MOV.U32 R13, RZ, RZ, R9 ;  /* 0x000000ffff0d7224 */ /* 0x000fc600078e0009 */
[----:B------:R-:W4:Y:S04]  /*14110*/  LDL.LU.64 R8, [R1+0xd90] ;  /* 0x000d900001087983 */ /* 0x000f280000300a00 */
[----:B------:R-:W2:Y:S04]  /*14120*/  LDL R0, [R1+0x8c4] ;  /* 0x0008c40001007983 */ /* 0x000ea80000100800 */
[----:B------:R-:W-:Y:S04]  /*14130*/  STL.64 [R1+0xd40], R14 ;  /* 0x000d400e01007387 */ /* 0x000fe80000100a00 */
[----:B------:R0:W-:Y:S04]  /*14140*/  STL.64 [R1+0xd38], R12 ;  /* 0x000d380c01007387 */ /* 0x0001e80000100a00 */
[----:B0-----:R-:W2:Y:S04]  /*14150*/  LDL.LU.64 R12, [R1+0x90] ;  /* 0x00009000010c7983 */ /* 0x001ea80000300a00 */
[----:B------:R-:W2:Y:S01]  /*14160*/  LDL.LU.64 R14, [R1+0x98] ;  /* 0x00009800010e7983 */ /* 0x000ea20000300a00 */
[----:B------:R-:W-:-:S02]  /*14170*/  IMAD.MOV.U32 R6, RZ, RZ, R18 ;  /* 0x000000ffff067224 */ /* 0x000fc400078e0012 */
[----:B------:R-:W-:Y:S01]  /*14180*/  IMAD.MOV.U32 R7, RZ, RZ, R19 ;  /* 0x000000ffff077224 */ /* 0x000fe200078e0013 */
[----:B------:R-:W-:Y:S01]  /*14190*/  STL [R1+0xd00], R29 ;  /* 0x000d001d01007387 */ /* 0x000fe20000100800 */
[----:B--2---:R-:W-:Y:S03]  /*141a0*/  HMMA.16816.F32.BF16 R12, R20, R16, R12 ;  /* 0x00000010140c723c */ /* 0x004fe6000004180c */
[----:B------:R-:W0:-:S15]  /*141b0*/  LDSM.16.MT88.4 R16, [R29+UR5+0x4800] ;  /* 0x004800051d10783b */ /* 0x000e1e0008004200 */
[----:B------:R-:W-:Y:S01]  /*141c0*/  NOP ;  /* 0x0000000000007918 */ /* 0x000fe20000000000 */
[----:B------:R-:W-:Y:S04]  /*141d0*/  STL.64 [R1+0xa0], R12 ;  /* 0x0000a00c01007387 */ /* 0x000fe80000100a00 */
[----:B------:R-:W-:Y:S04]  /*141e0*/  STL.64 [R1+0xa8], R14 ;  /* 0x0000a80e01007387 */ /* 0x000fe80000100a00 */
[----:B------:R-:W1:Y:S04]  /*141f0*/  LDSM.16.M88.4 R12, [R0+UR5] ;  /* 0x00000005000c783b */ /* 0x000e680008000200 */
[----:B0-----:R0:W-:Y:S04]  /*14200*/  STL [R1+0xcec], R18 ;  /* 0x000cec1201007387 */ /* 0x0011e80000100800 */
[----:B------:R2:W-:Y:S04]  /*14210*/  STL [R1+0xce8], R19 ;  /* 0x000ce81301007387 */ /* 0x0005e80000100800 */
[----:B------:R-:W-:Y:S04]  /*14220*/  STL.64 [R1+0xd20], R16 ;  /* 0x000d201001007387 */ /* 0x000fe80000100a00 */
[----:B0-----:R-:W4:Y:S04]  /*14230*/  LDL.LU R18, [R1+0x8] ;  /* 0x0000080001127983 */ /* 0x001f280000300800 */
[----:B--2---:R-:W2:Y:S04]  /*14240*/  LDL.LU R19, [R1+0xc] ;  /* 0x00000c0001137983 */ /* 0x004ea80000300800 */
[----:B------:R-:W2:Y:S04]  /*14250*/  LDL.LU R20, [R1+0x50] ;  /* 0x0000500001147983 */ /* 0x000ea80000300800 */
[----:B------:R-:W2:Y:S04]  /*14260*/  LDL.LU R21, [R1+0x54] ;  /* 0x0000540001157983 */ /* 0x000ea80000300800 */
[----:B------:R-:W2:Y:S04]  /*14270*/  LDL.LU R22, [R1+0x58] ;  /* 0x0000580001167983 */ /* 0x000ea80000300800 */
[----:B------:R-:W2:Y:S04]  /*14280*/  LDL.LU R23, [R1+0x5c] ;  /* 0x00005c0001177983 */ /* 0x000ea80000300800 */
[----:B-1----:R-:W-:Y:S04]  /*14290*/  STL.64 [R1+0xc0], R12 ;  /* 0x0000c00c01007387 */ /* 0x002fe80000100a00 */
[----:B------:R-:W-:Y:S04]  /*142a0*/  STL.64 [R1+0xc8], R14 ;  /* 0x0000c80e01007387 */ /* 0x000fe80000100a00 */
[----:B------:R-:W0:Y:S02]  /*142b0*/  LDSM.16.M88.4 R12, [R0+UR5+0x1000] ;  /* 0x00100005000c783b */ /* 0x000e240008000200 */
[----:B0-----:R-:W-:-:S02]  /*142c0*/  IMAD.MOV.U32 R5, RZ, RZ, R12 ;  /* 0x000000ffff057224 */ /* 0x001fc400078e000c */
[----:B------:R0:W-:Y:S01]  /*142d0*/  STL.64 [R1+0xe8], R14 ;  /* 0x0000e80e01007387 */ /* 0x0001e20000100a00 */
[----:B------:R-:W-:-:S03]  /*142e0*/  IMAD.MOV.U32 R12, RZ, RZ, R10 ;  /* 0x000000ffff0c7224 */ /* 0x000fc600078e000a */
[----:B------:R-:W2:Y:S01]  /*142f0*/  LDL.LU R10, [R1+0xd8c] ;  /* 0x000d8c00010a7983 */ /* 0x000ea20000300800 */
[----:B------:R-:W-:Y:S02]  /*14300*/  IMAD.MOV.U32 R4, RZ, RZ, R13 ;  /* 0x000000ffff047224 */ /* 0x000fe400078e000d */
[----:B------:R-:W-:Y:S02]  /*14310*/  IMAD.MOV.U32 R13, RZ, RZ, R2 ;  /* 0x000000ffff0d7224 */ /* 0x000fe400078e0002 */
[----:B------:R-:W2:Y:S01]  /*14320*/  LDL.LU R2, [R1+0xd88] ;  /* 0x000d880001027983 */ /* 0x000ea20000300800 */
[----:B0-----:R-:W-:Y:S02]  /*14330*/  IMAD.MOV.U32 R14, RZ, RZ, R6 ;  /* 0x000000ffff0e7224 */ /* 0x001fe400078e0006 */
[----:B------:R-:W-:Y:S01]  /*14340*/  IMAD.MOV.U32 R15, RZ, RZ, R7 ;  /* 0x000000ffff0f7224 */ /* 0x000fe200078e0007 */
[----:B------:R-:W2:Y:S04]  /*14350*/  LDL.LU R6, [R1+0xd84] ;  /* 0x000d840001067983 */ /* 0x000ea80000300800 */
[----:B------:R-:W2:Y:S04]  /*14360*/  LDL.LU R7, [R1+0xd80] ;  /* 0x000d800001077983 */ /* 0x000ea80000300800 */
[----:B------:R0:W-:Y:S04]  /*14370*/  STL.64 [R1+0xd50], R14 ;  /* 0x000d500e01007387 */ /* 0x0001e80000100a00 */
[----:B------:R3:W-:Y:S01]  /*14380*/  STL.64 [R1+0xd48], R12 ;  /* 0x000d480c01007387 */ /* 0x0007e20000100a00 */
[----:B0-----:R-:W-:-:S02]  /*14390*/  IMAD.MOV.U32 R14, RZ, RZ, R28 ;  /* 0x000000ffff0e7224 */ /* 0x001fc400078e001c */
[----:B------:R-:W-:Y:S02]  /*143a0*/  IMAD.MOV.U32 R15, RZ, RZ, R11 ;  /* 0x000000ffff0f7224 */ /* 0x000fe400078e000b */
[----:B---3--:R-:W-:Y:S02]  /*143b0*/  IMAD.MOV.U32 R12, RZ, RZ, R26 ;  /* 0x000000ffff0c7224 */ /* 0x008fe400078e001a */
[----:B------:R-:W-:Y:S01]  /*143c0*/  IMAD.MOV.U32 R13, RZ, RZ, R27 ;  /* 0x000000ffff0d7224 */ /* 0x000fe200078e001b */
[----:B------:R-:W3:Y:S04]  /*143d0*/  LDL.LU R26, [R1+0xd7c] ;  /* 0x000d7c00011a7983 */ /* 0x000ee80000300800 */
[----:B------:R-:W3:Y:S04]  /*143e0*/  LDL.LU R27, [R1+0xd78] ;  /* 0x000d7800011b7983 */ /* 0x000ee80000300800 */
[----:B------:R4:W-:Y:S04]  /*143f0*/  STL.64 [R1+0xd60], R14 ;  /* 0x000d600e01007387 */ /* 0x0009e80000100a00 */
[----:B------:R0:W-:Y:S01]  /*14400*/  STL.64 [R1+0xd58], R12 ;  /* 0x000d580c01007387 */ /* 0x0001e20000100a00 */
[----:B----4-:R-:W-:-:S02]  /*14410*/  IMAD.MOV.U32 R14, RZ, RZ, R8 ;  /* 0x000000ffff0e7224 */ /* 0x010fc400078e0008 */
[----:B0-----:R-:W-:Y:S01]  /*14420*/  IMAD.MOV.U32 R13, RZ, RZ, R9 ;  /* 0x000000ffff0d7224 */ /* 0x001fe200078e0009 */
[----:B------:R-:W-:Y:S04]  /*14430*/  STL [R1+0xd08], R4 ;  /* 0x000d080401007387 */ /* 0x000fe80000100800 */
[----:B------:R-:W-:Y:S01]  /*14440*/  STL [R1+0xd04], R5 ;  /* 0x000d040501007387 */ /* 0x000fe20000100800 */
[----:B------:R-:W-:Y:S02]  /*14450*/  IMAD.MOV.U32 R15, RZ, RZ, R3 ;  /* 0x000000ffff0f7224 */ /* 0x000fe400078e0003 */
[----:B--2---:R-:W-:Y:S02]  /*14460*/  IMAD.MOV.U32 R12, RZ, RZ, R10 ;  /* 0x000000ffff0c7224 */ /* 0x004fe400078e000a */
[----:B------:R-:W0:Y:S04]  /*14470*/  LDSM.16.M88.4 R8, [R0+UR5+0x2000] ;  /* 0x002000050008783b */ /* 0x000e280008000200 */
[----:B0-----:R-:W-:Y:S04]  /*14480*/  STL.64 [R1+0xf0], R8 ;  /* 0x0000f00801007387 */ /* 0x001fe80000100a00 */
[----:B------:R-:W-:Y:S04]  /*14490*/  STL.64 [R1+0xf8], R10 ;  /* 0x0000f80a01007387 */ /* 0x000fe80000100a00 */
[----:B------:R-:W0:Y:S04]  /*144a0*/  LDSM.16.M88.4 R8, [R0+UR5+0x3000] ;  /* 0x003000050008783b */ /* 0x000e280008000200 */
[----:B0-----:R0:W-:Y:S01]  /*144b0*/  STL [R1+0x118], R10 ;  /* 0x0001180a01007387 */ /* 0x0011e20000100800 */
[----:B------:R-:W-:-:S02]  /*144c0*/  IMAD.MOV.U32 R28, RZ, RZ, R11 ;  /* 0x000000ffff1c7224 */ /* 0x000fc400078e000b */
[----:B------:R-:W-:Y:S02]  /*144d0*/  IMAD.MOV.U32 R3, RZ, RZ, R8 ;  /* 0x000000ffff037224 */ /* 0x000fe400078e0008 */
[----:B------:R-:W-:Y:S01]  /*144e0*/  IMAD.MOV.U32 R0, RZ, RZ, R9 ;  /* 0x000000ffff007224 */ /* 0x000fe200078e0009 */
[----:B0-----:R-:W2:Y:S04]  /*144f0*/  LDL.LU.64 R10, [R1+0xd70] ;  /* 0x000d7000010a7983 */ /* 0x001ea80000300a00 */
[----:B------:R-:W2:Y:S04]  /*14500*/  LDL.LU.64 R8, [R1+0xd68] ;  /* 0x000d680001087983 */ /* 0x000ea80000300a00 */
[----:B------:R-:W-:Y:S04]  /*14510*/  STL [R1+0xce4], R0 ;  /* 0x000ce40001007387 */ /* 0x000fe80000100800 */
[----:B------:R-:W-:Y:S04]  /*14520*/  STL [R1+0xce0], R3 ;  /* 0x000ce00301007387 */ /* 0x000fe80000100800 */
[----:B------:R-:W-:Y:S04]  /*14530*/  STL [R1+0xcc8], R28 ;  /* 0x000cc81c01007387 */ /* 0x000fe80000100800 */
[----:B------:R-:W-:Y:S01]  /*14540*/  STL [R1+0xccc], R2 ;  /* 0x000ccc0201007387 */ /* 0x000fe20000100800 */
[----:B--2---:R-:W-:-:S15]  /*14550*/  HMMA.16816.F32.BF16 R20, R8, R18, R20 ;  /* 0x000000120814723c */ /* 0x004fde0000041814 */
[----:B------:R-:W-:-:S04]  /*14560*/  NOP ;  /* 0x0000000000007918 */ /* 0x000fc80000000000 */
[----:B------:R-:W-:Y:S02]  /*14570*/  IMAD.MOV.U32 R24, RZ, RZ, R20 ;  /* 0x000000ffff187224 */ /* 0x000fe400078e0014 */
[----:B------:R-:W-:Y:S02]  /*14580*/  IMAD.MOV.U32 R25, RZ, RZ, R21 ;  /* 0x000000ffff197224 */ /* 0x000fe400078e0015 */
[----:B------:R-:W-:Y:S02]  /*14590*/  IMAD.MOV.U32 R4, RZ, RZ, R22 ;  /* 0x000000ffff047224 */ /* 0x000fe400078e0016 */
[----:B------:R-:W-:Y:S02]  /*145a0*/  IMAD.MOV.U32 R5, RZ, RZ, R23 ;  /* 0x000000ffff057224 */ /* 0x000fe400078e0017 */
[----:B------:R-:W0:Y:S01]  /*145b0*/  LDSM.16.MT88.4 R20, [R2+UR5+0x4800] ;  /* 0x004800050214783b */ /* 0x000e220008004200 */
[----:B---3--:R-:W-:-:S15]  /*145c0*/  HMMA.16816.F32.BF16 R12, R8, R26, R12 ;  /* 0x0000001a080c723c */ /* 0x008fde000004180c */
[----:B------:R-:W-:-:S04]  /*145d0*/  NOP ;  /* 0x0000000000007918 */ /* 0x000fc80000000000 */
[----:B------:R-:W-:Y:S01]  /*145e0*/  IMAD.MOV.U32 R29, RZ, RZ, R12 ;  /* 0x000000ffff1d7224 */ /* 0x000fe200078e000c */
[----:B0-----:R0:W-:Y:S04]  /*145f0*/  STL.64 [R1+0xca8], R22 ;  /* 0x000ca81601007387 */ /* 0x0011e80000100a00 */
[----:B------:R-:W-:Y:S04]  /*14600*/  STL.64 [R1+0xca0], R20 ;  /* 0x000ca01401007387 */ /* 0x000fe80000100a00 */
[----:B0-----:R-:W2:Y:S04]  /*14610*/  LDL R22, [R1+0x18] ;  /* 0x0000180001167983 */ /* 0x001ea80000100800 */
[----:B------:R-:W2:Y:S04]  /*14620*/  LDL R23, [R1+0x1c] ;  /* 0x00001c0001177983 */ /* 0x000ea80000100800 */
[----:B------:R-:W-:Y:S04]  /*14630*/  STL [R1+0x74], R13 ;  /* 0x0000740d01007387 */ /* 0x000fe80000100800 */
[----:B------:R0:W-:Y:S04]  /*14640*/  STL.64 [R1+0x78], R14 ;  /* 0x0000780e01007387 */ /* 0x0001e80000100a00 */
[----:B0-----:R-:W3:Y:S04]  /*14650*/  LDL.LU.64 R14, [R1+0xd60] ;  /* 0x000d6000010e7983 */ /* 0x001ee80000300a00 */
[----:B------:R-:W3:Y:S02]  /*14660*/  LDL.LU.64 R12, [R1+0xd58] ;  /* 0x000d5800010c7983 */ /* 0x000ee40000300a00 */
[----:B---3--:R-:W-:-:S15]  /*14670*/  HMMA.16816.F32.BF16 R12, R8, R6, R12 ;  /* 0x00000006080c723c */ /* 0x008fde000004180c */
[----:B------:R-:W-:-:S04]  /*14680*/  NOP ;  /* 0x0000000000007918 */ /* 0x000fc80000000000 */
[----:B------:R-:W-:Y:S04]  /*14690*/  STL.64 [R1+0x50], R12 ;  /* 0x0000500c01007387 */ /* 0x000fe80000100a00 */
[----:B------:R0:W-:Y:S04]  /*146a0*/  STL.64 [R1+0x58], R14 ;  /* 0x0000580e01007387 */ /* 0x0001e80000100a00 */
[----:B0-----:R-:W2:Y:S04]  /*146b0*/  LDL.LU.64 R14, [R1+0xd50] ;  /* 0x000d5000010e7983 */ /* 0x001ea80000300a00 */
[----:B------:R-:W2:Y:S04]  /*146c0*/  LDL.LU.64 R12, [R1+0xd48] ;  /* 0x000d4800010c7983 */ /* 0x000ea80000300a00 */
[----:B------:R-:W-:Y:S04]  /*146d0*/  STL.64 [R1+0xd18], R6 ;  /* 0x000d180601007387 */ /* 0x000fe80000100a00 */
[----:B------:R0:W-:Y:S04]  /*146e0*/  STL.64 [R1+0xd10], R4 ;  /* 0x000d100401007387 */ /* 0x0001e80000100a00 */
[----:B0-----:R-:W3:Y:S04]  /*146f0*/  LDL.LU R4, [R1+0x20] ;  /* 0x0000200001047983 */ /* 0x001ee80000300800 */
[----:B------:R-:W3:Y:S04]  /*14700*/  LDL.LU R5, [R1+0x24] ;  /* 0x0000240001057983 */ /* 0x000ee80000300800 */
[----:B------:R-:W3:Y:S04]  /*14710*/  LDL.LU R6, [R1+0x28] ;  /* 0x0000280001067983 */ /* 0x000ee80000300800 */
[----:B------:R-:W3:Y:S01]  /*14720*/  LDL.LU R7, [R1+0x2c] ;  /* 0x00002c0001077983 */ /* 0x000ee20000300800 */
[----:B--2---:R-:W-:Y:S03]  /*14730*/  HMMA.16816.F32.BF16 R20, R8, R22, R12 ;  /* 0x000000160814723c */ /* 0x004fe6000004180c */
[----:B------:R-:W2:Y:S04]  /*14740*/  LDL.LU.64 R14, [R1+0xd40] ;  /* 0x000d4000010e7983 */ /* 0x000ea80000300a00 */
[----:B------:R-:W4:Y:S01]  /*14750*/  LDL.LU.64 R12, [R1+0xd38] ;  /* 0x000d3800010c7983 */ /* 0x000f220000300a00 */
[----:B--2---:R-:W-:-:S02]  /*14760*/  IMAD.MOV.U32 R10, RZ, RZ, R14 ;  /* 0x000000ffff0a7224 */ /* 0x004fc400078e000e */
[----:B----4-:R-:W-:Y:S02]  /*14770*/  IMAD.MOV.U32 R8, RZ, RZ, R12 ;  /* 0x000000ffff087224 */ /* 0x010fe400078e000c */
[----:B------:R-:W3:Y:S01]  /*14780*/  LDL.LU R12, [R1+0xd34] ;  /* 0x000d3400010c7983 */ /* 0x000ee20000300800 */
[----:B------:R-:W-:Y:S02]  /*14790*/  IMAD.MOV.U32 R9, RZ, RZ, R13 ;  /* 0x000000ffff097224 */ /* 0x000fe400078e000d */
[----:B------:R-:W-:Y:S01]  /*147a0*/  IMAD.MOV.U32 R11, RZ, RZ, R15 ;  /* 0x000000ffff0b7224 */ /* 0x000fe200078e000f */
[----:B------:R-:W3:Y:S04]  /*147b0*/  LDL.LU R13, [R1+0xd30] ;  /* 0x000d3000010d7983 */ /* 0x000ee80000300800 */
[----:B------:R-:W3:Y:S04]  /*147c0*/  LDL.LU R14, [R1+0xd2c] ;  /* 0x000d2c00010e7983 */ /* 0x000ee80000300800 */
[----:B------:R-:W3:Y:S04]  /*147d0*/  LDL.LU R15, [R1+0xd28] ;  /* 0x000d2800010f7983 */ /* 0x000ee80000300800 */
[----:B------:R-:W-:Y:S04]  /*147e0*/  STL.64 [R1+0xcb8], R22 ;  /* 0x000cb81601007387 */ /* 0x000fe80000100a00 */
[----:B------:R0:W-:Y:S04]  /*147f0*/  STL.64 [R1+0xcb0], R20 ;  /* 0x000cb01401007387 */ /* 0x0001e80000100a00 */
[----:B0-----:R-:W2:Y:S04]  /*14800*/  LDL.LU R20, [R1+0x30] ;  /* 0x0000300001147983 */ /* 0x001ea80000300800 */
[----:B------:R-:W2:Y:S04]  /*14810*/  LDL.LU R21, [R1+0x34] ;  /* 0x0000340001157983 */ /* 0x000ea80000300800 */
[----:B------:R-:W2:Y:S04]  /*14820*/  LDL.LU R22, [R1+0x38] ;  /* 0x0000380001167983 */ /* 0x000ea80000300800 */
[----:B------:R-:W2:Y:S01]  /*14830*/  LDL.LU R23, [R1+0x3c] ;  /* 0x00003c0001177983 */ /* 0x000ea20000300800 */
[C---:B---3--:R-:W-:Y:S08]  /*14840*/  HMMA.16816.F32.BF16 R4, R12.reuse, R26, R4 ;  /* 0x0000001a0c04723c */ /* 0x048ff00000041804 */
[----:B--2---:R-:W-:Y:S11]  /*14850*/  HMMA.16816.F32.BF16 R16, R12, R18, R20 ;  /* 0x000000120c10723c */ /* 0x004ff60000041814 */
[----:B------:R-:W-:-:S02]  /*14860*/  IMAD.MOV.U32 R0, RZ, RZ, R6 ;  /* 0x000000ffff007224 */ /* 0x000fc400078e0006 */
[----:B------:R-:W-:-:S06]  /*14870*/  IMAD.MOV.U32 R3, RZ, RZ, R7 ;  /* 0x000000ffff037224 */ /* 0x000fcc00078e0007 */
[----:B------:R-:W-:Y:S02]  /*14880*/  IMAD.MOV.U32 R2, RZ, RZ, R16 ;  /* 0x000000ffff027224 */ /* 0x000fe400078e0010 */
[----:B------:R-:W-:Y:S02]  /*14890*/  IMAD.MOV.U32 R28, RZ, RZ, R17 ;  /* 0x000000ffff1c7224 */ /* 0x000fe400078e0011 */
[----:B------:R-:W2:Y:S01]  /*148a0*/  LDL.LU.64 R16, [R1+0xd20] ;  /* 0x000d200001107983 */ /* 0x000ea20000300a00 */
[----:B------:R-:W-:Y:S02]  /*148b0*/  IMAD.MOV.U32 R23, RZ, RZ, R18 ;  /* 0x000000ffff177224 */ /* 0x000fe400078e0012 */
[----:B------:R-:W-:Y:S01]  /*148c0*/  IMAD.MOV.U32 R22, RZ, RZ, R19 ;  /* 0x000000ffff167224 */ /* 0x000fe200078e0013 */
[----:B------:R-:W3:Y:S01]  /*148d0*/  LDL.LU.64 R6, [R1+0xd18] ;  /* 0x000d180001067983 */ /* 0x000ee20000300a00 */
[----:B------:R-:W-:Y:S02]  /*148e0*/  IMAD.MOV.U32 R18, RZ, RZ, R4 ;  /* 0x000000ffff127224 */ /* 0x000fe400078e0004 */
[----:B------:R-:W-:-:S02]  /*148f0*/  IMAD.MOV.U32 R19, RZ, RZ, R5 ;  /* 0x000000ffff137224 */ /* 0x000fc400078e0005 */
[----:B------:R-:W4:Y:S04]  /*14900*/  LDL.LU.64 R4, [R1+0xd10] ;  /* 0x000d100001047983 */ /* 0x000f280000300a00 */
[----:B------:R-:W-:Y:S04]  /*14910*/  STL.64 [R1+0xcf8], R18 ;  /* 0x000cf81201007387 */ /* 0x000fe80000100a00 */
[----:B--2---:R0:W-:Y:S01]  /*14920*/  STL.64 [R1+0xcf0], R16 ;  /* 0x000cf01001007387 */ /* 0x0041e20000100a00 */
[----:B----4-:R-:W-:-:S03]  /*14930*/  IMAD.MOV.U32 R26, RZ, RZ, R4 ;  /* 0x000000ffff1a7224 */ /* 0x010fc600078e0004 */
[----:B0-----:R-:W2:Y:S01]  /*14940*/  LDL.LU R16, [R1+0xa0] ;  /* 0x0000a00001107983 */ /* 0x001ea20000300800 */
[----:B------:R-:W-:-:S03]  /*14950*/  IMAD.MOV.U32 R27, RZ, RZ, R5 ;  /* 0x000000ffff1b7224 */ /* 0x000fc600078e0005 */
[----:B------:R-:W2:Y:S04]  /*14960*/  LDL.LU R17, [R1+0xa4] ;  /* 0x0000a40001117983 */ /* 0x000ea80000300800 */
[----:B------:R-:W2:Y:S04]  /*14970*/  LDL.LU R18, [R1+0xa8] ;  /* 0x0000a80001127983 */ /* 0x000ea80000300800 */
[----:B------:R-:W2:Y:S04]  /*14980*/  LDL.LU R19, [R1+0xac] ;  /* 0x0000ac0001137983 */ /* 0x000ea80000300800 */
[----:B------:R-:W4:Y:S04]  /*14990*/  LDL.LU R4, [R1+0xd08] ;  /* 0x000d080001047983 */ /* 0x000f280000300800 */
[----:B------:R-:W2:Y:S04]  /*149a0*/  LDL.LU R5, [R1+0xd04] ;  /* 0x000d040001057983 */ /* 0x000ea80000300800 */
[----:B------:R-:W2:Y:S04]  /*149b0*/  LDL.LU.64 R20, [R1+0xf0] ;  /* 0x0000f00001147983 */ /* 0x000ea80000300a00 */
[----:B------:R-:W-:Y:S01]  /*149c0*/  STL.64 [R1+0xcd8], R22 ;  /* 0x000cd81601007387 */ /* 0x000fe20000100a00 */
[----:B---3--:R-:W-:Y:S03]  /*149d0*/  HMMA.16816.F32.BF16 R8, R12, R6, R8 ;  /* 0x000000060c08723c */ /* 0x008fe60000041808 */
[----:B--2---:R0:W-:Y:S02]  /*149e0*/  STL.64 [R1+0xcd0], R20 ;  /* 0x000cd01401007387 */ /* 0x0041e40000100a00 */
[----:B0-----:R-:W-:-:S02]  /*149f0*/  IMAD.MOV.U32 R20, RZ, RZ, R29 ;  /* 0x000000ffff147224 */ /* 0x001fc400078e001d */
[----:B------:R-:W2:Y:S04]  /*14a00*/  LDL.LU R29, [R1+0xd00] ;  /* 0x000d0000011d7983 */ /* 0x000ea80000300800 */
[----:B------:R-:W3:Y:S04]  /*14a10*/  LDL.LU R21, [R1+0x74] ;  /* 0x0000740001157983 */ /* 0x000ee80000300800 */
[----:B------:R-:W3:Y:S04]  /*14a20*/  LDL.LU R22, [R1+0x78] ;  /* 0x0000780001167983 */ /* 0x000ee80000300800 */
[----:B------:R-:W3:Y:S04]  /*14a30*/  LDL.LU R23, [R1+0x7c] ;  /* 0x00007c0001177983 */ /* 0x000ee80000300800 */
[----:B------:R-:W-:Y:S04]  /*14a40*/  STL.64 [R1+0xc70], R10 ;  /* 0x000c700a01007387 */ /* 0x000fe80000100a00 */
[----:B------:R0:W-:Y:S02]  /*14a50*/  STL.64 [R1+0xc68], R8 ;  /* 0x000c680801007387 */ /* 0x0001e40000100a00 */
[----:B0-----:R-:W-:-:S02]  /*14a60*/  IMAD.MOV.U32 R8, RZ, RZ, R5 ;  /* 0x000000ffff087224 */ /* 0x001fc400078e0005 */
[----:B----4-:R-:W-:Y:S02]  /*14a70*/  IMAD.MOV.U32 R9, RZ, RZ, R4 ;  /* 0x000000ffff097224 */ /* 0x010fe400078e0004 */
[----:B--2---:R-:W0:Y:S04]  /*14a80*/  LDSM.16.MT88.4 R4, [R29+UR5+0x4c00] ;  /* 0x004c00051d04783b */ /* 0x004e280008004200 */
[----:B0-----:R0:W-:Y:S04]  /*14a90*/  STL.64 [R1+0xc48], R6 ;  /* 0x000c480601007387 */ /* 0x0011e80000100a00 */
[----:B------:R-:W-:Y:S04]  /*14aa0*/  STL.64 [R1+0xc40], R4 ;  /* 0x000c400401007387 */ /* 0x000fe80000100a00 */
[----:B0-----:R-:W2:Y:S04]  /*14ab0*/  LDL.LU R6, [R1+0x18] ;  /* 0x0000180001067983 */ /* 0x001ea80000300800 */
[----:B------:R-:W2:Y:S02]  /*14ac0*/  LDL.LU R7, [R1+0x1c] ;  /* 0x00001c0001077983 */ /* 0x000ea40000300800 */
[----:B--2---:R-:W-:Y:S02]  /*14ad0*/  HMMA.16816.F32.BF16 R12, R12, R6, R16 ;  /* 0x000000060c0c723c */ /* 0x004fe40000041810 */
[----:B------:R-:W2:Y:S04]  /*14ae0*/  LDL.LU.64 R18, [R1+0xcf8] ;  /* 0x000cf80001127983 */ /* 0x000ea80000300a00 */
[----:B------:R-:W3:-:S13]  /*14af0*/  LDL.LU.64 R16, [R1+0xcf0] ;  /* 0x000cf00001107983 */ /* 0x000eda0000300a00 */
[----:B------:R0:W-:Y:S04]  /*14b00*/  STL.64 [R1+0xc80], R14 ;  /* 0x000c800e01007387 */ /* 0x0001e80000100a00 */
[----:B------:R2:W-:Y:S01]  /*14b10*/  STL.64 [R1+0xc78], R12 ;  /* 0x000c780c01007387 */ /* 0x0005e20000100a00 */
[----:B0-----:R-:W-:Y:S02]  /*14b20*/  IMAD.MOV.U32 R14, RZ, RZ, R0 ;  /* 0x000000ffff0e7224 */ /* 0x001fe400078e0000 */
[----:B------:R-:W-:Y:S02]  /*14b30*/  IMAD.MOV.U32 R15, RZ, RZ, R3 ;  /* 0x000000ffff0f7224 */ /* 0x000fe400078e0003 */
[----:B--2---:R-:W-:Y:S02]  /*14b40*/  IMAD.MOV.U32 R12, RZ, RZ, R18 ;  /* 0x000000ffff0c7224 */ /* 0x004fe400078e0012 */
[----:B------:R-:W3:Y:S01]  /*14b50*/  LDL.LU R18, [R1+0xcec] ;  /* 0x000cec0001127983 */ /* 0x000ee20000300800 */
[----:B------:R-:W-:-:S03]  /*14b60*/  IMAD.MOV.U32 R13, RZ, RZ, R19 ;  /* 0x000000ffff0d7224 */ /* 0x000fc600078e0013 */
[----:B------:R-:W3:Y:S04]  /*14b70*/  LDL.LU R19, [R1+0xce8] ;  /* 0x000ce80001137983 */ /* 0x000ee80000300800 */
[----:B------:R-:W2:Y:S04]  /*14b80*/  LDL.LU R0, [R1+0xce4] ;  /* 0x000ce40001007983 */ /* 0x000ea80000300800 */
[----:B------:R-:W4:Y:S04]  /*14b90*/  LDL.LU R3, [R1+0xce0] ;  /* 0x000ce00001037983 */ /* 0x000f280000300800 */
[----:B------:R-:W-:Y:S04]  /*14ba0*/  STL.64 [R1+0xc90], R14 ;  /* 0x000c900e01007387 */ /* 0x000fe80000100a00 */
[----:B------:R0:W-:Y:S04]  /*14bb0*/  STL.64 [R1+0xc88], R12 ;  /* 0x000c880c01007387 */ /* 0x0001e80000100a00 */
[----:B0-----:R-:W2:Y:S04]  /*14bc0*/  LDL.LU R12, [R1+0xc0] ;  /* 0x0000c000010c7983 */ /* 0x001ea80000300800 */
[----:B------:R-:W2:Y:S01]  /*14bd0*/  LDL.LU R13, [R1+0xc4] ;  /* 0x0000c400010d7983 */ /* 0x000ea20000300800 */
[C---:B---3--:R-:W-:Y:S08]  /*14be0*/  HMMA.16816.F32.BF16 R20, R16.reuse, R8, R20 ;  /* 0x000000081014723c */ /* 0x048ff00000041814 */
[----:B--2---:R-:W-:Y:S01]  /*14bf0*/  HMMA.16816.F32.BF16 R24, R16, R12, R24 ;  /* 0x0000000c1018723c */ /* 0x004fe20000041818 */
[----:B------:R0:W-:Y:S10]  /*14c00*/  STL.64 [R1+0xcc0], R12 ;  /* 0x000cc00c01007387 */ /* 0x0001f40000100a00 */
[----:B------:R-:W-:-:S02]  /*14c10*/  IMAD.MOV.U32 R5, RZ, RZ, R20 ;  /* 0x000000ffff057224 */ /* 0x000fc400078e0014 */
[----:B------:R-:W-:Y:S01]  /*14c20*/  IMAD.MOV.U32 R4, RZ, RZ, R21 ;  /* 0x000000ffff047224 */ /* 0x000fe200078e0015 */
[----:B0-----:R-:W2:Y:S04]  /*14c30*/  LDL.LU R12, [R1+0x50] ;  /* 0x00005000010c7983 */ /* 0x001ea80000300800 */
[----:B------:R-:W2:Y:S04]  /*14c40*/  LDL.LU R13, [R1+0x54] ;  /* 0x00005400010d7983 */ /* 0x000ea80000300800 */
[----:B------:R-:W2:Y:S04]  /*14c50*/  LDL.LU R14, [R1+0x58] ;  /* 0x00005800010e7983 */ /* 0x000ea80000300800 */
[----:B------:R-:W2:Y:S04]  /*14c60*/  LDL.LU R15, [R1+0x5c] ;  /* 0x00005c00010f7983 */ /* 0x000ea80000300800 */
[----:B------:R-:W-:Y:S04]  /*14c70*/  STL.64 [R1+0xc58], R26 ;  /* 0x000c581a01007387 */ /* 0x000fe80000100a00 */
[----:B------:R4:W-:Y:S02]  /*14c80*/  STL.64 [R1+0xc50], R24 ;  /* 0x000c501801007387 */ /* 0x0009e40000100a00 */
[----:B----4-:R-:W-:-:S02]  /*14c90*/  IMAD.MOV.U32 R24, RZ, RZ, R3 ;  /* 0x000000ffff187224 */ /* 0x010fc400078e0003 */
[----:B------:R-:W-:Y:S02]  /*14ca0*/  IMAD.MOV.U32 R25, RZ, RZ, R0 ;  /* 0x000000ffff197224 */ /* 0x000fe400078e0000 */
[----:B------:R-:W-:Y:S02]  /*14cb0*/  IMAD.MOV.U32 R3, RZ, RZ, R22 ;  /* 0x000000ffff037224 */ /* 0x000fe400078e0016 */
[----:B------:R-:W-:Y:S02]  /*14cc0*/  IMAD.MOV.U32 R0, RZ, RZ, R23 ;  /* 0x000000ffff007224 */ /* 0x000fe400078e0017 */
[----:B------:R-:W3:Y:S04]  /*14cd0*/  LDL.LU.64 R22, [R1+0xcd8] ;  /* 0x000cd80001167983 */ /* 0x000ee80000300a00 */
[----:B------:R-:W2:Y:S04]  /*14ce0*/  LDL.LU.64 R20, [R1+0xcd0] ;  /* 0x000cd00001147983 */ /* 0x000ea80000300a00 */
[----:B------:R0:W-:Y:S02]  /*14cf0*/  STL.64 [R1+0xc98], R8 ;  /* 0x000c980801007387 */ /* 0x0001e40000100a00 */
[----:B0-----:R-:W-:-:S02]  /*14d00*/  IMAD.MOV.U32 R8, RZ, RZ, R2 ;  /* 0x000000ffff087224 */ /* 0x001fc400078e0002 */
[----:B------:R-:W4:Y:S01]  /*14d10*/  LDL.LU R2, [R1+0xccc] ;  /* 0x000ccc0001027983 */ /* 0x000f220000300800 */
[----:B------:R-:W-:-:S03]  /*14d20*/  IMAD.MOV.U32 R9, RZ, RZ, R28 ;  /* 0x000000ffff097224 */ /* 0x000fc600078e001c */
[----:B------:R-:W4:Y:S01]  /*14d30*/  LDL.LU R28, [R1+0xcc8] ;  /* 0x000cc800011c7983 */ /* 0x000f220000300800 */
[----:B--2---:R-:W-:Y:S01]  /*14d40*/  HMMA.16816.F32.BF16 R12, R16, R20, R12 ;  /* 0x00000014100c723c */ /* 0x004fe2000004180c */
[----:B---3--:R-:W-:Y:S02]  /*14d50*/  IMAD.MOV.U32 R10, RZ, RZ, R23 ;  /* 0x000000ffff0a7224 */ /* 0x008fe400078e0017 */
[----:B------:R-:W-:Y:S02]  /*14d60*/  IMAD.MOV.U32 R11, RZ, RZ, R22 ;  /* 0x000000ffff0b7224 */ /* 0x000fe400078e0016 */
[----:B------:R-:W-:Y:S02]  /*14d70*/  IMAD.MOV.U32 R7, RZ, RZ, R20 ;  /* 0x000000ffff077224 */ /* 0x000fe400078e0014 */
[----:B------:R-:W-:-:S12]  /*14d80*/  IMAD.MOV.U32 R6, RZ, RZ, R21 ;  /* 0x000000ffff067224 */ /* 0x000fd800078e0015 */
[----:B------:R0:W-:Y:S04]  /*14d90*/  STL.64 [R1+0x20], R12 ;  /* 0x0000200c01007387 */ /* 0x0001e80000100a00 */
[----:B------:R1:W-:Y:S04]  /*14da0*/  STL.64 [R1+0x28], R14 ;  /* 0x0000280e01007387 */ /* 0x0003e80000100a00 */
[----:B0-----:R-:W1:Y:S04]  /*14db0*/  LDL.LU.64 R12, [R1+0xcc0] ;  /* 0x000cc000010c7983 */ /* 0x001e680000300a00 */
[----:B------:R-:W2:Y:S04]  /*14dc0*/  LDL.LU.64 R22, [R1+0xcb8] ;  /* 0x000cb80001167983 */ /* 0x000ea80000300a00 */
[----:B------:R-:W2:Y:S02]  /*14dd0*/  LDL.LU.64 R20, [R1+0xcb0] ;  /* 0x000cb00001147983 */ /* 0x000ea40000300a00 */
[----:B--2---:R-:W-:Y:S02]  /*14de0*/  HMMA.16816.F32.BF16 R16, R16, R24, R20 ;  /* 0x000000181010723c */ /* 0x004fe40000041814 */
[----:B------:R-:W1:Y:S04]  /*14df0*/  LDL.LU.64 R22, [R1+0xca8] ;  /* 0x000ca80001167983 */ /* 0x000e680000300a00 */
[----:B------:R-:W1:-:S13]  /*14e00*/  LDL.LU.64 R20, [R1+0xca0] ;  /* 0x000ca00001147983 */ /* 0x000e5a0000300a00 */
[----:B------:R-:W-:Y:S04]  /*14e10*/  STL [R1+0xc20], R16 ;  /* 0x000c201001007387 */ /* 0x000fe80000100800 */
[----:B------:R-:W-:Y:S04]  /*14e20*/  STL [R1+0xc1c], R17 ;  /* 0x000c1c1101007387 */ /* 0x000fe80000100800 */
[----:B------:R-:W-:Y:S04]  /*14e30*/  STL [R1+0xc18], R18 ;  /* 0x000c181201007387 */ /* 0x000fe80000100800 */
[----:B------:R-:W-:Y:S01]  /*14e40*/  STL [R1+0xc14], R19 ;  /* 0x000c141301007387 */ /* 0x000fe20000100800 */
[----:B-1----:R-:W-:Y:S03]  /*14e50*/  HMMA.16816.F32.BF16 R12, R20, R12, R8 ;  /* 0x0000000c140c723c */ /* 0x002fe60000041808 */
[----:B------:R-:W2:-:S15]  /*14e60*/  LDL.LU.64 R8, [R1+0xc98] ;  /* 0x000c980001087983 */ /* 0x000e9e0000300a00 */
[----:B------:R-:W-:Y:S01]  /*14e70*/  NOP ;  /* 0x0000000000007918 */ /* 0x000fe20000000000 */
[----:B------:R-:W-:Y:S04]  /*14e80*/  STL.64 [R1+0x60], R12 ;  /* 0x0000600c01007387 */ /* 0x000fe80000100a00 */
[----:B------:R0:W-:Y:S04]  /*14e90*/  STL.64 [R1+0x68], R14 ;  /* 0x0000680e01007387 */ /* 0x0001e80000100a00 */
[----:B0-----:R-:W2:Y:S04]  /*14ea0*/  LDL.LU.64 R14, [R1+0xc90] ;  /* 0x000c9000010e7983 */ /* 0x001ea80000300a00 */
[----:B------:R-:W2:Y:S02]  /*14eb0*/  LDL.LU.64 R12, [R1+0xc88] ;  /* 0x000c8800010c7983 */ /* 0x000ea40000300a00 */
[----:B--2---:R-:W-:Y:S02]  /*14ec0*/  HMMA.16816.F32.BF16 R8, R20, R8, R12 ;  /* 0x000000081408723c */ /* 0x004fe4000004180c */
[----:B------:R-:W2:Y:S04]  /*14ed0*/  LDL.LU.64 R14, [R1+0xc80] ;  /* 0x000c8000010e7983 */ /* 0x000ea80000300a00 */
[----:B------:R-:W2:-:S13]  /*14ee0*/  LDL.LU.64 R12, [R1+0xc78] ;  /* 0x000c7800010c7983 */ /* 0x000e9a0000300a00 */
[----:B------:R-:W-:Y:S04]  /*14ef0*/  STL.64 [R1+0x50], R8 ;  /* 0x0000500801007387 */ /* 0x000fe80000100a00 */
[----:B------:R0:W-:Y:S04]  /*14f00*/  STL.64 [R1+0x58], R10 ;  /* 0x0000580a01007387 */ /* 0x0001e80000100a00 */
[----:B0-----:R-:W3:Y:S04]  /*14f10*/  LDL.LU.64 R10, [R1+0xc70] ;  /* 0x000c7000010a7983 */ /* 0x001ee80000300a00 */
[----:B------:R-:W3:Y:S01]  /*14f20*/  LDL.LU.64 R8, [R1+0xc68] ;  /* 0x000c680001087983 */ /* 0x000ee20000300a00 */
[----:B------:R-:W-:-:S02]  /*14f30*/  IMAD.MOV.U32 R16, RZ, RZ, R7 ;  /* 0x000000ffff107224 */ /* 0x000fc400078e0007 */
[----:B------:R-:W-:-:S07]  /*14f40*/  IMAD.MOV.U32 R17, RZ, RZ, R6 ;  /* 0x000000ffff117224 */ /* 0x000fce00078e0006 */
[----:B---3--:R-:W-:Y:S01]  /*14f50*/  HMMA.16816.F32.BF16 R16, R20, R16, R8 ;  /* 0x000000101410723c */ /* 0x008fe20000041808 */
[----:B----4-:R0:W1:Y:S04]  /*14f60*/  LDSM.16.MT88.4 R8, [R2+UR5+0x4c00] ;  /* 0x004c00050208783b */ /* 0x0100680008004200 */
[----:B0-----:R-:W3:-:S14]  /*14f70*/  LDL.LU R2, [R1+0xc60] ;  /* 0x000c600001027983 */ /* 0x001edc0000300800 */
[----:B------:R-:W-:Y:S04]  /*14f80*/  STL.64 [R1+0x40], R16 ;  /* 0x0000401001007387 */ /* 0x000fe80000100a00 */
[----:B------:R-:W-:Y:S04]  /*14f90*/  STL.64 [R1+0x48], R18 ;  /* 0x0000481201007387 */ /* 0x000fe80000100a00 */
[----:B-1----:R-:W-:Y:S04]  /*14fa0*/  STL [R1+0xbfc], R8 ;  /* 0x000bfc0801007387 */ /* 0x002fe80000100800 */
[----:B------:R-:W-:Y:S04]  /*14fb0*/  STL [R1+0xbf8], R9 ;  /* 0x000bf80901007387 */ /* 0x000fe80000100800 */
[----:B------:R-:W-:Y:S04]  /*14fc0*/  STL [R1+0xbf4], R10 ;  /* 0x000bf40a01007387 */ /* 0x000fe80000100800 */
[----:B------:R0:W-:Y:S04]  /*14fd0*/  STL [R1+0xbf0], R11 ;  /* 0x000bf00b01007387 */ /* 0x0001e80000100800 */
[----:B0-----:R-:W4:Y:S01]  /*14fe0*/  LDL.LU.64 R10, [R1+0xe8] ;  /* 0x0000e800010a7983 */ /* 0x001f220000300a00 */
[----:B--2---:R-:W-:-:S15]  /*14ff0*/  HMMA.16816.F32.BF16 R12, R20, R24, R12 ;  /* 0x00000018140c723c */ /* 0x004fde000004180c */
[----:B------:R-:W-:-:S04]  /*15000*/  NOP ;  /* 0x0000000000007918 */ /* 0x000fc80000000000 */
[----:B------:R-:W-:Y:S02]  /*15010*/  IMAD.MOV.U32 R16, RZ, RZ, R12 ;  /* 0x000000ffff107224 */ /* 0x000fe400078e000c */
[----:B------:R-:W-:Y:S02]  /*15020*/  IMAD.MOV.U32 R17, RZ, RZ, R13 ;  /* 0x000000ffff117224 */ /* 0x000fe400078e000d */
[----:B------:R-:W-:Y:S02]  /*15030*/  IMAD.MOV.U32 R18, RZ, RZ, R14 ;  /* 0x000000ffff127224 */ /* 0x000fe400078e000e */
[----:B------:R-:W-:Y:S02]  /*15040*/  IMAD.MOV.U32 R19, RZ, RZ, R15 ;  /* 0x000000ffff137224 */ /* 0x000fe400078e000f */
[----:B------:R-:W-:Y:S01]  /*15050*/  LDSM.16.MT88.4 R12, [R29+UR5+0x5000] ;  /* 0x005000051d0c783b */ /* 0x000fe20008004200 */
[----:B------:R-:W-:Y:S02]  /*15060*/  IMAD.MOV.U32 R23, RZ, RZ, R0 ;  /* 0x000000ffff177224 */ /* 0x000fe400078e0000 */
[----:B------:R-:W-:Y:S01]  /*15070*/  IMAD.MOV.U32 R22, RZ, RZ, R3 ;  /* 0x000000ffff167224 */ /* 0x000fe200078e0003 */
[----:B---3--:R-:W0:Y:S02]  /*15080*/  LDSM.16.M88.4 R24, [R2+UR5+0x80] ;  /* 0x000080050218783b */ /* 0x008e240008000200 */
[----:B0-----:R-:W-:-:S02]  /*15090*/  IMAD.MOV.U32 R20, RZ, RZ, R25 ;  /* 0x000000ffff147224 */ /* 0x001fc400078e0019 */
[----:B------:R-:W-:Y:S01]  /*150a0*/  IMAD.MOV.U32 R21, RZ, RZ, R24 ;  /* 0x000000ffff157224 */ /* 0x000fe200078e0018 */
[----:B----4-:R0:W-:Y:S04]  /*150b0*/  STL.64 [R1+0xc38], R10 ;  /* 0x000c380a01007387 */ /* 0x0101e80000100a00 */
[----:B0-----:R-:W2:Y:S04]  /*150c0*/  LDL.64 R10, [R1+0xc8] ;  /* 0x0000c800010a7983 */ /* 0x001ea80000100a00 */
[----:B------:R0:W-:Y:S04]  /*150d0*/  STL.64 [R1+0xc30], R18 ;  /* 0x000c301201007387 */ /* 0x0001e80000100a00 */
[----:B------:R-:W-:Y:S04]  /*150e0*/  STL.64 [R1+0xc28], R16 ;  /* 0x000c281001007387 */ /* 0x000fe80000100a00 */
[----:B0-----:R-:W3:Y:S04]  /*150f0*/  LDL.LU.64 R18, [R1+0xf8] ;  /* 0x0000f80001127983 */ /* 0x001ee80000300a00 */
[----:B------:R-:W-:Y:S04]  /*15100*/  STL [R1+0xc00], R29 ;  /* 0x000c001d01007387 */ /* 0x000fe80000100800 */
[----:B------:R0:W-:Y:S04]  /*15110*/  STL.64 [R1+0xb90], R14 ;  /* 0x000b900e01007387 */ /* 0x0001e80000100a00 */
[----:B------:R-:W-:Y:S04]  /*15120*/  STL.64 [R1+0xb88], R12 ;  /* 0x000b880c01007387 */ /* 0x000fe80000100a00 */
[----:B0-----:R-:W4:Y:S04]  /*15130*/  LDL.LU R14, [R1+0x118] ;  /* 0x00011800010e7983 */ /* 0x001f280000300800 */
[----:B------:R-:W-:Y:S04]  /*15140*/  STL.64 [R1+0xb0], R24 ;  /* 0x0000b01801007387 */ /* 0x000fe80000100a00 */
[----:B------:R0:W-:Y:S04]  /*15150*/  STL.64 [R1+0xb8], R26 ;  /* 0x0000b81a01007387 */ /* 0x0001e80000100a00 */
[----:B0-----:R-:W3:Y:S04]  /*15160*/  LDL.LU.64 R26, [R1+0xc58] ;  /* 0x000c5800011a7983 */ /* 0x001ee80000300a00 */
[----:B------:R-:W3:Y:S04]  /*15170*/  LDL.LU.64 R24, [R1+0xc50] ;  /* 0x000c500001187983 */ /* 0x000ee80000300a00 */
[----:B------:R0:W-:Y:S04]  /*15180*/  STL [R1+0xc08], R20 ;  /* 0x000c081401007387 */ /* 0x0001e80000100800 */
[----:B------:R1:W-:Y:S01]  /*15190*/  STL [R1+0xc04], R21 ;  /* 0x000c041501007387 */ /* 0x0003e20000100800 */
[----:B0-----:R-:W-:-:S02]  /*151a0*/  IMAD.MOV.U32 R20, RZ, RZ, R5 ;  /* 0x000000ffff147224 */ /* 0x001fc400078e0005 */
[----:B-1----:R-:W-:Y:S02]  /*151b0*/  IMAD.MOV.U32 R21, RZ, RZ, R4 ;  /* 0x000000ffff157224 */ /* 0x002fe400078e0004 */
[----:B------:R-:W0:Y:S04]  /*151c0*/  LDSM.16.M88.4 R4, [R2+UR5+0x1080] ;  /* 0x001080050204783b */ /* 0x000e280008000200 */
[----:B0-----:R-:W-:Y:S04]  /*151d0*/  STL.64 [R1+0xd0], R4 ;  /* 0x0000d00401007387 */ /* 0x001fe80000100a00 */
[----:B------:R-:W-:Y:S04]  /*151e0*/  STL.64 [R1+0xd8], R6 ;  /* 0x0000d80601007387 */ /* 0x000fe80000100a00 */
[----:B------:R-:W0:Y:S01]  /*151f0*/  LDSM.16.M88.4 R4, [R2+UR5+0x2080] ;  /* 0x002080050204783b */ /* 0x000e220008000200 */
[----:B------:R-:W-:-:S03]  /*15200*/  IMAD.MOV.U32 R15, RZ, RZ, R28 ;  /* 0x000000ffff0f7224 */ /* 0x000fc600078e001c */
[----:B0-----:R-:W-:Y:S01]  /*15210*/  STL.64 [R1+0x100], R4 ;  /* 0x0001000401007387 */ /* 0x001fe20000100a00 */
[----:B------:R-:W-:Y:S02]  /*15220*/  IMAD.MOV.U32 R28, RZ, RZ, R4 ;  /* 0x000000ffff1c7224 */ /* 0x000fe400078e0004 */
[----:B------:R-:W-:Y:S01]  /*15230*/  IMAD.MOV.U32 R0, RZ, RZ, R5 ;  /* 0x000000ffff007224 */ /* 0x000fe200078e0005 */
[----:B------:R-:W-:Y:S04]  /*15240*/  STL.64 [R1+0x108], R6 ;  /* 0x0001080601007387 */ /* 0x000fe80000100a00 */
[----:B------:R-:W0:Y:S04]  /*15250*/  LDSM.16.M88.4 R4, [R2+UR5+0x3080] ;  /* 0x003080050204783b */ /* 0x000e280008000200 */
[----:B------:R-:W-:Y:S04]  /*15260*/  STL [R1+0xc10], R0 ;  /* 0x000c100001007387 */ /* 0x000fe80000100800 */
[----:B------:R-:W-:Y:S04]  /*15270*/  STL [R1+0xc0c], R28 ;  /* 0x000c0c1c01007387 */ /* 0x000fe80000100800 */
[----:B0-----:R0:W-:Y:S01]  /*15280*/  STL.64 [R1+0x128], R6 ;  /* 0x0001280601007387 */ /* 0x0011e20000100a00 */
[----:B------:R-:W-:-:S02]  /*15290*/  IMAD.MOV.U32 R3, RZ, RZ, R4 ;  /* 0x000000ffff037224 */ /* 0x000fc400078e0004 */
[----:B------:R-:W-:Y:S01]  /*152a0*/  IMAD.MOV.U32 R2, RZ, RZ, R5 ;  /* 0x000000ffff027224 */ /* 0x000fe200078e0005 */
[----:B0-----:R-:W3:Y:S04]  /*152b0*/  LDL.LU.64 R6, [R1+0xc48] ;  /* 0x000c480001067983 */ /* 0x001ee80000300a00 */
[----:B------:R-:W3:Y:S01]  /*152c0*/  LDL.LU.64 R4, [R1+0xc40] ;  /* 0x000c400001047983 */ /* 0x000ee20000300a00 */
[----:B--2---:R-:W-:Y:S01]  /*152d0*/  IMAD.MOV.U32 R0, RZ, RZ, R11 ;  /* 0x000000ffff007224 */ /* 0x004fe200078e000b */
[----:B---3--:R-:W-:Y:S02]  /*152e0*/  HMMA.16816.F32.BF16 R24, R4, R10, R24 ;  /* 0x0000000a0418723c */ /* 0x008fe40000041818 */
[----:B------:R-:W2:-:S15]  /*152f0*/  LDL.LU.64 R10, [R1+0xc38] ;  /* 0x000c3800010a7983 */ /* 0x000e9e0000300a00 */
[----:B------:R-:W-:Y:S02]  /*15300*/  NOP ;  /* 0x0000000000007918 */ /* 0x000fe40000000000 */
[----:B------:R-:W-:Y:S04]  /*15310*/  STL.64 [R1+0xba0], R26 ;  /* 0x000ba01a01007387 */ /* 0x000fe80000100a00 */
[----:B------:R0:W-:Y:S04]  /*15320*/  STL.64 [R1+0xb98], R24 ;  /* 0x000b981801007387 */ /* 0x0001e80000100a00 */
[----:B0-----:R-:W3:Y:S04]  /*15330*/  LDL.LU R24, [R1+0x20] ;  /* 0x0000200001187983 */ /* 0x001ee80000300800 */
[----:B------:R-:W3:Y:S04]  /*15340*/  LDL.LU R25, [R1+0x24] ;  /* 0x0000240001197983 */ /* 0x000ee80000300800 */
[----:B------:R-:W3:Y:S04]  /*15350*/  LDL.LU R26, [R1+0x28] ;  /* 0x00002800011a7983 */ /* 0x000ee80000300800 */
[----:B------:R-:W3:Y:S01]  /*15360*/  LDL.LU R27, [R1+0x2c] ;  /* 0x00002c00011b7983 */ /* 0x000ee20000300800 */
[----:B------:R-:W-:Y:S01]  /*15370*/  IMAD.MOV.U32 R28, RZ, RZ, R18 ;  /* 0x000000ffff1c7224 */ /* 0x000fe200078e0012 */
[----:B--2---:R-:W-:Y:S01]  /*15380*/  HMMA.16816.F32.BF16 R20, R4, R10, R20 ;  /* 0x0000000a0414723c */ /* 0x004fe20000041814 */
[----:B------:R-:W-:-:S15]  /*15390*/  IMAD.MOV.U32 R12, RZ, RZ, R11 ;  /* 0x000000ffff0c7224 */ /* 0x000fde00078e000b */
[----:B------:R-:W-:-:S03]  /*153a0*/  NOP ;  /* 0x0000000000007918 */ /* 0x000fc60000000000 */
[----:B------:R-:W-:Y:S02]  /*153b0*/  IMAD.MOV.U32 R11, RZ, RZ, R22 ;  /* 0x000000ffff0b7224 */ /* 0x000fe400078e0016 */
[----:B------:R-:W-:Y:S02]  /*153c0*/  IMAD.MOV.U32 R22, RZ, RZ, R23 ;  /* 0x000000ffff167224 */ /* 0x000fe400078e0017 */
[----:B------:R-:W-:Y:S01]  /*153d0*/  IMAD.MOV.U32 R23, RZ, RZ, R19 ;  /* 0x000000ffff177224 */ /* 0x000fe200078e0013 */
[----:B---3--:R-:W-:Y:S01]  /*153e0*/  HMMA.16816.F32.BF16 R24, R4, R18, R24 ;  /* 0x000000120418723c */ /* 0x008fe20000041818 */
[----:B------:R-:W2:Y:S04]  /*153f0*/  LDL.LU.64 R18, [R1+0xc30] ;  /* 0x000c300001127983 */ /* 0x000ea80000300a00 */
[----:B------:R-:W3:Y:S01]  /*15400*/  LDL.LU.64 R16, [R1+0xc28] ;  /* 0x000c280001107983 */ /* 0x000ee20000300a00 */
[----:B------:R-:W-:-:S02]  /*15410*/  IMAD.MOV.U32 R13, RZ, RZ, R10 ;  /* 0x000000ffff0d7224 */ /* 0x000fc400078e000a */
[----:B------:R-:W-:Y:S02]  /*15420*/  IMAD.MOV.U32 R9, RZ, RZ, R20 ;  /* 0x000000ffff097224 */ /* 0x000fe400078e0014 */
[----:B------:R-:W-:-:S09]  /*15430*/  IMAD.MOV.U32 R10, RZ, RZ, R21 ;  /* 0x000000ffff0a7224 */ /* 0x000fd200078e0015 */
[----:B------:R-:W-:Y:S02]  /*15440*/  IMAD.MOV.U32 R20, RZ, RZ, R24 ;  /* 0x000000ffff147224 */ /* 0x000fe400078e0018 */
[----:B------:R-:W-:Y:S02]  /*15450*/  IMAD.MOV.U32 R21, RZ, RZ, R25 ;  /* 0x000000ffff157224 */ /* 0x000fe400078e0019 */
[----:B------:R-:W-:Y:S02]  /*15460*/  IMAD.MOV.U32 R29, RZ, RZ, R26 ;  /* 0x000000ffff1d7224 */ /* 0x000fe400078e001a */
[----:B------:R-:W-:Y:S02]  /*15470*/  IMAD.MOV.U32 R8, RZ, RZ, R27 ;  /* 0x000000ffff087224 */ /* 0x000fe400078e001b */
[----:B--2---:R-:W-:Y:S02]  /*15480*/  IMAD.MOV.U32 R26, RZ, RZ, R18 ;  /* 0x000000ffff1a7224 */ /* 0x004fe400078e0012 */
[----:B---3--:R-:W-:-:S02]  /*15490*/  IMAD.MOV.U32 R24, RZ, RZ, R16 ;  /* 0x000000ffff187224 */ /* 0x008fc400078e0010 */
[----:B------:R-:W2:Y:S01]  /*154a0*/  LDL.LU R16, [R1+0xc20] ;  /* 0x000c200001107983 */ /* 0x000ea20000300800 */
[----:B------:R-:W-:Y:S02]  /*154b0*/  IMAD.MOV.U32 R25, RZ, RZ, R17 ;  /* 0x000000ffff197224 */ /* 0x000fe400078e0011 */
[----:B------:R-:W-:Y:S01]  /*154c0*/  IMAD.MOV.U32 R27, RZ, RZ, R19 ;  /* 0x000000ffff1b7224 */ /* 0x000fe200078e0013 */
[----:B------:R-:W2:Y:S04]  /*154d0*/  LDL.LU R17, [R1+0xc1c] ;  /* 0x000c1c0001117983 */ /* 0x000ea80000300800 */
[----:B------:R-:W2:Y:S04]  /*154e0*/  LDL.LU R18, [R1+0xc18] ;  /* 0x000c180001127983 */ /* 0x000ea80000300800 */
[----:B------:R-:W2:Y:S04]  /*154f0*/  LDL.LU R19, [R1+0xc14] ;  /* 0x000c140001137983 */ /* 0x000ea80000300800 */
[----:B------:R0:W-:Y:S04]  /*15500*/  STL.64 [R1+0xbb0], R26 ;  /* 0x000bb01a01007387 */ /* 0x0001e80000100a00 */
[----:B------:R1:W-:Y:S01]  /*15510*/  STL.64 [R1+0xba8], R24 ;  /* 0x000ba81801007387 */ /* 0x0003e20000100a00 */
[----:B0-----:R-:W-:-:S02]  /*15520*/  IMAD.MOV.U32 R26, RZ, RZ, R28 ;  /* 0x000000ffff1a7224 */ /* 0x001fc400078e001c */
[----:B------:R-:W-:Y:S01]  /*15530*/  IMAD.MOV.U32 R27, RZ, RZ, R23 ;  /* 0x000000ffff1b7224 */ /* 0x000fe200078e0017 */
[----:B-1----:R-:W3:Y:S01]  /*15540*/  LDL.LU R24, [R1+0xc8] ;  /* 0x0000c80001187983 */ /* 0x002ee20000300800 */
[----:B------:R-:W-:-:S03]  /*15550*/  IMAD.MOV.U32 R25, RZ, RZ, R0 ;  /* 0x000000ffff197224 */ /* 0x000fc600078e0000 */
[----:B------:R-:W3:Y:S04]  /*15560*/  LDL.LU R0, [R1+0xc10] ;  /* 0x000c100001007983 */ /* 0x000ee80000300800 */
[----:B------:R-:W3:Y:S04]  /*15570*/  LDL.LU R28, [R1+0xc0c] ;  /* 0x000c0c00011c7983 */ /* 0x000ee80000300800 */
[----:B------:R0:W-:Y:S02]  /*15580*/  STL.64 [R1+0xbc0], R26 ;  /* 0x000bc01a01007387 */ /* 0x0001e40000100a00 */
[----:B0-----:R-:W-:-:S02]  /*15590*/  IMAD.MOV.U32 R26, RZ, RZ, R13 ;  /* 0x000000ffff1a7224 */ /* 0x001fc400078e000d */
[----:B------:R-:W-:-:S05]  /*155a0*/  IMAD.MOV.U32 R27, RZ, RZ, R12 ;  /* 0x000000ffff1b7224 */ /* 0x000fca00078e000c */
[----:B------:R-:W-:Y:S04]  /*155b0*/  STL.64 [R1+0xbd8], R26 ;  /* 0x000bd81a01007387 */ /* 0x000fe80000100a00 */
[----:B----4-:R0:W-:Y:S04]  /*155c0*/  STL.64 [R1+0xbb8], R14 ;  /* 0x000bb80e01007387 */ /* 0x0101e80000100a00 */
[----:B------:R-:W4:Y:S04]  /*155d0*/  LDL.LU R12, [R1+0x40] ;  /* 0x00004000010c7983 */ /* 0x000f280000300800 */
[----:B------:R-:W4:Y:S01]  /*155e0*/  LDL.LU R13, [R1+0x44] ;  /* 0x00004400010d7983 */ /* 0x000f220000300800 */
[----:B--2---:R-:W-:Y:S03]  /*155f0*/  HMMA.16816.F32.BF16 R4, R4, R14, R16 ;  /* 0x0000000e0404723c */ /* 0x004fe60000041810 */
[----:B0-----:R-:W2:Y:S04]  /*15600*/  LDL.LU R14, [R1+0x48] ;  /* 0x00004800010e7983 */ /* 0x001ea80000300800 */
[----:B------:R-:W2:Y:S04]  /*15610*/  LDL.LU R15, [R1+0x4c] ;  /* 0x00004c00010f7983 */ /* 0x000ea80000300800 */
[----:B------:R-:W3:Y:S04]  /*15620*/  LDL R23, [R1+0x19c] ;  /* 0x00019c0001177983 */ /* 0x000ee80000100800 */
[----:B--2---:R-:W-:Y:S04]  /*15630*/  STL.64 [R1+0xbd0], R14 ;  /* 0x000bd00e01007387 */ /* 0x004fe80000100a00 */
[----:B----4-:R0:W-:Y:S04]  /*15640*/  STL.64 [R1+0xbc8], R12 ;  /* 0x000bc80c01007387 */ /* 0x0101e80000100a00 */
[----:B---3--:R-:W1:Y:S04]  /*15650*/  LDSM.16.MT88.4 R16, [R23+UR5+0x5000] ;  /* 0x005000051710783b */ /* 0x008e680008004200 */
[----:B0-----:R-:W2:Y:S04]  /*15660*/  LDL.LU R12, [R1+0x50] ;  /* 0x00005000010c7983 */ /* 0x001ea80000300800 */
[----:B------:R-:W2:Y:S04]  /*15670*/  LDL.LU R13, [R1+0x54] ;  /* 0x00005400010d7983 */ /* 0x000ea80000300800 */
[----:B------:R-:W3:Y:S04]  /*15680*/  LDL.LU R14, [R1+0x58] ;  /* 0x00005800010e7983 */ /* 0x000ee80000300800 */
[----:B------:R-:W3:Y:S04]  /*15690*/  LDL.LU R15, [R1+0x5c] ;  /* 0x00005c00010f7983 */ /* 0x000ee80000300800 */
[----:B---3--:R-:W-:Y:S04]  /*156a0*/  STL.64 [R1+0xbe8], R14 ;  /* 0x000be80e01007387 */ /* 0x008fe80000100a00 */
[----:B--2---:R0:W-:Y:S04]  /*156b0*/  STL.64 [R1+0xbe0], R12 ;  /* 0x000be00c01007387 */ /* 0x0041e80000100a00 */
[----:B0-----:R-:W2:Y:S04]  /*156c0*/  LDL.LU R12, [R1+0x60] ;  /* 0x00006000010c7983 */ /* 0x001ea80000300800 */
[----:B------:R-:W2:Y:S04]  /*156d0*/  LDL.LU R13, [R1+0x64] ;  /* 0x00006400010d7983 */ /* 0x000ea80000300800 */
[----:B------:R-:W2:Y:S04]  /*156e0*/  LDL.LU R14, [R1+0x68] ;  /* 0x00006800010e7983 */ /* 0x000ea80000300800 */
[----:B------:R-:W2:Y:S04]  /*156f0*/  LDL.LU R15, [R1+0x6c] ;  /* 0x00006c00010f7983 */ /* 0x000ea80000300800 */
[----:B------:R0:W-:Y:S04]  /*15700*/  STL.64 [R1+0xb60], R6 ;  /* 0x000b600601007387 */ /* 0x0001e80000100a00 */
[----:B------:R3:W-:Y:S01]  /*15710*/  STL.64 [R1+0xb58], R4 ;  /* 0x000b580401007387 */ /* 0x0007e20000100a00 */
[----:B0-----:R-:W-:-:S02]  /*15720*/  IMAD.MOV.U32 R6, RZ, RZ, R29 ;  /* 0x000000ffff067224 */ /* 0x001fc400078e001d */
[----:B---3--:R-:W-:Y:S02]  /*15730*/  IMAD.MOV.U32 R4, RZ, RZ, R20 ;  /* 0x000000ffff047224 */ /* 0x008fe400078e0014 */
[----:B------:R-:W3:Y:S01]  /*15740*/  LDL.LU R20, [R1+0xc08] ;  /* 0x000c080001147983 */ /* 0x000ee20000300800 */
[----:B------:R-:W-:-:S03]  /*15750*/  IMAD.MOV.U32 R5, RZ, RZ, R21 ;  /* 0x000000ffff057224 */ /* 0x000fc600078e0015 */
[----:B------:R-:W4:Y:S04]  /*15760*/  LDL.LU R21, [R1+0xc04] ;  /* 0x000c040001157983 */ /* 0x000f280000300800 */
[----:B------:R-:W2:Y:S01]  /*15770*/  LDL.LU R29, [R1+0xc00] ;  /* 0x000c0000011d7983 */ /* 0x000ea20000300800 */
[----:B------:R-:W-:-:S03]  /*15780*/  IMAD.MOV.U32 R7, RZ, RZ, R8 ;  /* 0x000000ffff077224 */ /* 0x000fc600078e0008 */
[----:B------:R-:W2:Y:S04]  /*15790*/  LDL.LU R8, [R1+0xbfc] ;  /* 0x000bfc0001087983 */ /* 0x000ea80000300800 */
[----:B------:R0:W-:Y:S04]  /*157a0*/  STL.64 [R1+0xb70], R6 ;  /* 0x000b700601007387 */ /* 0x0001e80000100a00 */
[----:B------:R1:W-:Y:S01]  /*157b0*/  STL.64 [R1+0xb68], R4 ;  /* 0x000b680401007387 */ /* 0x0003e20000100a00 */
[----:B0-----:R-:W-:Y:S02]  /*157c0*/  IMAD.MOV.U32 R6, RZ, RZ, R11 ;  /* 0x000000ffff067224 */ /* 0x001fe400078e000b */
[----:B-1----:R-:W-:-:S02]  /*157d0*/  IMAD.MOV.U32 R4, RZ, RZ, R9 ;  /* 0x000000ffff047224 */ /* 0x002fc400078e0009 */
[----:B------:R-:W2:Y:S01]  /*157e0*/  LDL.LU R9, [R1+0xbf8] ;  /* 0x000bf80001097983 */ /* 0x000ea20000300800 */
[----:B------:R-:W-:-:S03]  /*157f0*/  IMAD.MOV.U32 R5, RZ, RZ, R10 ;  /* 0x000000ffff057224 */ /* 0x000fc600078e000a */
[----:B------:R-:W2:Y:S04]  /*15800*/  LDL.LU R10, [R1+0xbf4] ;  /* 0x000bf400010a7983 */ /* 0x000ea80000300800 */
[----:B------:R-:W2:Y:S01]  /*15810*/  LDL.LU R11, [R1+0xbf0] ;  /* 0x000bf000010b7983 */ /* 0x000ea20000300800 */
[----:B------:R-:W-:-:S05]  /*15820*/  IMAD.MOV.U32 R7, RZ, RZ, R22 ;  /* 0x000000ffff077224 */ /* 0x000fca00078e0016 */
[----:B------:R-:W-:Y:S04]  /*15830*/  STL.64 [R1+0xb80], R6 ;  /* 0x000b800601007387 */ /* 0x000fe80000100a00 */
[----:B------:R3:W-:Y:S01]  /*15840*/  STL.64 [R1+0xb78], R4 ;  /* 0x000b780401007387 */ /* 0x0007e20000100a00 */
[----:B------:R-:W-:Y:S02]  /*15850*/  IMAD.MOV.U32 R26, RZ, RZ, R24 ;  /* 0x000000ffff1a7224 */ /* 0x000fe400078e0018 */
[----:B------:R-:W-:Y:S01]  /*15860*/  IMAD.MOV.U32 R27, RZ, RZ, R25 ;  /* 0x000000ffff1b7224 */ /* 0x000fe200078e0019 */
[----:B------:R-:W-:Y:S04]  /*15870*/  STL [R1+0xb54], R18 ;  /* 0x000b541201007387 */ /* 0x000fe80000100800 */
[----:B------:R-:W-:Y:S01]  /*15880*/  STL [R1+0xb50], R19 ;  /* 0x000b501301007387 */ /* 0x000fe20000100800 */
[----:B---3--:R-:W-:-:S02]  /*15890*/  IMAD.MOV.U32 R5, RZ, RZ, R20 ;  /* 0x000000ffff057224 */ /* 0x008fc400078e0014 */
[----:B----4-:R-:W-:Y:S02]  /*158a0*/  IMAD.MOV.U32 R4, RZ, RZ, R21 ;  /* 0x000000ffff047224 */ /* 0x010fe400078e0015 */
[----:B--2---:R-:W0:Y:S01]  /*158b0*/  LDSM.16.MT88.4 R20, [R29+UR5+0x5400] ;  /* 0x005400051d14783b */ /* 0x004e220008004200 */
[----:B------:R-:W-:Y:S03]  /*158c0*/  HMMA.16816.F32.BF16 R24, R8, R26, R12 ;  /* 0x0000001a0818723c */ /* 0x000fe6000004180c */
[----:B0-----:R-:W-:Y:S04]  /*158d0*/  STL.64 [R1+0xb28], R22 ;  /* 0x000b281601007387 */ /* 0x001fe80000100a00 */
[----:B------:R-:W-:Y:S04]  /*158e0*/  STL.64 [R1+0xb20], R20 ;  /* 0x000b201401007387 */ /* 0x000fe80000100a00 */
[----:B------:R-:W2:Y:S04]  /*158f0*/  LDL.LU.64 R14, [R1+0xbe8] ;  /* 0x000be800010e7983 */ /* 0x000ea80000300a00 */
[----:B------:R-:W2:Y:S04]  /*15900*/  LDL.LU.64 R12, [R1+0xbe0] ;  /* 0x000be000010c7983 */ /* 0x000ea80000300a00 */
[----:B------:R-:W-:Y:S04]  /*15910*/  STL.64 [R1+0x60], R24 ;  /* 0x0000601801007387 */ /* 0x000fe80000100a00 */
[----:B------:R0:W-:Y:S04]  /*15920*/  STL.64 [R1+0x68], R26 ;  /* 0x0000681a01007387 */ /* 0x0001e80000100a00 */
[----:B0-----:R-:W2:Y:S01]  /*15930*/  LDL.LU.64 R26, [R1+0xbd8] ;  /* 0x000bd800011a7983 */ /* 0x001ea20000300a00 */
[----:B------:R-:W-:-:S02]  /*15940*/  IMAD.MOV.U32 R20, RZ, RZ, R3 ;  /* 0x000000ffff147224 */ /* 0x000fc400078e0003 */
[----:B------:R-:W-:Y:S01]  /*15950*/  IMAD.MOV.U32 R21, RZ, RZ, R2 ;  /* 0x000000ffff157224 */ /* 0x000fe200078e0002 */
[----:B--2---:R-:W-:Y:S01]  /*15960*/  HMMA.16816.F32.BF16 R24, R8, R26, R12 ;  /* 0x0000001a0818723c */ /* 0x004fe2000004180c */
[----:B------:R-:W2:Y:S04]  /*15970*/  LDL.LU.64 R14, [R1+0xbd0] ;  /* 0x000bd000010e7983 */ /* 0x000ea80000300a00 */
[----:B------:R-:W2:-:S14]  /*15980*/  LDL.LU.64 R12, [R1+0xbc8] ;  /* 0x000bc800010c7983 */ /* 0x000e9c0000300a00 */
[----:B------:R-:W-:Y:S01]  /*15990*/  IMAD.MOV.U32 R3, RZ, RZ, R26 ;  /* 0x000000ffff037224 */ /* 0x000fe200078e001a */
[----:B------:R2:W-:Y:S01]  /*159a0*/  STL [R1+0x50], R24 ;  /* 0x0000501801007387 */ /* 0x0005e20000100800 */
[----:B------:R-:W-:-:S03]  /*159b0*/  IMAD.MOV.U32 R2, RZ, RZ, R27 ;  /* 0x000000ffff027224 */ /* 0x000fc600078e001b */
[----:B------:R-:W2:Y:S01]  /*159c0*/  LDL.LU.64 R26, [R1+0xbc0] ;  /* 0x000bc000011a7983 */ /* 0x000ea20000300a00 */
[----:B------:R-:W-:Y:S02]  /*159d0*/  IMAD.MOV.U32 R29, RZ, RZ, R25 ;  /* 0x000000ffff1d7224 */ /* 0x000fe400078e0019 */
[----:B--2---:R-:W-:Y:S01]  /*159e0*/  HMMA.16816.F32.BF16 R24, R8, R26, R12 ;  /* 0x0000001a0818723c */ /* 0x004fe2000004180c */
[----:B------:R-:W2:-:S15]  /*159f0*/  LDL.LU.64 R14, [R1+0xbb8] ;  /* 0x000bb800010e7983 */ /* 0x000e9e0000300a00 */
[----:B------:R-:W-:-:S03]  /*15a00*/  NOP ;  /* 0x0000000000007918 */ /* 0x000fc60000000000 */
[----:B------:R-:W-:Y:S02]  /*15a10*/  IMAD.MOV.U32 R22, RZ, RZ, R26 ;  /* 0x000000ffff167224 */ /* 0x000fe400078e001a */
[----:B------:R-:W-:Y:S02]  /*15a20*/  IMAD.MOV.U32 R23, RZ, RZ, R27 ;  /* 0x000000ffff177224 */ /* 0x000fe400078e001b */
[----:B------:R-:W-:Y:S01]  /*15a30*/  IMAD.MOV.U32 R18, RZ, RZ, R24 ;  /* 0x000000ffff127224 */ /* 0x000fe200078e0018 */
[----:B------:R-:W2:Y:S01]  /*15a40*/  LDL.LU.64 R26, [R1+0xbb0] ;  /* 0x000bb000011a7983 */ /* 0x000ea20000300a00 */
[----:B------:R-:W-:-:S03]  /*15a50*/  IMAD.MOV.U32 R19, RZ, RZ, R25 ;  /* 0x000000ffff137224 */ /* 0x000fc600078e0019 */
[----:B------:R-:W2:Y:S02]  /*15a60*/  LDL.LU.64 R24, [R1+0xba8] ;  /* 0x000ba80001187983 */ /* 0x000ea40000300a00 */
[----:B--2---:R-:W-:Y:S02]  /*15a70*/  HMMA.16816.F32.BF16 R8, R8, R14, R24 ;  /* 0x0000000e0808723c */ /* 0x004fe40000041818 */
[----:B------:R-:W2:Y:S04]  /*15a80*/  LDL.LU.64 R26, [R1+0xba0] ;  /* 0x000ba000011a7983 */ /* 0x000ea80000300a00 */
[----:B------:R-:W2:Y:S04]  /*15a90*/  LDL.LU.64 R24, [R1+0xb98] ;  /* 0x000b980001187983 */ /* 0x000ea80000300a00 */
[----:B------:R-:W2:Y:S04]  /*15aa0*/  LDL.LU.64 R14, [R1+0xb90] ;  /* 0x000b9000010e7983 */ /* 0x000ea80000300a00 */
[----:B------:R-:W2:Y:S05]  /*15ab0*/  LDL.LU.64 R12, [R1+0xb88] ;  /* 0x000b8800010c7983 */ /* 0x000eaa0000300a00 */
[----:B------:R-:W-:Y:S04]  /*15ac0*/  STL.64 [R1+0x20], R8 ;  /* 0x0000200801007387 */ /* 0x000fe80000100a00 */
[----:B------:R-:W-:Y:S04]  /*15ad0*/  STL.64 [R1+0x28], R10 ;  /* 0x0000280a01007387 */ /* 0x000fe80000100a00 */
[----:B------:R-:W3:Y:S01]  /*15ae0*/  LDL.LU.64 R6, [R1+0xb80] ;  /* 0x000b800001067983 */ /* 0x000ee20000300a00 */
[----:B--2---:R-:W-:Y:S03]  /*15af0*/  HMMA.16816.F32.BF16 R24, R12, R4, R24 ;  /* 0x000000040c18723c */ /* 0x004fe60000041818 */
[----:B------:R-:W3:-:S15]  /*15b00*/  LDL.LU.64 R4, [R1+0xb78] ;  /* 0x000b780001047983 */ /* 0x000ede0000300a00 */
[----:B------:R-:W-:Y:S01]  /*15b10*/  NOP ;  /* 0x0000000000007918 */ /* 0x000fe20000000000 */
[----:B------:R0:W-:Y:S04]  /*15b20*/  STL.64 [R1], R24 ;  /* 0x0000001801007387 */ /* 0x0001e80000100a00 */
[----:B0-----:R-:W3:Y:S04]  /*15b30*/  LDL R24, [R1+0xd0] ;  /* 0x0000d00001187983 */ /* 0x001ee80000100800 */
[----:B------:R-:W3:Y:S01]  /*15b40*/  LDL R25, [R1+0xd4] ;  /* 0x0000d40001197983 */ /* 0x000ee20000100800 */
[----:B------:R-:W-:Y:S02]  /*15b50*/  IMAD.MOV.U32 R8, RZ, RZ, R28 ;  /* 0x000000ffff087224 */ /* 0x000fe400078e001c */
[----:B------:R-:W-:-:S02]  /*15b60*/  IMAD.MOV.U32 R9, RZ, RZ, R0 ;  /* 0x000000ffff097224 */ /* 0x000fc400078e0000 */
[----:B------:R-:W-:Y:S02]  /*15b70*/  IMAD.MOV.U32 R28, RZ, RZ, R26 ;  /* 0x000000ffff1c7224 */ /* 0x000fe400078e001a */
[----:B------:R-:W-:Y:S02]  /*15b80*/  IMAD.MOV.U32 R0, RZ, RZ, R27 ;  /* 0x000000ffff007224 */ /* 0x000fe400078e001b */
[----:B---3--:R-:W-:Y:S01]  /*15b90*/  HMMA.16816.F32.BF16 R24, R12, R24, R4 ;  /* 0x000000180c18723c */ /* 0x008fe20000041804 */
[----:B------:R-:W2:Y:S04]  /*15ba0*/  LDL.LU.64 R6, [R1+0xb70] ;  /* 0x000b700001067983 */ /* 0x000ea80000300a00 */
[----:B------:R-:W2:-:S14]  /*15bb0*/  LDL.LU.64 R4, [R1+0xb68] ;  /* 0x000b680001047983 */ /* 0x000e9c0000300a00 */
[----:B------:R-:W-:Y:S04]  /*15bc0*/  STL.64 [R1+0xb10], R26 ;  /* 0x000b101a01007387 */ /* 0x000fe80000100a00 */
[----:B------:R0:W-:Y:S04]  /*15bd0*/  STL.64 [R1+0xb08], R24 ;  /* 0x000b081801007387 */ /* 0x0001e80000100a00 */
[----:B0-----:R-:W3:Y:S04]  /*15be0*/  LDL.LU.64 R24, [R1+0xb0] ;  /* 0x0000b00001187983 */ /* 0x001ee80000300a00 */
[----:B------:R-:W4:Y:S01]  /*15bf0*/  LDL.LU.64 R26, [R1+0xb8] ;  /* 0x0000b800011a7983 */ /* 0x000f220000300a00 */
[----:B--2---:R-:W-:Y:S03]  /*15c00*/  HMMA.16816.F32.BF16 R8, R12, R8, R4 ;  /* 0x000000080c08723c */ /* 0x004fe60000041804 */
[----:B------:R-:W2:Y:S04]  /*15c10*/  LDL.LU.64 R6, [R1+0xb60] ;  /* 0x000b600001067983 */ /* 0x000ea80000300a00 */
[----:B------:R-:W2:-:S12]  /*15c20*/  LDL.LU.64 R4, [R1+0xb58] ;  /* 0x000b580001047983 */ /* 0x000e980000300a00 */
[----:B------:R-:W-:Y:S04]  /*15c30*/  STL.64 [R1+0xb00], R10 ;  /* 0x000b000a01007387 */ /* 0x000fe80000100a00 */
[----:B------:R0:W-:Y:S04]  /*15c40*/  STL.64 [R1+0xaf8], R8 ;  /* 0x000af80801007387 */ /* 0x0001e80000100a00 */
[----:B0-----:R-:W3:Y:S04]  /*15c50*/  LDL.LU.64 R8, [R1+0xd0] ;  /* 0x0000d00001087983 */ /* 0x001ee80000300a00 */
[----:B------:R-:W3:Y:S01]  /*15c60*/  LDL.LU.64 R10, [R1+0xd8] ;  /* 0x0000d800010a7983 */ /* 0x000ee20000300a00 */
[----:B--2---:R-:W-:Y:S03]  /*15c70*/  HMMA.16816.F32.BF16 R12, R12, R20, R4 ;  /* 0x000000140c0c723c */ /* 0x004fe60000041804 */
[----:B---3--:R-:W-:Y:S04]  /*15c80*/  STL.64 [R1+0xb48], R10 ;  /* 0x000b480a01007387 */ /* 0x008fe80000100a00 */
[----:B------:R0:W-:Y:S04]  /*15c90*/  STL.64 [R1+0xb40], R8 ;  /* 0x000b400801007387 */ /* 0x0001e80000100a00 */
[----:B0-----:R-:W2:Y:S04]  /*15ca0*/  LDL.LU R8, [R1+0x60] ;  /* 0x0000600001087983 */ /* 0x001ea80000300800 */
[----:B------:R-:W2:Y:S04]  /*15cb0*/  LDL.LU R9, [R1+0x64] ;  /* 0x0000640001097983 */ /* 0x000ea80000300800 */
[----:B------:R-:W2:Y:S04]  /*15cc0*/  LDL.LU R10, [R1+0x68] ;  /* 0x00006800010a7983 */ /* 0x000ea80000300800 */
[----:B------:R-:W2:Y:S04]  /*15cd0*/  LDL.LU R11, [R1+0x6c] ;  /* 0x00006c00010b7983 */ /* 0x000ea80000300800 */
[----:B------:R-:W3:Y:S04]  /*15ce0*/  LDL R7, [R1+0x19c] ;  /* 0x00019c0001077983 */ /* 0x000ee80000100800 */
[----:B------:R0:W-:Y:S02]  /*15cf0*/  STL.64 [R1+0xb38], R20 ;  /* 0x000b381401007387 */ /* 0x0001e40000100a00 */
[----:B0-----:R-:W-:-:S02]  /*15d00*/  IMAD.MOV.U32 R20, RZ, RZ, R18 ;  /* 0x000000ffff147224 */ /* 0x001fc400078e0012 */
[----:B------:R-:W2:Y:S01]  /*15d10*/  LDL.LU R18, [R1+0xb54] ;  /* 0x000b540001127983 */ /* 0x000ea20000300800 */
[----:B------:R-:W-:-:S03]  /*15d20*/  IMAD.MOV.U32 R21, RZ, RZ, R19 ;  /* 0x000000ffff157224 */ /* 0x000fc600078e0013 */
[----:B------:R-:W2:Y:S04]  /*15d30*/  LDL.LU R19, [R1+0xb50] ;  /* 0x000b500001137983 */ /* 0x000ea80000300800 */
[----:B------:R-:W-:Y:S04]  /*15d40*/  STL.64 [R1+0xaf0], R14 ;  /* 0x000af00e01007387 */ /* 0x000fe80000100a00 */
[----:B------:R0:W-:Y:S04]  /*15d50*/  STL.64 [R1+0xae8], R12 ;  /* 0x000ae80c01007387 */ /* 0x0001e80000100a00 */
[----:B0-----:R-:W4:Y:S04]  /*15d60*/  LDL.LU.64 R12, [R1+0x100] ;  /* 0x00010000010c7983 */ /* 0x001f280000300a00 */
[----:B------:R-:W4:Y:S04]  /*15d70*/  LDL.LU.64 R14, [R1+0x108] ;  /* 0x00010800010e7983 */ /* 0x000f280000300a00 */
[----:B---3--:R-:W0:Y:S01]  /*15d80*/  LDSM.16.MT88.4 R4, [R7+UR5+0x5400] ;  /* 0x005400050704783b */ /* 0x008e220008004200 */
[----:B--2---:R-:W-:Y:S03]  /*15d90*/  HMMA.16816.F32.BF16 R8, R16, R24, R8 ;  /* 0x000000181008723c */ /* 0x004fe60000041808 */
[----:B0-----:R-:W-:Y:S04]  /*15da0*/  STL [R1+0xacc], R4 ;  /* 0x000acc0401007387 */ /* 0x001fe80000100800 */
[----:B------:R0:W-:Y:S04]  /*15db0*/  STL [R1+0xac8], R5 ;  /* 0x000ac80501007387 */ /* 0x0001e80000100800 */
[----:B------:R1:W-:Y:S04]  /*15dc0*/  STL [R1+0xac4], R6 ;  /* 0x000ac40601007387 */ /* 0x0003e80000100800 */
[----:B------:R2:W-:Y:S01]  /*15dd0*/  STL [R1+0xac0], R7 ;  /* 0x000ac00701007387 */ /* 0x0005e20000100800 */
[----:B0-----:R-:W-:-:S03]  /*15de0*/  IMAD.MOV.U32 R5, RZ, RZ, R29 ;  /* 0x000000ffff057224 */ /* 0x001fc600078e001d */
[----:B------:R-:W3:Y:S01]  /*15df0*/  LDL.LU R4, [R1+0x50] ;  /* 0x0000500001047983 */ /* 0x000ee20000300800 */
[----:B-1----:R-:W-:Y:S02]  /*15e00*/  IMAD.MOV.U32 R6, RZ, RZ, R3 ;  /* 0x000000ffff067224 */ /* 0x002fe400078e0003 */
[----:B------:R-:W-:Y:S01]  /*15e10*/  IMAD.MOV.U32 R3, RZ, RZ, R10 ;  /* 0x000000ffff037224 */ /* 0x000fe200078e000a */
[----:B------:R0:W-:Y:S01]  /*15e20*/  STL [R1+0x30], R8 ;  /* 0x0000300801007387 */ /* 0x0001e20000100800 */
[----:B--2---:R-:W-:Y:S02]  /*15e30*/  IMAD.MOV.U32 R7, RZ, RZ, R2 ;  /* 0x000000ffff077224 */ /* 0x004fe400078e0002 */
[----:B------:R-:W-:Y:S02]  /*15e40*/  IMAD.MOV.U32 R2, RZ, RZ, R11 ;  /* 0x000000ffff027224 */ /* 0x000fe400078e000b */
[----:B------:R-:W-:Y:S01]  /*15e50*/  IMAD.MOV.U32 R29, RZ, RZ, R9 ;  /* 0x000000ffff1d7224 */ /* 0x000fe200078e0009 */
[----:B------:R-:W2:Y:S04]  /*15e60*/  LDL.LU.64 R10, [R1+0xb48] ;  /* 0x000b4800010a7983 */ /* 0x000ea80000300a00 */
[----:B0-----:R-:W3:Y:S01]  /*15e70*/  LDL.LU.64 R8, [R1+0xb40] ;  /* 0x000b400001087983 */ /* 0x001ee20000300a00 */
[C---:B----4-:R-:W-:Y:S03]  /*15e80*/  HMMA.16816.F32.BF16 R20, R16.reuse, R12, R20 ;  /* 0x0000000c1014723c */ /* 0x050fe60000041814 */
[----:B------:R0:W-:Y:S04]  /*15e90*/  STL.64 [R1+0xb30], R26 ;  /* 0x000b301a01007387 */ /* 0x0001e80000100a00 */
[----:B------:R-:W4:Y:S04]  /*15ea0*/  LDL.LU R24, [R1+0x20] ;  /* 0x0000200001187983 */ /* 0x000f280000300800 */
[----:B------:R-:W4:Y:S04]  /*15eb0*/  LDL.LU R25, [R1+0x24] ;  /* 0x0000240001197983 */ /* 0x000f280000300800 */
[----:B0-----:R-:W4:Y:S04]  /*15ec0*/  LDL.LU R26, [R1+0x28] ;  /* 0x00002800011a7983 */ /* 0x001f280000300800 */
[----:B------:R-:W4:Y:S04]  /*15ed0*/  LDL.LU R27, [R1+0x2c] ;  /* 0x00002c00011b7983 */ /* 0x000f280000300800 */
[----:B------:R-:W-:Y:S04]  /*15ee0*/  STL [R1+0xad8], R3 ;  /* 0x000ad80301007387 */ /* 0x000fe80000100800 */
[----:B------:R-:W-:Y:S04]  /*15ef0*/  STL [R1+0xad4], R29 ;  /* 0x000ad41d01007387 */ /* 0x000fe80000100800 */
[----:B------:R-:W-:Y:S01]  /*15f00*/  STL [R1+0xad0], R2 ;  /* 0x000ad00201007387 */ /* 0x000fe20000100800 */
[----:B---3--:R-:W-:Y:S03]  /*15f10*/  HMMA.16816.F32.BF16 R4, R16, R8, R4 ;  /* 0x000000081004723c */ /* 0x008fe60000041804 */
[----:B--2---:R-:W-:Y:S04]  /*15f20*/  STL.64 [R1+0xb18], R10 ;  /* 0x000b180a01007387 */ /* 0x004fe80000100a00 */
[----:B------:R-:W2:-:S12]  /*15f30*/  LDL.LU R8, [R1] ;  /* 0x0000000001087983 */ /* 0x000e980000300800 */
[----:B------:R0:W-:Y:S04]  /*15f40*/  STL.64 [R1+0x50], R4 ;  /* 0x0000500401007387 */ /* 0x0001e80000100a00 */
[----:B------:R1:W-:Y:S04]  /*15f50*/  STL.64 [R1+0x58], R6 ;  /* 0x0000580601007387 */ /* 0x0003e80000100a00 */
[----:B------:R-:W2:Y:S01]  /*15f60*/  LDL.LU R9, [R1+0x4] ;  /* 0x0000040001097983 */ /* 0x000ea20000300800 */
[----:B0-----:R-:W-:Y:S02]  /*15f70*/  IMAD.MOV.U32 R4, RZ, RZ, R20 ;  /* 0x000000ffff047224 */ /* 0x001fe400078e0014 */
[----:B------:R-:W-:-:S02]  /*15f80*/  IMAD.MOV.U32 R5, RZ, RZ, R21 ;  /* 0x000000ffff057224 */ /* 0x000fc400078e0015 */
[----:B------:R-:W4:Y:S01]  /*15f90*/  LDL.LU.64 R20, [R1+0xb38] ;  /* 0x000b380001147983 */ /* 0x000f220000300a00 */
[----:B-1----:R-:W-:-:S03]  /*15fa0*/  IMAD.MOV.U32 R6, RZ, RZ, R22 ;  /* 0x000000ffff067224 */ /* 0x002fc600078e0016 */
[----:B------:R-:W-:Y:S01]  /*15fb0*/  STL [R1+0xae0], R5 ;  /* 0x000ae00501007387 */ /* 0x000fe20000100800 */
[----:B------:R-:W-:-:S03]  /*15fc0*/  IMAD.MOV.U32 R7, RZ, RZ, R23 ;  /* 0x000000ffff077224 */ /* 0x000fc600078e0017 */
[----:B------:R-:W-:Y:S01]  /*15fd0*/  STL [R1+0xadc], R4 ;  /* 0x000adc0401007387 */ /* 0x000fe20000100800 */
[----:B----4-:R-:W-:Y:S03]  /*15fe0*/  HMMA.16816.F32.BF16 R16, R16, R20, R24 ;  /* 0x000000141010723c */ /* 0x010fe60000041818 */
[----:B------:R-:W2:Y:S04]  /*15ff0*/  LDL.LU.64 R26, [R1+0xb30] ;  /* 0x000b3000011a7983 */ /* 0x000ea80000300a00 */
[----:B------:R-:W2:Y:S04]  /*16000*/  LDL.LU.64 R22, [R1+0xb28] ;  /* 0x000b280001167983 */ /* 0x000ea80000300a00 */
[----:B------:R-:W2:Y:S01]  /*16010*/  LDL.LU.64 R20, [R1+0xb20] ;  /* 0x000b200001147983 */ /* 0x000ea20000300a00 */
[----:B------:R-:W-:-:S02]  /*16020*/  IMAD.MOV.U32 R10, RZ, RZ, R28 ;  /* 0x000000ffff0a7224 */ /* 0x000fc400078e001c */
[----:B------:R-:W-:-:S05]  /*16030*/  IMAD.MOV.U32 R11, RZ, RZ, R0 ;  /* 0x000000ffff0b7224 */ /* 0x000fca00078e0000 */
[----:B------:R-:W-:Y:S01]  /*16040*/  STL.64 [R1+0x80], R16 ;  /* 0x0000801001007387 */ /* 0x000fe20000100a00 */
[----:B------:R-:W-:-:S03]  /*16050*/  IMAD.MOV.U32 R29, RZ, RZ, R19 ;  /* 0x000000ffff1d7224 */ /* 0x000fc600078e0013 */
[----:B------:R-:W3:Y:S01]  /*16060*/  LDL R19, [R1+0x8c4] ;  /* 0x0008c40001137983 */ /* 0x000ee20000100800 */
[----:B------:R-:W-:Y:S01]  /*16070*/  IMAD.MOV.U32 R3, RZ, RZ, R18 ;  /* 0x000000ffff037224 */ /* 0x000fe200078e0012 */
[----:B--2---:R-:W-:Y:S01]  /*16080*/  HMMA.16816.F32.BF16 R8, R20, R26, R8 ;  /* 0x0000001a1408723c */ /* 0x004fe20000041808 */
[----:B------:R-:W-:Y:S02]  /*16090*/  IMAD.MOV.U32 R2, RZ, RZ, R26 ;  /* 0x000000ffff027224 */ /* 0x000fe400078e001a */
[----:B------:R-:W-:-:S15]  /*160a0*/  IMAD.MOV.U32 R18, RZ, RZ, R27 ;  /* 0x000000ffff127224 */ /* 0x000fde00078e001b */
[----:B------:R-:W-:Y:S01]  /*160b0*/  NOP ;  /* 0x0000000000007918 */ /* 0x000fe20000000000 */
[----:B------:R-:W-:Y:S04]  /*160c0*/  STL.64 [R1+0xa0], R8 ;  /* 0x0000a00801007387 */ /* 0x000fe80000100a00 */
[----:B------:R0:W-:Y:S04]  /*160d0*/  STL.64 [R1+0xa8], R10 ;  /* 0x0000a80a01007387 */ /* 0x0001e80000100a00 */
[----:B0-----:R-:W2:Y:S04]  /*160e0*/  LDL.LU.64 R10, [R1+0xb18] ;  /* 0x000b1800010a7983 */ /* 0x001ea80000300a00 */
[----:B------:R-:W4:Y:S04]  /*160f0*/  LDL.LU.64 R26, [R1+0xb10] ;  /* 0x000b1000011a7983 */ /* 0x000f280000300a00 */
[----:B------:R-:W4:Y:S01]  /*16100*/  LDL.LU.64 R24, [R1+0xb08] ;  /* 0x000b080001187983 */ /* 0x000f220000300a00 */
[----:B--2---:R-:W-:-:S02]  /*16110*/  IMAD.MOV.U32 R5, RZ, RZ, R10 ;  /* 0x000000ffff057224 */ /* 0x004fc400078e000a */
[----:B------:R-:W-:Y:S01]  /*16120*/  IMAD.MOV.U32 R4, RZ, RZ, R11 ;  /* 0x000000ffff047224 */ /* 0x000fe200078e000b */
[----:B----4-:R-:W-:Y:S01]  /*16130*/  HMMA.16816.F32.BF16 R24, R20, R10, R24 ;  /* 0x0000000a1418723c */ /* 0x010fe20000041818 */
[----:B------:R-:W2:Y:S04]  /*16140*/  LDL.LU.64 R10, [R1+0xb00] ;  /* 0x000b0000010a7983 */ /* 0x000ea80000300a00 */
[----:B------:R-:W2:Y:S01]  /*16150*/  LDL.LU.64 R8, [R1+0xaf8] ;  /* 0x000af80001087983 */ /* 0x000ea20000300a00 */
[----:B------:R-:W-:Y:S02]  /*16160*/  IMAD.MOV.U32 R17, RZ, RZ, R14 ;  /* 0x000000ffff117224 */ /* 0x000fe400078e000e */
[----:B------:R-:W-:-:S11]  /*16170*/  IMAD.MOV.U32 R16, RZ, RZ, R15 ;  /* 0x000000ffff107224 */ /* 0x000fd600078e000f */
[----:B------:R-:W-:Y:S01]  /*16180*/  IMAD.MOV.U32 R28, RZ, RZ, R26 ;  /* 0x000000ffff1c7224 */ /* 0x000fe200078e001a */
[----:B------:R-:W-:Y:S01]  /*16190*/  STL.64 [R1+0x70], R24 ;  /* 0x0000701801007387 */ /* 0x000fe20000100a00 */
[----:B------:R-:W-:-:S03]  /*161a0*/  IMAD.MOV.U32 R0, RZ, RZ, R27 ;  /* 0x000000ffff007224 */ /* 0x000fc600078e001b */
[----:B------:R-:W4:Y:S04]  /*161b0*/  LDL R26, [R1+0x198] ;  /* 0x00019800011a7983 */ /* 0x000f280000100800 */
[----:B------:R-:W3:Y:S01]  /*161c0*/  LDL R27, [R1+0x19c] ;  /* 0x00019c00011b7983 */ /* 0x000ee20000100800 */
[----:B--2---:R-:W-:-:S15]  /*161d0*/  HMMA.16816.F32.BF16 R8, R20, R14, R8 ;  /* 0x0000000e1408723c */ /* 0x004fde0000041808 */
[----:B------:R-:W-:-:S04]  /*161e0*/  NOP ;  /* 0x0000000000007918 */ /* 0x000fc80000000000 */
[----:B------:R-:W-:Y:S04]  /*161f0*/  STL.64 [R1+0x60], R8 ;  /* 0x0000600801007387 */ /* 0x000fe80000100a00 */
[----:B------:R0:W-:Y:S04]  /*16200*/  STL.64 [R1+0x68], R10 ;  /* 0x0000680a01007387 */ /* 0x0001e80000100a00 */
[----:B------:R-:W2:Y:S04]  /*16210*/  LDL.LU.64 R14, [R1+0xaf0] ;  /* 0x000af000010e7983 */ /* 0x000ea80000300a00 */
[----:B------:R-:W2:Y:S04]  /*16220*/  LDL.LU.64 R12, [R1+0xae8] ;  /* 0x000ae800010c7983 */ /* 0x000ea80000300a00 */
[----:B0-----:R-:W2:Y:S02]  /*16230*/  LDL.LU.64 R10, [R1+0x128] ;  /* 0x00012800010a7983 */ /* 0x001ea40000300a00 */
[----:B--2---:R-:W-:Y:S01]  /*16240*/  HMMA.16816.F32.BF16 R12, R20, R10, R12 ;  /* 0x0000000a140c723c */ /* 0x004fe2000004180c */
[----:B------:R-:W-:-:S02]  /*16250*/  IMAD.MOV.U32 R25, RZ, RZ, R10 ;  /* 0x000000ffff197224 */ /* 0x000fc400078e000a */
[----:B------:R-:W-:Y:S02]  /*16260*/  IMAD.MOV.U32 R24, RZ, RZ, R11 ;  /* 0x000000ffff187224 */ /* 0x000fe400078e000b */
[----:B----4-:R-:W0:-:S14]  /*16270*/  LDSM.16.MT88.4 R8, [R26+UR5+0x5800] ;  /* 0x005800051a08783b */ /* 0x010e1c0008004200 */
[----:B------:R-:W-:Y:S04]  /*16280*/  STL.64 [R1+0x40], R12 ;  /* 0x0000400c01007387 */ /* 0x000fe80000100a00 */
[----:B------:R-:W-:Y:S01]  /*16290*/  STL.64 [R1+0x48], R14 ;  /* 0x0000480e01007387 */ /* 0x000fe20000100a00 */
[----:B------:R-:W-:Y:S02]  /*162a0*/  IMAD.MOV.U32 R22, RZ, RZ, R5 ;  /* 0x000000ffff167224 */ /* 0x000fe400078e0005 */
[----:B------:R-:W-:Y:S01]  /*162b0*/  IMAD.MOV.U32 R23, RZ, RZ, R4 ;  /* 0x000000ffff177224 */ /* 0x000fe200078e0004 */
[----:B---3--:R-:W-:Y:S04]  /*162c0*/  LDSM.16.M88.4 R12, [R19+UR5+0x1080] ;  /* 0x00108005130c783b */ /* 0x008fe80008000200 */
[----:B0-----:R-:W-:Y:S04]  /*162d0*/  STL.64 [R1+0xa90], R10 ;  /* 0x000a900a01007387 */ /* 0x001fe80000100a00 */
[----:B------:R-:W-:Y:S04]  /*162e0*/  STL.64 [R1+0xa88], R8 ;  /* 0x000a880801007387 */ /* 0x000fe80000100a00 */
[----:B------:R-:W0:Y:S04]  /*162f0*/  LDSM.16.M88.4 R8, [R19+UR5+0x80] ;  /* 0x000080051308783b */ /* 0x000e280008000200 */
[----:B------:R-:W2:Y:S04]  /*16300*/  LDL.LU R5, [R1+0xae0] ;  /* 0x000ae00001057983 */ /* 0x000ea80000300800 */
[----:B0-----:R0:W-:Y:S04]  /*16310*/  STL.64 [R1+0x20], R8 ;  /* 0x0000200801007387 */ /* 0x0011e80000100a00 */
[----:B------:R1:W-:Y:S04]  /*16320*/  STL.64 [R1+0x28], R10 ;  /* 0x0000280a01007387 */ /* 0x0003e80000100a00 */
[----:B------:R-:W3:Y:S04]  /*16330*/  LDL.LU R4, [R1+0xadc] ;  /* 0x000adc0001047983 */ /* 0x000ee80000300800 */
[----:B------:R4:W-:Y:S04]  /*16340*/  STL.64 [R1+0xab0], R22 ;  /* 0x000ab01601007387 */ /* 0x0009e80000100a00 */
[----:B0-----:R-:W2:Y:S01]  /*16350*/  LDL.LU R8, [R1+0x80] ;  /* 0x0000800001087983 */ /* 0x001ea20000300800 */
[----:B-1----:R-:W-:-:S03]  /*16360*/  IMAD.MOV.U32 R10, RZ, RZ, R3 ;  /* 0x000000ffff0a7224 */ /* 0x002fc600078e0003 */
[----:B------:R-:W2:Y:S01]  /*16370*/  LDL.LU R9, [R1+0x84] ;  /* 0x0000840001097983 */ /* 0x000ea20000300800 */
[----:B------:R-:W-:-:S03]  /*16380*/  IMAD.MOV.U32 R11, RZ, RZ, R29 ;  /* 0x000000ffff0b7224 */ /* 0x000fc600078e001d */
[----:B------:R-:W3:Y:S04]  /*16390*/  LDL.LU R3, [R1+0xad8] ;  /* 0x000ad80001037983 */ /* 0x000ee80000300800 */
[----:B------:R-:W3:Y:S01]  /*163a0*/  LDL.LU R29, [R1+0xad4] ;  /* 0x000ad400011d7983 */ /* 0x000ee20000300800 */
[----:B----4-:R-:W-:-:S03]  /*163b0*/  IMAD.MOV.U32 R22, RZ, RZ, R2 ;  /* 0x000000ffff167224 */ /* 0x010fc600078e0002 */
[----:B------:R-:W4:Y:S04]  /*163c0*/  LDL.LU R2, [R1+0xad0] ;  /* 0x000ad00001027983 */ /* 0x000f280000300800 */
[----:B------:R0:W-:Y:S02]  /*163d0*/  STL.64 [R1+0xaa0], R10 ;  /* 0x000aa00a01007387 */ /* 0x0001e40000100a00 */
[----:B0-----:R-:W-:Y:S02]  /*163e0*/  IMAD.MOV.U32 R10, RZ, RZ, R17 ;  /* 0x000000ffff0a7224 */ /* 0x001fe400078e0011 */
[----:B------:R-:W-:Y:S01]  /*163f0*/  IMAD.MOV.U32 R11, RZ, RZ, R16 ;  /* 0x000000ffff0b7224 */ /* 0x000fe200078e0010 */
[----:B--2---:R0:W-:Y:S04]  /*16400*/  STL.64 [R1+0xa98], R8 ;  /* 0x000a980801007387 */ /* 0x0041e80000100a00 */
[----:B------:R1:W-:Y:S04]  /*16410*/  STL.64 [R1+0xab8], R10 ;  /* 0x000ab80a01007387 */ /* 0x0003e80000100a00 */
[----:B0-----:R-:W2:Y:S01]  /*16420*/  LDL.LU R8, [R1+0x30] ;  /* 0x0000300001087983 */ /* 0x001ea20000300800 */
[----:B---3--:R-:W-:-:S02]  /*16430*/  IMAD.MOV.U32 R9, RZ, RZ, R29 ;  /* 0x000000ffff097224 */ /* 0x008fc400078e001d */
[----:B------:R-:W-:Y:S01]  /*16440*/  IMAD.MOV.U32 R29, RZ, RZ, R15 ;  /* 0x000000ffff1d7224 */ /* 0x000fe200078e000f */
[----:B------:R-:W-:Y:S04]  /*16450*/  STL.64 [R1+0x10], R12 ;  /* 0x0000100c01007387 */ /* 0x000fe80000100a00 */
[----:B------:R-:W-:Y:S04]  /*16460*/  STL [R1+0x18], R14 ;  /* 0x0000180e01007387 */ /* 0x000fe80000100800 */
[----:B------:R-:W0:Y:S01]  /*16470*/  LDSM.16.M88.4 R12, [R19+UR5+0x2080] ;  /* 0x00208005130c783b */ /* 0x000e220008000200 */
[----:B-1----:R-:W-:-:S02]  /*16480*/  IMAD.MOV.U32 R10, RZ, RZ, R3 ;  /* 0x000000ffff0a7224 */ /* 0x002fc400078e0003 */
[----:B----4-:R-:W-:Y:S01]  /*16490*/  IMAD.MOV.U32 R11, RZ, RZ, R2 ;  /* 0x000000ffff0b7224 */ /* 0x010fe200078e0002 */
[----:B------:R0:W-:Y:S02]  /*164a0*/  STL [R1+0xa50], R29 ;  /* 0x000a501d01007387 */ /* 0x0001e40000100800 */
[----:B0-----:R-:W-:Y:S02]  /*164b0*/  IMAD.MOV.U32 R29, RZ, RZ, R13 ;  /* 0x000000ffff1d7224 */ /* 0x001fe400078e000d */
[----:B------:R-:W-:Y:S01]  /*164c0*/  STL [R1], R12 ;  /* 0x0000000c01007387 */ /* 0x000fe20000100800 */
[----:B------:R-:W-:Y:S02]  /*164d0*/  IMAD.MOV.U32 R3, RZ, RZ, R14 ;  /* 0x000000ffff037224 */ /* 0x000fe400078e000e */
[----:B------:R-:W-:Y:S02]  /*164e0*/  IMAD.MOV.U32 R2, RZ, RZ, R15 ;  /* 0x000000ffff027224 */ /* 0x000fe400078e000f */
[----:B------:R-:W0:Y:S04]  /*164f0*/  LDSM.16.M88.4 R12, [R19+UR5+0x3080] ;  /* 0x00308005130c783b */ /* 0x000e280008000200 */
[----:B------:R-:W-:Y:S04]  /*16500*/  STL [R1+0xa58], R2 ;  /* 0x000a580201007387 */ /* 0x000fe80000100800 */
[----:B------:R-:W-:Y:S04]  /*16510*/  STL [R1+0xa54], R3 ;  /* 0x000a540301007387 */ /* 0x000fe80000100800 */
[----:B0-----:R0:W-:Y:S04]  /*16520*/  STL [R1+0xa5c], R14 ;  /* 0x000a5c0e01007387 */ /* 0x0011e80000100800 */
[----:B------:R1:W-:Y:S04]  /*16530*/  STL [R1+0x9e4], R15 ;  /* 0x0009e40f01007387 */ /* 0x0003e80000100800 */
[----:B------:R3:W-:Y:S01]  /*16540*/  STL.64 [R1+0xaa8], R12 ;  /* 0x000aa80c01007387 */ /* 0x0007e20000100a00 */
[----:B0-----:R-:W-:-:S02]  /*16550*/  IMAD.MOV.U32 R14, RZ, RZ, R6 ;  /* 0x000000ffff0e7224 */ /* 0x001fc400078e0006 */
[----:B-1----:R-:W-:Y:S02]  /*16560*/  IMAD.MOV.U32 R15, RZ, RZ, R7 ;  /* 0x000000ffff0f7224 */ /* 0x002fe400078e0007 */
[----:B---3--:R-:W-:Y:S02]  /*16570*/  IMAD.MOV.U32 R12, RZ, RZ, R4 ;  /* 0x000000ffff0c7224 */ /* 0x008fe400078e0004 */
[----:B------:R-:W2:Y:S01]  /*16580*/  LDL.LU R4, [R1+0xacc] ;  /* 0x000acc0001047983 */ /* 0x000ea20000300800 */
[----:B------:R-:W-:-:S03]  /*16590*/  IMAD.MOV.U32 R13, RZ, RZ, R5 ;  /* 0x000000ffff0d7224 */ /* 0x000fc600078e0005 */
[----:B------:R-:W2:Y:S04]  /*165a0*/  LDL.LU R5, [R1+0xac8] ;  /* 0x000ac80001057983 */ /* 0x000ea80000300800 */
[----:B------:R-:W2:Y:S04]  /*165b0*/  LDL.LU R6, [R1+0xac4] ;  /* 0x000ac40001067983 */ /* 0x000ea80000300800 */
[----:B------:R-:W2:Y:S01]  /*165c0*/  LDL.LU R7, [R1+0xac0] ;  /* 0x000ac00001077983 */ /* 0x000ea20000300800 */
[----:B------:R-:W-:-:S03]  /*165d0*/  IMAD.MOV.U32 R23, RZ, RZ, R18 ;  /* 0x000000ffff177224 */ /* 0x000fc600078e0012 */
[----:B------:R-:W0:Y:S04]  /*165e0*/  LDSM.16.MT88.4 R16, [R27+UR5+0x5800] ;  /* 0x005800051b10783b */ /* 0x000e280008004200 */
[----:B0-----:R0:W-:Y:S04]  /*165f0*/  STL [R1+0xa6c], R16 ;  /* 0x000a6c1001007387 */ /* 0x0011e80000100800 */
[----:B------:R1:W-:Y:S04]  /*16600*/  STL [R1+0xa68], R17 ;  /* 0x000a681101007387 */ /* 0x0003e80000100800 */
[----:B------:R3:W-:Y:S04]  /*16610*/  STL [R1+0xa64], R18 ;  /* 0x000a641201007387 */ /* 0x0007e80000100800 */
[----:B------:R4:W-:Y:S04]  /*16620*/  STL [R1+0xa60], R19 ;  /* 0x000a601301007387 */ /* 0x0009e80000100800 */
[----:B0-----:R-:W2:Y:S04]  /*16630*/  LDL.LU R16, [R1+0x50] ;  /* 0x0000500001107983 */ /* 0x001ea80000300800 */
[----:B-1----:R-:W2:Y:S04]  /*16640*/  LDL.LU R17, [R1+0x54] ;  /* 0x0000540001117983 */ /* 0x002ea80000300800 */
[----:B---3--:R-:W3:Y:S04]  /*16650*/  LDL.LU R18, [R1+0x58] ;  /* 0x0000580001127983 */ /* 0x008ee80000300800 */
[----:B----4-:R-:W3:Y:S01]  /*16660*/  LDL.LU R19, [R1+0x5c] ;  /* 0x00005c0001137983 */ /* 0x010ee20000300800 */
[----:B--2---:R-:W-:Y:S03]  /*16670*/  HMMA.16816.F32.BF16 R20, R4, R22, R8 ;  /* 0x000000160414723c */ /* 0x004fe60000041808 */
[----:B------:R-:W2:-:S15]  /*16680*/  LDL.LU.64 R10, [R1+0xab8] ;  /* 0x000ab800010a7983 */ /* 0x000e9e0000300a00 */
[----:B------:R-:W-:Y:S01]  /*16690*/  NOP ;  /* 0x0000000000007918 */ /* 0x000fe20000000000 */
[----:B------:R-:W-:Y:S04]  /*166a0*/  STL.64 [R1+0x30], R20 ;  /* 0x0000301401007387 */ /* 0x000fe80000100a00 */
[----:B------:R0:W-:Y:S04]  /*166b0*/  STL.64 [R1+0x38], R22 ;  /* 0x0000381601007387 */ /* 0x0001e80000100a00 */
[----:B0-----:R-:W3:Y:S02]  /*166c0*/  LDL.LU.64 R22, [R1+0xab0] ;  /* 0x000ab00001167983 */ /* 0x001ee40000300a00 */
[----:B---3--:R-:W-:-:S15]  /*166d0*/  HMMA.16816.F32.BF16 R20, R4, R22, R16 ;  /* 0x000000160414723c */ /* 0x008fde0000041810 */
[----:B------:R-:W-:-:S04]  /*166e0*/  NOP ;  /* 0x0000000000007918 */ /* 0x000fc80000000000 */
[----:B------:R-:W-:Y:S01]  /*166f0*/  IMAD.MOV.U32 R19, RZ, RZ, R22 ;  /* 0x000000ffff137224 */ /* 0x000fe200078e0016 */
[----:B------:R-:W-:Y:S01]  /*16700*/  STL.64 [R1+0x50], R20 ;  /* 0x0000501401007387 */ /* 0x000fe20000100a00 */
[----:B------:R-:W-:-:S03]  /*16710*/  IMAD.MOV.U32 R18, RZ, RZ, R23 ;  /* 0x000000ffff127224 */ /* 0x000fc600078e0017 */
[----:B------:R-:W0:Y:S01]  /*16720*/  LDSM.16.MT88.4 R20, [R26+UR5+0x5c00] ;  /* 0x005c00051a14783b */ /* 0x000e220008004200 */
[----:B--2---:R-:W-:Y:S03]  /*16730*/  HMMA.16816.F32.BF16 R8, R4, R10, R12 ;  /* 0x0000000a0408723c */ /* 0x004fe6000004180c */
[----:B0-----:R-:W-:Y:S04]  /*16740*/  STL.64 [R1+0xa10], R22 ;  /* 0x000a101601007387 */ /* 0x001fe80000100a00 */
[----:B------:R-:W-:Y:S04]  /*16750*/  STL.64 [R1+0xa08], R20 ;  /* 0x000a081401007387 */ /* 0x000fe80000100a00 */
[----:B------:R-:W2:Y:S08]  /*16760*/  LDL.LU.64 R12, [R1+0xaa8] ;  /* 0x000aa800010c7983 */ /* 0x000eb00000300a00 */
[----:B------:R-:W-:Y:S04]  /*16770*/  STL.64 [R1+0x90], R8 ;  /* 0x0000900801007387 */ /* 0x000fe80000100a00 */
[----:B------:R0:W-:Y:S04]  /*16780*/  STL.64 [R1+0x98], R10 ;  /* 0x0000980a01007387 */ /* 0x0001e80000100a00 */
[----:B0-----:R-:W3:Y:S04]  /*16790*/  LDL.LU.64 R10, [R1+0xaa0] ;  /* 0x000aa000010a7983 */ /* 0x001ee80000300a00 */
[----:B------:R-:W3:Y:S01]  /*167a0*/  LDL.LU.64 R8, [R1+0xa98] ;  /* 0x000a980001087983 */ /* 0x000ee20000300a00 */
[----:B------:R-:W-:-:S02]  /*167b0*/  IMAD.MOV.U32 R22, RZ, RZ, R25 ;  /* 0x000000ffff167224 */ /* 0x000fc400078e0019 */
[----:B------:R-:W-:Y:S02]  /*167c0*/  IMAD.MOV.U32 R23, RZ, RZ, R24 ;  /* 0x000000ffff177224 */ /* 0x000fe400078e0018 */
[----:B------:R-:W0:Y:S04]  /*167d0*/  LDSM.16.MT88.4 R24, [R27+UR5+0x5c00] ;  /* 0x005c00051b18783b */ /* 0x000e280008004200 */
[----:B0-----:R-:W-:Y:S04]  /*167e0*/  STL.64 [R1+0x9c8], R26 ;  /* 0x0009c81a01007387 */ /* 0x001fe80000100a00 */
[----:B------:R0:W-:Y:S04]  /*167f0*/  STL.64 [R1+0x9c0], R24 ;  /* 0x0009c01801007387 */ /* 0x0001e80000100a00 */
[----:B0-----:R-:W4:Y:S01]  /*16800*/  LDL.LU.64 R24, [R1+0x20] ;  /* 0x0000200001187983 */ /* 0x001f220000300a00 */
[----:B---3--:R-:W-:Y:S03]  /*16810*/  HMMA.16816.F32.BF16 R20, R4, R22, R8 ;  /* 0x000000160414723c */ /* 0x008fe60000041808 */
[----:B------:R-:W3:Y:S04]  /*16820*/  LDL.LU.64 R10, [R1+0xa90] ;  /* 0x000a9000010a7983 */ /* 0x000ee80000300a00 */
[----:B------:R-:W3:-:S12]  /*16830*/  LDL.LU.64 R8, [R1+0xa88] ;  /* 0x000a880001087983 */ /* 0x000ed80000300a00 */
[----:B------:R-:W-:Y:S04]  /*16840*/  STL.64 [R1+0xa20], R22 ;  /* 0x000a201601007387 */ /* 0x000fe80000100a00 */
[----:B------:R0:W-:Y:S04]  /*16850*/  STL.64 [R1+0xa18], R20 ;  /* 0x000a181401007387 */ /* 0x0001e80000100a00 */
[----:B0-----:R-:W3:Y:S04]  /*16860*/  LDL.LU R20, [R1+0xa0] ;  /* 0x0000a00001147983 */ /* 0x001ee80000300800 */
[----:B------:R-:W3:Y:S04]  /*16870*/  LDL.LU R21, [R1+0xa4] ;  /* 0x0000a40001157983 */ /* 0x000ee80000300800 */
[----:B------:R-:W3:Y:S04]  /*16880*/  LDL.LU R22, [R1+0xa8] ;  /* 0x0000a80001167983 */ /* 0x000ee80000300800 */
[----:B------:R-:W3:Y:S04]  /*16890*/  LDL.LU R23, [R1+0xac] ;  /* 0x0000ac0001177983 */ /* 0x000ee80000300800 */
[----:B------:R-:W2:Y:S01]  /*168a0*/  LDL.LU R4, [R1] ;  /* 0x0000000001047983 */ /* 0x000ea20000300800 */
[----:B------:R-:W-:-:S03]  /*168b0*/  IMAD.MOV.U32 R5, RZ, RZ, R29 ;  /* 0x000000ffff057224 */ /* 0x000fc600078e001d */
[----:B------:R-:W2:Y:S01]  /*168c0*/  LDL.64 R16, [R1+0x10] ;  /* 0x0000100001107983 */ /* 0x000ea20000100a00 */
[----:B------:R-:W-:Y:S02]  /*168d0*/  IMAD.MOV.U32 R6, RZ, RZ, R28 ;  /* 0x000000ffff067224 */ /* 0x000fe400078e001c */
[----:B----4-:R-:W-:Y:S02]  /*168e0*/  IMAD.MOV.U32 R3, RZ, RZ, R24 ;  /* 0x000000ffff037224 */ /* 0x010fe400078e0018 */
[----:B------:R-:W-:Y:S02]  /*168f0*/  IMAD.MOV.U32 R2, RZ, RZ, R25 ;  /* 0x000000ffff027224 */ /* 0x000fe400078e0019 */
[----:B------:R-:W-:Y:S01]  /*16900*/  IMAD.MOV.U32 R7, RZ, RZ, R0 ;  /* 0x000000ffff077224 */ /* 0x000fe200078e0000 */
[----:B---3--:R-:W-:Y:S01]  /*16910*/  HMMA.16816.F32.BF16 R20, R8, R24, R20 ;  /* 0x000000180814723c */ /* 0x008fe20000041814 */
[----:B--2---:R0:W-:Y:S04]  /*16920*/  STL.64 [R1+0xa80], R4 ;  /* 0x000a800401007387 */ /* 0x0041e80000100a00 */
[----:B0-----:R-:W2:-:S14]  /*16930*/  LDL.LU R4, [R1+0x70] ;  /* 0x0000700001047983 */ /* 0x001e9c0000300800 */
[----:B------:R-:W-:Y:S01]  /*16940*/  IMAD.MOV.U32 R15, RZ, RZ, R22 ;  /* 0x000000ffff0f7224 */ /* 0x000fe200078e0016 */
[----:B------:R-:W2:Y:S04]  /*16950*/  LDL.LU R5, [R1+0x74] ;  /* 0x0000740001057983 */ /* 0x000ea80000300800 */
[----:B------:R-:W-:Y:S04]  /*16960*/  STL [R1+0xa78], R15 ;  /* 0x000a780f01007387 */ /* 0x000fe80000100800 */
[----:B------:R0:W-:Y:S01]  /*16970*/  STL.64 [R1+0xa70], R12 ;  /* 0x000a700c01007387 */ /* 0x0001e20000100a00 */
[----:B------:R-:W-:-:S02]  /*16980*/  IMAD.MOV.U32 R29, RZ, RZ, R20 ;  /* 0x000000ffff1d7224 */ /* 0x000fc400078e0014 */
[----:B------:R-:W-:Y:S01]  /*16990*/  IMAD.MOV.U32 R28, RZ, RZ, R21 ;  /* 0x000000ffff1c7224 */ /* 0x000fe200078e0015 */
[----:B0-----:R-:W3:Y:S04]  /*169a0*/  LDL.LU R12, [R1+0x60] ;  /* 0x00006000010c7983 */ /* 0x001ee80000300800 */
[----:B------:R-:W3:Y:S04]  /*169b0*/  LDL.LU R13, [R1+0x64] ;  /* 0x00006400010d7983 */ /* 0x000ee80000300800 */
[----:B------:R-:W3:Y:S04]  /*169c0*/  LDL.LU R14, [R1+0x68] ;  /* 0x00006800010e7983 */ /* 0x000ee80000300800 */
[----:B------:R-:W3:Y:S04]  /*169d0*/  LDL.LU R15, [R1+0x6c] ;  /* 0x00006c00010f7983 */ /* 0x000ee80000300800 */
[----:B------:R-:W4:Y:S04]  /*169e0*/  LDL.LU R24, [R1+0x40] ;  /* 0x0000400001187983 */ /* 0x000f280000300800 */
[----:B------:R-:W4:Y:S04]  /*169f0*/  LDL.LU R25, [R1+0x44] ;  /* 0x0000440001197983 */ /* 0x000f280000300800 */
[----:B------:R-:W4:Y:S01]  /*16a00*/  LDL.LU R26, [R1+0x48] ;  /* 0x00004800011a7983 */ /* 0x000f220000300800 */
[----:B------:R-:W-:-:S03]  /*16a10*/  IMAD.MOV.U32 R0, RZ, RZ, R23 ;  /* 0x000000ffff007224 */ /* 0x000fc600078e0017 */
[----:B------:R-:W4:Y:S04]  /*16a20*/  LDL.LU R27, [R1+0x4c] ;  /* 0x00004c00011b7983 */ /* 0x000f280000300800 */
[----:B------:R-:W2:Y:S04]  /*16a30*/  LDL.LU R20, [R1+0x90] ;  /* 0x0000900001147983 */ /* 0x000ea80000300800 */
[----:B------:R-:W2:Y:S04]  /*16a40*/  LDL.LU R21, [R1+0x94] ;  /* 0x0000940001157983 */ /* 0x000ea80000300800 */
[----:B------:R-:W2:Y:S04]  /*16a50*/  LDL.LU R22, [R1+0x98] ;  /* 0x0000980001167983 */ /* 0x000ea80000300800 */
[----:B------:R-:W2:Y:S04]  /*16a60*/  LDL.LU R23, [R1+0x9c] ;  /* 0x00009c0001177983 */ /* 0x000ea80000300800 */
[----:B--2---:R-:W-:Y:S04]  /*16a70*/  STL.64 [R1+0xa30], R22 ;  /* 0x000a301601007387 */ /* 0x004fe80000100a00 */
[----:B------:R0:W-:Y:S04]  /*16a80*/  STL.64 [R1+0xa28], R20 ;  /* 0x000a281401007387 */ /* 0x0001e80000100a00 */
[----:B0-----:R-:W2:Y:S04]  /*16a90*/  LDL.LU R20, [R1+0x50] ;  /* 0x0000500001147983 */ /* 0x001ea80000300800 */
[----:B------:R-:W2:Y:S01]  /*16aa0*/  LDL.LU R21, [R1+0x54] ;  /* 0x0000540001157983 */ /* 0x000ea20000300800 */
[----:B------:R-:W-:Y:S01]  /*16ab0*/  HMMA.16816.F32.BF16 R4, R8, R16, R4 ;  /* 0x000000100804723c */ /* 0x000fe20000041804 */
[----:B------:R-:W-:-:S02]  /*16ac0*/  IMAD.MOV.U32 R22, RZ, RZ, R19 ;  /* 0x000000ffff167224 */ /* 0x000fc400078e0013 */
[----:B------:R-:W-:-:S05]  /*16ad0*/  IMAD.MOV.U32 R23, RZ, RZ, R18 ;  /* 0x000000ffff177224 */ /* 0x000fca00078e0012 */
[----:B------:R-:W-:Y:S04]  /*16ae0*/  STL.64 [R1+0xa40], R22 ;  /* 0x000a401601007387 */ /* 0x000fe80000100a00 */
[----:B--2---:R0:W-:Y:S02]  /*16af0*/  STL.64 [R1+0xa38], R20 ;  /* 0x000a381401007387 */ /* 0x0041e40000100a00 */
[----:B0-----:R-:W-:Y:S02]  /*16b00*/  IMAD.MOV.U32 R20, RZ, RZ, R3 ;  /* 0x000000ffff147224 */ /* 0x001fe400078e0003 */
[----:B------:R-:W-:-:S03]  /*16b10*/  IMAD.MOV.U32 R21, RZ, RZ, R2 ;  /* 0x000000ffff157224 */ /* 0x000fc600078e0002 */
[----:B------:R-:W-:Y:S02]  /*16b20*/  IMAD.MOV.U32 R2, RZ, RZ, R4 ;  /* 0x000000ffff027224 */ /* 0x000fe400078e0004 */
[----:B------:R-:W-:Y:S02]  /*16b30*/  IMAD.MOV.U32 R3, RZ, RZ, R5 ;  /* 0x000000ffff037224 */ /* 0x000fe400078e0005 */
[----:B------:R-:W3:Y:S01]  /*16b40*/  LDL.LU.64 R4, [R1+0xa80] ;  /* 0x000a800001047983 */ /* 0x000ee20000300a00 */
[----:B------:R-:W-:Y:S01]  /*16b50*/  IMAD.MOV.U32 R16, RZ, RZ, R17 ;  /* 0x000000ffff107224 */ /* 0x000fe200078e0011 */
[----:B---3--:R-:W-:-:S15]  /*16b60*/  HMMA.16816.F32.BF16 R12, R8, R4, R12 ;  /* 0x00000004080c723c */ /* 0x008fde000004180c */
[----:B------:R-:W-:-:S04]  /*16b70*/  NOP ;  /* 0x0000000000007918 */ /* 0x000fc80000000000 */
[----:B------:R-:W-:Y:S02]  /*16b80*/  IMAD.MOV.U32 R19, RZ, RZ, R14 ;  /* 0x000000ffff137224 */ /* 0x000fe400078e000e */
[----:B------:R-:W-:Y:S02]  /*16b90*/  IMAD.MOV.U32 R14, RZ, RZ, R15 ;  /* 0x000000ffff0e7224 */ /* 0x000fe400078e000f */
[----:B------:R-:W-:Y:S01]  /*16ba0*/  IMAD.MOV.U32 R17, RZ, RZ, R12 ;  /* 0x000000ffff117224 */ /* 0x000fe200078e000c */
[----:B------:R-:W2:Y:S01]  /*16bb0*/  LDL.LU R15, [R1+0xa78] ;  /* 0x000a7800010f7983 */ /* 0x000ea20000300800 */
[----:B------:R-:W-:-:S03]  /*16bc0*/  IMAD.MOV.U32 R18, RZ, RZ, R13 ;  /* 0x000000ffff127224 */ /* 0x000fc600078e000d */
[----:B------:R-:W4:Y:S01]  /*16bd0*/  LDL.LU.64 R12, [R1+0xa70] ;  /* 0x000a7000010c7983 */ /* 0x000f220000300a00 */
[----:B------:R-:W-:-:S03]  /*16be0*/  IMAD.MOV.U32 R23, RZ, RZ, R6 ;  /* 0x000000ffff177224 */ /* 0x000fc600078e0006 */
[----:B------:R0:W-:Y:S01]  /*16bf0*/  STL.64 [R1+0xa48], R4 ;  /* 0x000a480401007387 */ /* 0x0001e20000100a00 */
[----:B------:R-:W-:-:S03]  /*16c00*/  IMAD.MOV.U32 R22, RZ, RZ, R7 ;  /* 0x000000ffff167224 */ /* 0x000fc600078e0007 */
[----:B0-----:R-:W3:Y:S04]  /*16c10*/  LDL.LU R4, [R1+0x30] ;  /* 0x0000300001047983 */ /* 0x001ee80000300800 */
[----:B------:R-:W3:Y:S04]  /*16c20*/  LDL.LU R5, [R1+0x34] ;  /* 0x0000340001057983 */ /* 0x000ee80000300800 */
[----:B------:R-:W3:Y:S04]  /*16c30*/  LDL.LU R6, [R1+0x38] ;  /* 0x0000380001067983 */ /* 0x000ee80000300800 */
[----:B------:R-:W3:Y:S01]  /*16c40*/  LDL.LU R7, [R1+0x3c] ;  /* 0x00003c0001077983 */ /* 0x000ee20000300800 */
[----:B----4-:R-:W-:Y:S03]  /*16c50*/  HMMA.16816.F32.BF16 R24, R8, R12, R24 ;  /* 0x0000000c0818723c */ /* 0x010fe60000041818 */
[----:B------:R-:W4:Y:S01]  /*16c60*/  LDL.LU R8, [R1+0x10] ;  /* 0x0000100001087983 */ /* 0x000f220000300800 */
[----:B------:R-:W-:-:S03]  /*16c70*/  IMAD.MOV.U32 R9, RZ, RZ, R16 ;  /* 0x000000ffff097224 */ /* 0x000fc600078e0010 */
[----:B------:R-:W3:-:S12]  /*16c80*/  LDL.LU R16, [R1+0xa6c] ;  /* 0x000a6c0001107983 */ /* 0x000ed80000300800 */
[----:B------:R0:W-:Y:S04]  /*16c90*/  STL.64 [R1+0x9d8], R26 ;  /* 0x0009d81a01007387 */ /* 0x0001e80000100a00 */
[----:B------:R1:W-:Y:S01]  /*16ca0*/  STL.64 [R1+0x9d0], R24 ;  /* 0x0009d01801007387 */ /* 0x0003e20000100a00 */
[----:B0-----:R-:W-:Y:S02]  /*16cb0*/  IMAD.MOV.U32 R26, RZ, RZ, R19 ;  /* 0x000000ffff1a7224 */ /* 0x001fe400078e0013 */
[----:B-1----:R-:W-:Y:S02]  /*16cc0*/  IMAD.MOV.U32 R24, RZ, RZ, R17 ;  /* 0x000000ffff187224 */ /* 0x002fe400078e0011 */
[----:B------:R-:W3:Y:S01]  /*16cd0*/  LDL.LU R17, [R1+0xa68] ;  /* 0x000a680001117983 */ /* 0x000ee20000300800 */
[----:B------:R-:W-:-:S03]  /*16ce0*/  IMAD.MOV.U32 R25, RZ, RZ, R18 ;  /* 0x000000ffff197224 */ /* 0x000fc600078e0012 */
[----:B------:R-:W3:Y:S04]  /*16cf0*/  LDL.LU R18, [R1+0xa64] ;  /* 0x000a640001127983 */ /* 0x000ee80000300800 */
[----:B------:R-:W3:Y:S01]  /*16d00*/  LDL.LU R19, [R1+0xa60] ;  /* 0x000a600001137983 */ /* 0x000ee20000300800 */
[----:B------:R-:W-:-:S03]  /*16d10*/  IMAD.MOV.U32 R27, RZ, RZ, R14 ;  /* 0x000000ffff1b7224 */ /* 0x000fc600078e000e */
[----:B------:R-:W4:Y:S04]  /*16d20*/  LDL.LU R14, [R1+0xa5c] ;  /* 0x000a5c00010e7983 */ /* 0x000f280000300800 */
[----:B------:R0:W-:Y:S02]  /*16d30*/  STL.64 [R1+0x9f0], R26 ;  /* 0x0009f01a01007387 */ /* 0x0001e40000100a00 */
[----:B0-----:R-:W-:Y:S02]  /*16d40*/  IMAD.MOV.U32 R26, RZ, RZ, R23 ;  /* 0x000000ffff1a7224 */ /* 0x001fe400078e0017 */
[----:B------:R-:W-:Y:S01]  /*16d50*/  IMAD.MOV.U32 R27, RZ, RZ, R22 ;  /* 0x000000ffff1b7224 */ /* 0x000fe200078e0016 */
[----:B------:R0:W-:Y:S02]  /*16d60*/  STL.64 [R1+0x9e8], R24 ;  /* 0x0009e81801007387 */ /* 0x0001e40000100a00 */
[----:B0-----:R-:W-:-:S02]  /*16d70*/  IMAD.MOV.U32 R24, RZ, RZ, R2 ;  /* 0x000000ffff187224 */ /* 0x001fc400078e0002 */
[----:B------:R-:W-:Y:S01]  /*16d80*/  IMAD.MOV.U32 R25, RZ, RZ, R3 ;  /* 0x000000ffff197224 */ /* 0x000fe200078e0003 */
[----:B------:R-:W4:Y:S04]  /*16d90*/  LDL.LU R2, [R1+0xa58] ;  /* 0x000a580001027983 */ /* 0x000f280000300800 */
[----:B------:R-:W4:Y:S04]  /*16da0*/  LDL.LU R3, [R1+0xa54] ;  /* 0x000a540001037983 */ /* 0x000f280000300800 */
[----:B------:R0:W-:Y:S04]  /*16db0*/  STL.64 [R1+0xa00], R26 ;  /* 0x000a001a01007387 */ /* 0x0001e80000100a00 */
[----:B------:R1:W-:Y:S01]  /*16dc0*/  STL.64 [R1+0x9f8], R24 ;  /* 0x0009f81801007387 */ /* 0x0003e20000100a00 */
[----:B0-----:R-:W-:-:S02]  /*16dd0*/  IMAD.MOV.U32 R27, RZ, RZ, R0 ;  /* 0x000000ffff1b7224 */ /* 0x001fc400078e0000 */
[----:B-1----:R-:W-:Y:S02]  /*16de0*/  IMAD.MOV.U32 R24, RZ, RZ, R29 ;  /* 0x000000ffff187224 */ /* 0x002fe400078e001d */
[----:B------:R-:W4:Y:S01]  /*16df0*/  LDL.LU R29, [R1+0xa50] ;  /* 0x000a5000011d7983 */ /* 0x000f220000300800 */
[----:B------:R-:W-:Y:S02]  /*16e00*/  IMAD.MOV.U32 R25, RZ, RZ, R28 ;  /* 0x000000ffff197224 */ /* 0x000fe400078e001c */
[----:B--2---:R-:W-:Y:S01]  /*16e10*/  IMAD.MOV.U32 R26, RZ, RZ, R15 ;  /* 0x000000ffff1a7224 */ /* 0x004fe200078e000f */
[----:B---3--:R-:W-:Y:S01]  /*16e20*/  HMMA.16816.F32.BF16 R20, R16, R20, R4 ;  /* 0x000000141014723c */ /* 0x008fe20000041804 */
[----:B------:R-:W2:-:S15]  /*16e30*/  LDL.LU.64 R4, [R1+0xa48] ;  /* 0x000a480001047983 */ /* 0x000e9e0000300a00 */
[----:B------:R-:W-:-:S03]  /*16e40*/  NOP ;  /* 0x0000000000007918 */ /* 0x000fc60000000000 */
[----:B------:R-:W-:Y:S01]  /*16e50*/  IMAD.MOV.U32 R0, RZ, RZ, R22 ;  /* 0x000000ffff007224 */ /* 0x000fe200078e0016 */
[----:B------:R0:W-:Y:S01]  /*16e60*/  STL [R1+0x34], R21 ;  /* 0x0000341501007387 */ /* 0x0001e20000100800 */
[----:B------:R-:W-:Y:S02]  /*16e70*/  IMAD.MOV.U32 R28, RZ, RZ, R23 ;  /* 0x000000ffff1c7224 */ /* 0x000fe400078e0017 */
[----:B------:R-:W-:Y:S01]  /*16e80*/  IMAD.MOV.U32 R15, RZ, RZ, R20 ;  /* 0x000000ffff0f7224 */ /* 0x000fe200078e0014 */
[----:B------:R-:W4:Y:S04]  /*16e90*/  LDL.LU.64 R22, [R1+0xa40] ;  /* 0x000a400001167983 */ /* 0x000f280000300a00 */
[----:B0-----:R-:W4:Y:S02]  /*16ea0*/  LDL.LU.64 R20, [R1+0xa38] ;  /* 0x000a380001147983 */ /* 0x001f240000300a00 */
[----:B----4-:R-:W-:Y:S02]  /*16eb0*/  HMMA.16816.F32.BF16 R8, R16, R8, R20 ;  /* 0x000000081008723c */ /* 0x010fe40000041814 */
[----:B------:R-:W2:Y:S04]  /*16ec0*/  LDL.LU.64 R22, [R1+0xa30] ;  /* 0x000a300001167983 */ /* 0x000ea80000300a00 */
[----:B------:R-:W2:-:S13]  /*16ed0*/  LDL.LU.64 R20, [R1+0xa28] ;  /* 0x000a280001147983 */ /* 0x000e9a0000300a00 */
[----:B------:R0:W-:Y:S04]  /*16ee0*/  STL.64 [R1+0x9b0], R10 ;  /* 0x0009b00a01007387 */ /* 0x0001e80000100a00 */
[----:B------:R-:W-:Y:S04]  /*16ef0*/  STL.64 [R1+0x9a8], R8 ;  /* 0x0009a80801007387 */ /* 0x000fe80000100a00 */
[----:B0-----:R-:W3:Y:S04]  /*16f00*/  LDL.LU R10, [R1+0x28] ;  /* 0x00002800010a7983 */ /* 0x001ee80000300800 */
[----:B------:R-:W3:Y:S01]  /*16f10*/  LDL.LU R11, [R1+0x2c] ;  /* 0x00002c00010b7983 */ /* 0x000ee20000300800 */
[----:B--2---:R-:W-:Y:S03]  /*16f20*/  HMMA.16816.F32.BF16 R4, R16, R4, R20 ;  /* 0x000000041004723c */ /* 0x004fe60000041814 */
[----:B------:R-:W2:Y:S04]  /*16f30*/  LDL.LU.64 R22, [R1+0xa20] ;  /* 0x000a200001167983 */ /* 0x000ea80000300a00 */
[----:B------:R-:W2:-:S12]  /*16f40*/  LDL.LU.64 R20, [R1+0xa18] ;  /* 0x000a180001147983 */ /* 0x000e980000300a00 */
[----:B------:R0:W-:Y:S04]  /*16f50*/  STL.64 [R1+0x9a0], R6 ;  /* 0x0009a00601007387 */ /* 0x0001e80000100a00 */
[----:B------:R-:W-:Y:S04]  /*16f60*/  STL.64 [R1+0x998], R4 ;  /* 0x0009980401007387 */ /* 0x000fe80000100a00 */
[----:B0-----:R-:W4:Y:S01]  /*16f70*/  LDL.LU R6, [R1+0x18] ;  /* 0x0000180001067983 */ /* 0x001f220000300800 */
[----:B--2---:R-:W-:Y:S03]  /*16f80*/  HMMA.16816.F32.BF16 R16, R16, R12, R20 ;  /* 0x0000000c1010723c */ /* 0x004fe60000041814 */
[----:B------:R-:W3:Y:S04]  /*16f90*/  LDL.LU.64 R22, [R1+0xa10] ;  /* 0x000a100001167983 */ /* 0x000ee80000300a00 */
[----:B------:R-:W3:Y:S01]  /*16fa0*/  LDL.LU.64 R20, [R1+0xa08] ;  /* 0x000a080001147983 */ /* 0x000ee20000300a00 */
[----:B------:R-:W-:-:S11]  /*16fb0*/  IMAD.MOV.U32 R7, RZ, RZ, R29 ;  /* 0x000000ffff077224 */ /* 0x000fd600078e001d */
[----:B------:R0:W-:Y:S04]  /*16fc0*/  STL.64 [R1+0x990], R18 ;  /* 0x0009901201007387 */ /* 0x0001e80000100a00 */
[----:B------:R-:W-:Y:S01]  /*16fd0*/  STL.64 [R1+0x988], R16 ;  /* 0x0009881001007387 */ /* 0x000fe20000100a00 */
[----:B0-----:R-:W-:Y:S01]  /*16fe0*/  IMAD.MOV.U32 R19, RZ, RZ, R2 ;  /* 0x000000ffff137224 */ /* 0x001fe200078e0002 */
[----:B---3--:R-:W-:-:S15]  /*16ff0*/  HMMA.16816.F32.BF16 R24, R20, R10, R24 ;  /* 0x0000000a1418723c */ /* 0x008fde0000041818 */
[----:B------:R-:W-:-:S04]  /*17000*/  NOP ;  /* 0x0000000000007918 */ /* 0x000fc80000000000 */
[----:B------:R-:W-:Y:S04]  /*17010*/  STL.64 [R1+0x100], R24 ;  /* 0x0001001801007387 */ /* 0x000fe80000100a00 */
[----:B------:R0:W-:Y:S01]  /*17020*/  STL.64 [R1+0x108], R26 ;  /* 0x0001081a01007387 */ /* 0x0001e20000100a00 */
[----:B------:R-:W-:Y:S02]  /*17030*/  IMAD.MOV.U32 R29, RZ, RZ, R25 ;  /* 0x000000ffff1d7224 */ /* 0x000fe400078e0019 */
[----:B------:R-:W-:Y:S01]  /*17040*/  IMAD.MOV.U32 R2, RZ, RZ, R24 ;  /* 0x000000ffff027224 */ /* 0x000fe200078e0018 */
[----:B0-----:R-:W4:Y:S04]  /*17050*/  LDL.LU.64 R26, [R1+0xa00] ;  /* 0x000a0000011a7983 */ /* 0x001f280000300a00 */
[----:B------:R-:W4:Y:S04]  /*17060*/  LDL.LU.64 R24, [R1+0x9f8] ;  /* 0x0009f80001187983 */ /* 0x000f280000300a00 */
[----:B------:R-:W-:Y:S04]  /*17070*/  STL [R1+0x8d8], R2 ;  /* 0x0008d80201007387 */ /* 0x000fe80000100800 */
[----:B------:R-:W-:Y:S01]  /*17080*/  STL [R1+0x8d4], R29 ;  /* 0x0008d41d01007387 */ /* 0x000fe20000100800 */
[----:B------:R-:W-:Y:S01]  /*17090*/  IMAD.MOV.U32 R18, RZ, RZ, R3 ;  /* 0x000000ffff127224 */ /* 0x000fe200078e0003 */
[----:B----4-:R-:W-:-:S15]  /*170a0*/  HMMA.16816.F32.BF16 R24, R20, R6, R24 ;  /* 0x000000061418723c */ /* 0x010fde0000041818 */
[----:B------:R-:W-:-:S04]  /*170b0*/  NOP ;  /* 0x0000000000007918 */ /* 0x000fc80000000000 */
[----:B------:R-:W-:Y:S04]  /*170c0*/  STL.64 [R1+0xf0], R24 ;  /* 0x0000f01801007387 */ /* 0x000fe80000100a00 */
[----:B------:R0:W-:Y:S01]  /*170d0*/  STL.64 [R1+0xf8], R26 ;  /* 0x0000f81a01007387 */ /* 0x0001e20000100a00 */
[----:B------:R-:W-:-:S03]  /*170e0*/  IMAD.MOV.U32 R3, RZ, RZ, R24 ;  /* 0x000000ffff037224 */ /* 0x000fc600078e0018 */
[----:B0-----:R-:W2:Y:S04]  /*170f0*/  LDL.LU.64 R26, [R1+0x9f0] ;  /* 0x0009f000011a7983 */ /* 0x001ea80000300a00 */
[----:B------:R-:W2:Y:S04]  /*17100*/  LDL.LU.64 R24, [R1+0x9e8] ;  /* 0x0009e80001187983 */ /* 0x000ea80000300a00 */
[----:B------:R0:W-:Y:S01]  /*17110*/  STL.64 [R1+0x9b8], R6 ;  /* 0x0009b80601007387 */ /* 0x0001e20000100a00 */
[----:B------:R-:W-:-:S03]  /*17120*/  IMAD.MOV.U32 R4, RZ, RZ, R15 ;  /* 0x000000ffff047224 */ /* 0x000fc600078e000f */
[----:B------:R-:W3:Y:S04]  /*17130*/  LDL.LU R15, [R1+0x9e4] ;  /* 0x0009e400010f7983 */ /* 0x000ee80000300800 */
[----:B------:R-:W4:Y:S01]  /*17140*/  LDL.LU R5, [R1+0x34] ;  /* 0x0000340001057983 */ /* 0x000f220000300800 */
[----:B0-----:R-:W-:-:S03]  /*17150*/  IMAD.MOV.U32 R6, RZ, RZ, R0 ;  /* 0x000000ffff067224 */ /* 0x001fc600078e0000 */
[----:B------:R-:W3:Y:S04]  /*17160*/  LDL.LU R0, [R1+0x9e0] ;  /* 0x0009e00001007983 */ /* 0x000ee80000300800 */
[----:B------:R-:W-:Y:S01]  /*17170*/  STL [R1+0x8dc], R3 ;  /* 0x0008dc0301007387 */ /* 0x000fe20000100800 */
[----:B--2---:R-:W-:-:S15]  /*17180*/  HMMA.16816.F32.BF16 R24, R20, R18, R24 ;  /* 0x000000121418723c */ /* 0x004fde0000041818 */
[----:B------:R-:W-:-:S04]  /*17190*/  NOP ;  /* 0x0000000000007918 */ /* 0x000fc80000000000 */
[----:B------:R-:W-:Y:S04]  /*171a0*/  STL.64 [R1+0xe0], R24 ;  /* 0x0000e01801007387 */ /* 0x000fe80000100a00 */
[----:B------:R0:W-:Y:S04]  /*171b0*/  STL.64 [R1+0xe8], R26 ;  /* 0x0000e81a01007387 */ /* 0x0001e80000100a00 */
[----:B0-----:R-:W3:Y:S04]  /*171c0*/  LDL.LU.64 R26, [R1+0x9d8] ;  /* 0x0009d800011a7983 */ /* 0x001ee80000300a00 */
[----:B------:R-:W3:Y:S01]  /*171d0*/  LDL.LU.64 R24, [R1+0x9d0] ;  /* 0x0009d00001187983 */ /* 0x000ee20000300a00 */
[----:B------:R-:W-:Y:S01]  /*171e0*/  IMAD.MOV.U32 R7, RZ, RZ, R28 ;  /* 0x000000ffff077224 */ /* 0x000fe200078e001c */
[----:B---3--:R-:W-:Y:S02]  /*171f0*/  HMMA.16816.F32.BF16 R20, R20, R14, R24 ;  /* 0x0000000e1414723c */ /* 0x008fe40000041818 */
[----:B------:R-:W4:Y:S04]  /*17200*/  LDL.LU.64 R26, [R1+0x9c8] ;  /* 0x0009c800011a7983 */ /* 0x000f280000300a00 */
[----:B------:R-:W4:-:S13]  /*17210*/  LDL.LU.64 R24, [R1+0x9c0] ;  /* 0x0009c00001187983 */ /* 0x000f1a0000300a00 */
[----:B------:R0:W-:Y:S04]  /*17220*/  STL.64 [R1+0xd0], R20 ;  /* 0x0000d01401007387 */ /* 0x0001e80000100a00 */
[----:B------:R1:W-:Y:S04]  /*17230*/  STL.64 [R1+0xd8], R22 ;  /* 0x0000d81601007387 */ /* 0x0003e80000100a00 */
[----:B0-----:R-:W2:Y:S04]  /*17240*/  LDL.LU R20, [R1+0x658] ;  /* 0x0006580001147983 */ /* 0x001ea80000300800 */
[----:B------:R-:W3:Y:S04]  /*17250*/  LDL.LU R21, [R1+0x650] ;  /* 0x0006500001157983 */ /* 0x000ee80000300800 */
[----:B-1----:R-:W2:Y:S04]  /*17260*/  LDL.LU R23, [R1+0x648] ;  /* 0x0006480001177983 */ /* 0x002ea80000300800 */
[----:B------:R-:W2:Y:S01]  /*17270*/  LDL.LU R28, [R1+0x5ac] ;  /* 0x0005ac00011c7983 */ /* 0x000ea20000300800 */
[----:B----4-:R-:W-:Y:S03]  /*17280*/  HMMA.16816.F32.BF16 R8, R24, R10, R4 ;  /* 0x0000000a1808723c */ /* 0x010fe60000041804 */
[----:B------:R-:W4:-:S15]  /*17290*/  LDL.LU.64 R6, [R1+0x9b8] ;  /* 0x0009b80001067983 */ /* 0x000f1e0000300a00 */
[----:B------:R-:W-:Y:S01]  /*172a0*/  NOP ;  /* 0x0000000000007918 */ /* 0x000fe20000000000 */
[----:B------:R-:W-:Y:S04]  /*172b0*/  STL.64 [R1+0xc0], R8 ;  /* 0x0000c00801007387 */ /* 0x000fe80000100a00 */
[----:B------:R0:W-:Y:S01]  /*172c0*/  STL.64 [R1+0xc8], R10 ;  /* 0x0000c80a01007387 */ /* 0x0001e20000100a00 */
[----:B------:R-:W-:Y:S02]  /*172d0*/  IMAD.MOV.U32 R13, RZ, RZ, R9 ;  /* 0x000000ffff0d7224 */ /* 0x000fe400078e0009 */
[----:B------:R-:W-:Y:S01]  /*172e0*/  IMAD.MOV.U32 R12, RZ, RZ, R8 ;  /* 0x000000ffff0c7224 */ /* 0x000fe200078e0008 */
[----:B0-----:R-:W4:Y:S04]  /*172f0*/  LDL.LU.64 R10, [R1+0x9b0] ;  /* 0x0009b000010a7983 */ /* 0x001f280000300a00 */
[----:B------:R-:W4:Y:S04]  /*17300*/  LDL.LU.64 R8, [R1+0x9a8] ;  /* 0x0009a80001087983 */ /* 0x000f280000300a00 */
[----:B------:R0:W-:Y:S04]  /*17310*/  STL [R1+0x8e4], R12 ;  /* 0x0008e40c01007387 */ /* 0x0001e80000100800 */
[----:B0-----:R-:W2:Y:S04]  /*17320*/  LDL.LU R12, [R1+0x65c] ;  /* 0x00065c00010c7983 */ /* 0x001ea80000300800 */
[----:B------:R0:W-:Y:S04]  /*17330*/  STL [R1+0x8e0], R13 ;  /* 0x0008e00d01007387 */ /* 0x0001e80000100800 */
[----:B0-----:R-:W2:Y:S01]  /*17340*/  LDL.LU R13, [R1+0x660] ;  /* 0x00066000010d7983 */ /* 0x001ea20000300800 */
[----:B----4-:R-:W-:Y:S03]  /*17350*/  HMMA.16816.F32.BF16 R8, R24, R6, R8 ;  /* 0x000000061808723c */ /* 0x010fe60000041808 */
[----:B------:R-:W4:Y:S04]  /*17360*/  LDL.LU.64 R6, [R1+0x9a0] ;  /* 0x0009a00001067983 */ /* 0x000f280000300a00 */
[----:B------:R-:W4:-:S12]  /*17370*/  LDL.LU.64 R4, [R1+0x998] ;  /* 0x0009980001047983 */ /* 0x000f180000300a00 */
[----:B------:R-:W-:Y:S04]  /*17380*/  STL.64 [R1+0xb0], R8 ;  /* 0x0000b00801007387 */ /* 0x000fe80000100a00 */
[----:B------:R0:W-:Y:S04]  /*17390*/  STL.64 [R1+0xb8], R10 ;  /* 0x0000b80a01007387 */ /* 0x0001e80000100a00 */
[----:B0-----:R-:W2:Y:S04]  /*173a0*/  LDL.LU R10, [R1+0x5bc] ;  /* 0x0005bc00010a7983 */ /* 0x001ea80000300800 */
[----:B------:R-:W2:Y:S04]  /*173b0*/  LDL.LU R11, [R1+0x664] ;  /* 0x00066400010b7983 */ /* 0x000ea80000300800 */
[----:B------:R-:W2:Y:S01]  /*173c0*/  LDL.LU R3, [R1+0x640] ;  /* 0x0006400001037983 */ /* 0x000ea20000300800 */
[----:B----4-:R-:W-:-:S15]  /*173d0*/  HMMA.16816.F32.BF16 R16, R24, R18, R4 ;  /* 0x000000121810723c */ /* 0x010fde0000041804 */
[----:B------:R-:W-:-:S04]  /*173e0*/  NOP ;  /* 0x0000000000007918 */ /* 0x000fc80000000000 */
[----:B------:R-:W-:Y:S01]  /*173f0*/  STL.64 [R1+0xa0], R16 ;  /* 0x0000a01001007387 */ /* 0x000fe20000100a00 */
[----:B------:R-:W-:Y:S02]  /*17400*/  IMAD.MOV.U32 R7, RZ, RZ, R19 ;  /* 0x000000ffff077224 */ /* 0x000fe400078e0013 */
[----:B------:R-:W-:Y:S01]  /*17410*/  IMAD.MOV.U32 R6, RZ, RZ, R18 ;  /* 0x000000ffff067224 */ /* 0x000fe200078e0012 */
[----:B------:R0:W-:Y:S01]  /*17420*/  STL.64 [R1+0xa8], R18 ;  /* 0x0000a81201007387 */ /* 0x0001e20000100a00 */
[----:B------:R-:W-:Y:S02]  /*17430*/  IMAD.MOV.U32 R5, RZ, RZ, R17 ;  /* 0x000000ffff057224 */ /* 0x000fe400078e0011 */
[----:B------:R-:W-:Y:S01]  /*17440*/  IMAD.MOV.U32 R4, RZ, RZ, R16 ;  /* 0x000000ffff047224 */ /* 0x000fe200078e0010 */
[----:B0-----:R-:W4:Y:S04]  /*17450*/  LDL.LU.64 R18, [R1+0x990] ;  /* 0x0009900001127983 */ /* 0x001f280000300a00 */
[----:B------:R-:W4:Y:S04]  /*17460*/  LDL.LU.64 R16, [R1+0x988] ;  /* 0x0009880001107983 */ /* 0x000f280000300a00 */
[----:B------:R-:W4:Y:S04]  /*17470*/  LDL.LU R22, [R1+0x5b8] ;  /* 0x0005b80001167983 */ /* 0x000f280000300800 */
[----:B------:R-:W4:Y:S04]  /*17480*/  LDL.LU R29, [R1+0x638] ;  /* 0x00063800011d7983 */ /* 0x000f280000300800 */
[----:B------:R-:W-:Y:S04]  /*17490*/  STL [R1+0x8f4], R4 ;  /* 0x0008f40401007387 */ /* 0x000fe80000100800 */
[----:B------:R-:W-:Y:S04]  /*174a0*/  STL [R1+0x8f0], R5 ;  /* 0x0008f00501007387 */ /* 0x000fe80000100800 */
[----:B------:R-:W-:Y:S04]  /*174b0*/  STL [R1+0x8ec], R6 ;  /* 0x0008ec0601007387 */ /* 0x000fe80000100800 */
[----:B------:R-:W-:Y:S01]  /*174c0*/  STL [R1+0x8e8], R7 ;  /* 0x0008e80701007387 */ /* 0x000fe20000100800 */
[----:B--2---:R-:W-:-:S02]  /*174d0*/  IADD3 R10, P5, PT, R10, UR10, RZ ;  /* 0x0000000a0a0a7c10 */ /* 0x004fc4000ffbe0ff */
[----:B------:R-:W-:Y:S02]  /*174e0*/  IADD3 R11, P6, PT, R11, UR10, RZ ;  /* 0x0000000a0b0b7c10 */ /* 0x000fe4000ffde0ff */
[----:B------:R-:W-:Y:S02]  /*174f0*/  IADD3 R13, P0, PT, R13, UR10, RZ ;  /* 0x0000000a0d0d7c10 */ /* 0x000fe4000ff1e0ff */
[----:B------:R-:W-:Y:S02]  /*17500*/  IADD3 R12, P1, PT, R12, UR10, RZ ;  /* 0x0000000a0c0c7c10 */ /* 0x000fe4000ff3e0ff */
[----:B------:R-:W-:Y:S02]  /*17510*/  IADD3 R20, P2, PT, R20, UR10, RZ ;  /* 0x0000000a14147c10 */ /* 0x000fe4000ff5e0ff */
[----:B---3--:R-:W-:Y:S02]  /*17520*/  IADD3 R21, P3, PT, R21, UR10, RZ ;  /* 0x0000000a15157c10 */ /* 0x008fe4000ff7e0ff */
[----:B------:R-:W-:-:S02]  /*17530*/  IADD3 R23, P4, PT, R23, UR10, RZ ;  /* 0x0000000a17177c10 */ /* 0x000fc4000ff9e0ff */
[----:B------:R-:W-:Y:S02]  /*17540*/  IADD3.X R28, PT, PT, R28, UR6, RZ, P5, !PT ;  /* 0x000000061c1c7c10 */ /* 0x000fe4000affe4ff */
[----:B------:R-:W-:Y:S01]  /*17550*/  IADD3 R3, P5, PT, R3, UR10, RZ ;  /* 0x0000000a03037c10 */ /* 0x000fe2000ffbe0ff */
[----:B----4-:R-:W-:-:S15]  /*17560*/  HMMA.16816.F32.BF16 R16, R24, R14, R16 ;  /* 0x0000000e1810723c */ /* 0x010fde0000041810 */
[----:B------:R-:W-:-:S04]  /*17570*/  NOP ;  /* 0x0000000000007918 */ /* 0x000fc80000000000 */
[----:B------:R-:W-:Y:S01]  /*17580*/  IMAD.MOV.U32 R8, RZ, RZ, R19 ;  /* 0x000000ffff087224 */ /* 0x000fe200078e0013 */
[----:B------:R0:W-:Y:S04]  /*17590*/  STL.64 [R1+0x90], R16 ;  /* 0x0000901001007387 */ /* 0x0001e80000100a00 */
[----:B------:R-:W-:Y:S04]  /*175a0*/  STL.64 [R1+0x98], R18 ;  /* 0x0000981201007387 */ /* 0x000fe80000100a00 */
[----:B------:R-:W2:Y:S04]  /*175b0*/  LDL.LU R2, [R1+0x5b4] ;  /* 0x0005b40001027983 */ /* 0x000ea80000300800 */
[----:B------:R-:W-:Y:S04]  /*175c0*/  STL [R1+0x8f8], R8 ;  /* 0x0008f80801007387 */ /* 0x000fe80000100800 */
[----:B------:R-:W-:Y:S04]  /*175d0*/  STL [R1+0x5bc], R10 ;  /* 0x0005bc0a01007387 */ /* 0x000fe80000100800 */
[----:B------:R-:W-:Y:S04]  /*175e0*/  STL [R1+0x664], R11 ;  /* 0x0006640b01007387 */ /* 0x000fe80000100800 */
[----:B------:R-:W-:Y:S04]  /*175f0*/  STL [R1+0x660], R13 ;  /* 0x0006600d01007387 */ /* 0x000fe80000100800 */
[----:B------:R-:W-:Y:S04]  /*17600*/  STL [R1+0x65c], R12 ;  /* 0x00065c0c01007387 */ /* 0x000fe80000100800 */
[----:B------:R-:W-:Y:S04]  /*17610*/  STL [R1+0x658], R20 ;  /* 0x0006581401007387 */ /* 0x000fe80000100800 */
[----:B------:R-:W3:Y:S04]  /*17620*/  LDL.LU R24, [R1+0x630] ;  /* 0x0006300001187983 */ /* 0x000ee80000300800 */
[----:B------:R-:W-:Y:S04]  /*17630*/  STL [R1+0x650], R21 ;  /* 0x0006501501007387 */ /* 0x000fe80000100800 */
[----:B------:R-:W4:Y:S04]  /*17640*/  LDL.LU R25, [R1+0x5b0] ;  /* 0x0005b00001197983 */ /* 0x000f280000300800 */
[----:B------:R-:W-:Y:S04]  /*17650*/  STL [R1+0x648], R23 ;  /* 0x0006481701007387 */ /* 0x000fe80000100800 */
[----:B------:R-:W4:Y:S04]  /*17660*/  LDL.LU R26, [R1+0x628] ;  /* 0x00062800011a7983 */ /* 0x000f280000300800 */
[----:B------:R1:W-:Y:S04]  /*17670*/  STL [R1+0x5ac], R28 ;  /* 0x0005ac1c01007387 */ /* 0x0003e80000100800 */
[----:B------:R-:W4:Y:S04]  /*17680*/  LDL.LU R27, [R1+0x654] ;  /* 0x00065400011b7983 */ /* 0x000f280000300800 */
[----:B------:R-:W4:Y:S04]  /*17690*/  LDL.LU R14, [R1+0x620] ;  /* 0x00062000010e7983 */ /* 0x000f280000300800 */
[----:B------:R-:W4:Y:S04]  /*176a0*/  LDL.LU R15, [R1+0x64c] ;  /* 0x00064c00010f7983 */ /* 0x000f280000300800 */
[----:B0-----:R-:W4:Y:S04]  /*176b0*/  LDL.LU R16, [R1+0x618] ;  /* 0x0006180001107983 */ /* 0x001f280000300800 */
[----:B------:R-:W4:Y:S04]  /*176c0*/  LDL.LU R17, [R1+0x644] ;  /* 0x0006440001117983 */ /* 0x000f280000300800 */
[----:B-1----:R-:W4:Y:S04]  /*176d0*/  LDL.LU R28, [R1+0x610] ;  /* 0x00061000011c7983 */ /* 0x002f280000300800 */
[----:B------:R-:W4:Y:S04]  /*176e0*/  LDL.LU R23, [R1+0x63c] ;  /* 0x00063c0001177983 */ /* 0x000f280000300800 */
[----:B------:R0:W-:Y:S04]  /*176f0*/  STL [R1+0x640], R3 ;  /* 0x0006400301007387 */ /* 0x0001e80000100800 */
[----:B0-----:R-:W4:Y:S01]  /*17700*/  LDL.LU R3, [R1+0x608] ;  /* 0x0006080001037983 */ /* 0x001f220000300800 */
[----:B------:R-:W-:-:S02]  /*17710*/  IADD3.X R22, PT, PT, R22, UR6, RZ, P6, !PT ;  /* 0x0000000616167c10 */ /* 0x000fc4000b7fe4ff */
[----:B------:R-:W-:Y:S01]  /*17720*/  IADD3 R29, P6, PT, R29, UR10, RZ ;  /* 0x0000000a1d1d7c10 */ /* 0x000fe2000ffde0ff */
[----:B------:R-:W4:Y:S04]  /*17730*/  LDL.LU R18, [R1+0x634] ;  /* 0x0006340001127983 */ /* 0x000f280000300800 */
[----:B------:R-:W4:Y:S04]  /*17740*/  LDL.LU R19, [R1+0x600] ;  /* 0x0006000001137983 */ /* 0x000f280000300800 */
[----:B------:R-:W-:Y:S04]  /*17750*/  STL [R1+0x5b8], R22 ;  /* 0x0005b81601007387 */ /* 0x000fe80000100800 */
[----:B------:R-:W4:Y:S04]  /*17760*/  LDL.LU R7, [R1+0x62c] ;  /* 0x00062c0001077983 */ /* 0x000f280000300800 */
[----:B------:R0:W-:Y:S04]  /*17770*/  STL [R1+0x638], R29 ;  /* 0x0006381d01007387 */ /* 0x0001e80000100800 */
[----:B------:R-:W4:Y:S04]  /*17780*/  LDL.LU R6, [R1+0x5f8] ;  /* 0x0005f80001067983 */ /* 0x000f280000300800 */
[----:B------:R-:W4:Y:S04]  /*17790*/  LDL.LU R5, [R1+0x624] ;  /* 0x0006240001057983 */ /* 0x000f280000300800 */
[----:B------:R-:W4:Y:S04]  /*177a0*/  LDL.LU R4, [R1+0x5f0] ;  /* 0x0005f00001047983 */ /* 0x000f280000300800 */
[----:B------:R-:W4:Y:S04]  /*177b0*/  LDL.LU R9, [R1+0x61c] ;  /* 0x00061c0001097983 */ /* 0x000f280000300800 */
[----:B0-----:R-:W4:Y:S04]  /*177c0*/  LDL.LU R29, [R1+0x5e8] ;  /* 0x0005e800011d7983 */ /* 0x001f280000300800 */
[----:B------:R-:W4:Y:S04]  /*177d0*/  LDL.LU R10, [R1+0x614] ;  /* 0x00061400010a7983 */ /* 0x000f280000300800 */
[----:B------:R-:W4:Y:S04]  /*177e0*/  LDL.LU R11, [R1+0x5e0] ;  /* 0x0005e000010b7983 */ /* 0x000f280000300800 */
[----:B------:R-:W4:Y:S01]  /*177f0*/  LDL.LU R13, [R1+0x60c] ;  /* 0x00060c00010d7983 */ /* 0x000f220000300800 */
[----:B--2---:R-:W-:-:S05]  /*17800*/  IADD3.X R2, PT, PT, R2, UR6, RZ, P0, !PT ;  /* 0x0000000602027c10 */ /* 0x004fca00087fe4ff */
[----:B------:R0:W-:Y:S04]  /*17810*/  STL [R1+0x5b4], R2 ;  /* 0x0005b40201007387 */ /* 0x0001e80000100800 */
[----:B------:R-:W2:Y:S04]  /*17820*/  LDL.LU R12, [R1+0x5d8] ;  /* 0x0005d800010c7983 */ /* 0x000ea80000300800 */
[----:B------:R-:W2:Y:S04]  /*17830*/  LDL.LU R20, [R1+0x604] ;  /* 0x0006040001147983 */ /* 0x000ea80000300800 */
[----:B------:R-:W2:Y:S04]  /*17840*/  LDL.LU R21, [R1+0x5d0] ;  /* 0x0005d00001157983 */ /* 0x000ea80000300800 */
[----:B------:R-:W2:Y:S01]  /*17850*/  LDL.LU R22, [R1+0x5fc] ;  /* 0x0005fc0001167983 */ /* 0x000ea20000300800 */
[----:B---3--:R-:W-:-:S02]  /*17860*/  IADD3 R24, P0, PT, R24, UR10, RZ ;  /* 0x0000000a18187c10 */ /* 0x008fc4000ff1e0ff */
[----:B----4-:R-:W-:Y:S02]  /*17870*/  IADD3.X R25, PT, PT, R25, UR6, RZ, P1, !PT ;  /* 0x0000000619197c10 */ /* 0x010fe40008ffe4ff */
[----:B------:R-:W-:Y:S01]  /*17880*/  IADD3 R26, P1, PT, R26, UR10, RZ ;  /* 0x0000000a1a1a7c10 */ /* 0x000fe2000ff3e0ff */
[----:B0-----:R-:W3:Y:S01]  /*17890*/  LDL.LU R2, [R1+0x674] ;  /* 0x0006740001027983 */ /* 0x001ee20000300800 */
[----:B------:R-:W-:Y:S02]  /*178a0*/  IADD3.X R27, PT, PT, R27, UR6, RZ, P2, !PT ;  /* 0x000000061b1b7c10 */ /* 0x000fe400097fe4ff */
[----:B------:R-:W-:Y:S01]  /*178b0*/  IADD3 R14, P2, PT, R14, UR10, RZ ;  /* 0x0000000a0e0e7c10 */ /* 0x000fe2000ff5e0ff */
[----:B------:R-:W-:Y:S01]  /*178c0*/  STL [R1+0x630], R24 ;  /* 0x0006301801007387 */ /* 0x000fe20000100800 */
[----:B------:R-:W-:Y:S02]  /*178d0*/  IADD3.X R15, PT, PT, R15, UR6, RZ, P3, !PT ;  /* 0x000000060f0f7c10 */ /* 0x000fe40009ffe4ff */
[----:B------:R-:W-:Y:S01]  /*178e0*/  IADD3.X R17, PT, PT, R17, UR6, RZ, P4, !PT ;  /* 0x0000000611117c10 */ /* 0x000fe2000a7fe4ff */
[----:B------:R-:W-:Y:S04]  /*178f0*/  STL [R1+0x5b0], R25 ;  /* 0x0005b01901007387 */ /* 0x000fe80000100800 */
[----:B------:R-:W-:Y:S01]  /*17900*/  STL [R1+0x628], R26 ;  /* 0x0006281a01007387 */ /* 0x000fe20000100800 */
[----:B------:R-:W-:-:S02]  /*17910*/  IADD3 R28, P4, PT, R28, UR10, RZ ;  /* 0x0000000a1c1c7c10 */ /* 0x000fc4000ff9e0ff */
[----:B------:R-:W-:Y:S01]  /*17920*/  IADD3 R16, P3, PT, R16, UR10, RZ ;  /* 0x0000000a10107c10 */ /* 0x000fe2000ff7e0ff */
[----:B------:R-:W-:Y:S04]  /*17930*/  STL [R1+0x654], R27 ;  /* 0x0006541b01007387 */ /* 0x000fe80000100800 */
[----:B------:R-:W-:Y:S04]  /*17940*/  STL [R1+0x620], R14 ;  /* 0x0006200e01007387 */ /* 0x000fe80000100800 */
[----:B------:R-:W-:Y:S04]  /*17950*/  STL [R1+0x64c], R15 ;  /* 0x00064c0f01007387 */ /* 0x000fe80000100800 */
[----:B------:R0:W-:Y:S01]  /*17960*/  STL [R1+0x610], R28 ;  /* 0x0006101c01007387 */ /* 0x0001e20000100800 */
[----:B------:R-:W-:-:S03]  /*17970*/  IADD3.X R23, PT, PT, R23, UR6, RZ, P5, !PT ;  /* 0x0000000617177c10 */ /* 0x000fc6000affe4ff */
[----:B------:R-:W-:Y:S01]  /*17980*/  STL [R1+0x618], R16 ;  /* 0x0006181001007387 */ /* 0x000fe20000100800 */
[----:B------:R-:W-:-:S03]  /*17990*/  IADD3 R3, P5, PT, R3, UR10, RZ ;  /* 0x0000000a03037c10 */ /* 0x000fc6000ffbe0ff */
[----:B0-----:R-:W4:Y:S04]  /*179a0*/  LDL.LU R28, [R1+0x5f4] ;  /* 0x0005f400011c7983 */ /* 0x001f280000300800 */
[----:B------:R-:W-:Y:S04]  /*179b0*/  STL [R1+0x644], R17 ;  /* 0x0006441101007387 */ /* 0x000fe80000100800 */
[----:B------:R0:W-:Y:S04]  /*179c0*/  STL [R1+0x63c], R23 ;  /* 0x00063c1701007387 */ /* 0x0001e80000100800 */
[----:B0-----:R-:W4:Y:S04]  /*179d0*/  LDL.LU R23, [R1+0x670] ;  /* 0x0006700001177983 */ /* 0x001f280000300800 */
[----:B------:R0:W-:Y:S04]  /*179e0*/  STL [R1+0x608], R3 ;  /* 0x0006080301007387 */ /* 0x0001e80000100800 */
[----:B0-----:R-:W4:Y:S01]  /*179f0*/  LDL.LU R3, [R1+0x5ec] ;  /* 0x0005ec0001037983 */ /* 0x001f220000300800 */
[----:B------:R-:W-:-:S02]  /*17a00*/  IADD3.X R18, PT, PT, R18, UR6, RZ, P6, !PT ;  /* 0x0000000612127c10 */ /* 0x000fc4000b7fe4ff */
[----:B------:R-:W-:Y:S02]  /*17a10*/  IADD3 R19, P6, PT, R19, UR10, RZ ;  /* 0x0000000a13137c10 */ /* 0x000fe4000ffde0ff */
[----:B------:R-:W-:Y:S02]  /*17a20*/  IADD3.X R7, PT, PT, R7, UR6, RZ, P0, !PT ;  /* 0x0000000607077c10 */ /* 0x000fe400087fe4ff */
[----:B------:R-:W-:Y:S02]  /*17a30*/  IADD3 R6, P0, PT, R6, UR10, RZ ;  /* 0x0000000a06067c10 */ /* 0x000fe4000ff1e0ff */
[----:B------:R-:W-:Y:S02]  /*17a40*/  IADD3.X R5, PT, PT, R5, UR6, RZ, P1, !PT ;  /* 0x0000000605057c10 */ /* 0x000fe40008ffe4ff */
[----:B------:R-:W-:Y:S01]  /*17a50*/  IADD3.X R9, PT, PT, R9, UR6, RZ, P2, !PT ;  /* 0x0000000609097c10 */ /* 0x000fe200097fe4ff */
[----:B------:R-:W-:Y:S01]  /*17a60*/  STL [R1+0x634], R18 ;  /* 0x0006341201007387 */ /* 0x000fe20000100800 */
[----:B------:R-:W-:-:S03]  /*17a70*/  IADD3 R29, P2, PT, R29, UR10, RZ ;  /* 0x0000000a1d1d7c10 */ /* 0x000fc6000ff5e0ff */
[----:B------:R-:W-:Y:S01]  /*17a80*/  STL [R1+0x600], R19 ;  /* 0x0006001301007387 */ /* 0x000fe20000100800 */
[----:B------:R-:W-:-:S03]  /*17a90*/  IADD3 R4, P1, PT, R4, UR10, RZ ;  /* 0x0000000a04047c10 */ /* 0x000fc6000ff3e0ff */
[----:B------:R-:W-:Y:S04]  /*17aa0*/  STL [R1+0x62c], R7 ;  /* 0x00062c0701007387 */ /* 0x000fe80000100800 */
[----:B------:R-:W-:Y:S04]  /*17ab0*/  STL [R1+0x5f8], R6 ;  /* 0x0005f80601007387 */ /* 0x000fe80000100800 */
[----:B------:R-:W-:Y:S01]  /*17ac0*/  STL [R1+0x624], R5 ;  /* 0x0006240501007387 */ /* 0x000fe20000100800 */
[----:B------:R-:W-:-:S03]  /*17ad0*/  IADD3.X R10, PT, PT, R10, UR6, RZ, P3, !PT ;  /* 0x000000060a0a7c10 */ /* 0x000fc60009ffe4ff */
[----:B------:R0:W-:Y:S01]  /*17ae0*/  STL [R1+0x5e8], R29 ;  /* 0x0005e81d01007387 */ /* 0x0001e20000100800 */
[----:B------:R-:W-:-:S03]  /*17af0*/  IADD3 R11, P3, PT, R11, UR10, RZ ;  /* 0x0000000a0b0b7c10 */ /* 0x000fc6000ff7e0ff */
[----:B------:R-:W-:Y:S01]  /*17b00*/  STL [R1+0x5f0], R4 ;  /* 0x0005f00401007387 */ /* 0x000fe20000100800 */
[----:B------:R-:W-:-:S03]  /*17b10*/  IADD3.X R13, PT, PT, R13, UR6, RZ, P4, !PT ;  /* 0x000000060d0d7c10 */ /* 0x000fc6000a7fe4ff */
[----:B0-----:R-:W4:Y:S04]  /*17b20*/  LDL.LU R29, [R1+0x66c] ;  /* 0x00066c00011d7983 */ /* 0x001f280000300800 */
[----:B------:R-:W-:Y:S04]  /*17b30*/  STL [R1+0x61c], R9 ;  /* 0x00061c0901007387 */ /* 0x000fe80000100800 */
[----:B------:R-:W-:Y:S04]  /*17b40*/  STL [R1+0x614], R10 ;  /* 0x0006140a01007387 */ /* 0x000fe80000100800 */
[----:B------:R-:W-:Y:S04]  /*17b50*/  STL [R1+0x5e0], R11 ;  /* 0x0005e00b01007387 */ /* 0x000fe80000100800 */
[----:B------:R-:W-:Y:S01]  /*17b60*/  STL [R1+0x60c], R13 ;  /* 0x00060c0d01007387 */ /* 0x000fe20000100800 */
[----:B--2---:R-:W-:-:S02]  /*17b70*/  IADD3 R12, P4, PT, R12, UR10, RZ ;  /* 0x0000000a0c0c7c10 */ /* 0x004fc4000ff9e0ff */
[----:B------:R-:W-:Y:S02]  /*17b80*/  IADD3.X R20, PT, PT, R20, UR6, RZ, P5, !PT ;  /* 0x0000000614147c10 */ /* 0x000fe4000affe4ff */
[----:B------:R-:W-:Y:S02]  /*17b90*/  IADD3 R21, P5, PT, R21, UR10, RZ ;  /* 0x0000000a15157c10 */ /* 0x000fe4000ffbe0ff */
[----:B------:R-:W-:Y:S01]  /*17ba0*/  IADD3.X R22, PT, PT, R22, UR6, RZ, P6, !PT ;  /* 0x0000000616167c10 */ /* 0x000fe2000b7fe4ff */
[----:B------:R-:W-:Y:S04]  /*17bb0*/  STL [R1+0x5d8], R12 ;  /* 0x0005d80c01007387 */ /* 0x000fe80000100800 */
[----:B------:R-:W-:Y:S04]  /*17bc0*/  STL [R1+0x604], R20 ;  /* 0x0006041401007387 */ /* 0x000fe80000100800 */
[----:B------:R-:W2:Y:S04]  /*17bd0*/  LDL.LU R24, [R1+0x5e4] ;  /* 0x0005e40001187983 */ /* 0x000ea80000300800 */
[----:B------:R-:W-:Y:S01]  /*17be0*/  STL [R1+0x5d0], R21 ;  /* 0x0005d01501007387 */ /* 0x000fe20000100800 */
[----:B---3--:R-:W-:-:S03]  /*17bf0*/  IADD3 R2, P6, PT, R2, UR10, RZ ;  /* 0x0000000a02027c10 */ /* 0x008fc6000ffde0ff */
[----:B------:R-:W3:Y:S04]  /*17c00*/  LDL.LU R25, [R1+0x68c] ;  /* 0x00068c0001197983 */ /* 0x000ee80000300800 */
[----:B------:R-:W-:Y:S04]  /*17c10*/  STL [R1+0x5fc], R22 ;  /* 0x0005fc1601007387 */ /* 0x000fe80000100800 */
[----:B------:R-:W3:Y:S04]  /*17c20*/  LDL.LU R26, [R1+0x5dc] ;  /* 0x0005dc00011a7983 */ /* 0x000ee80000300800 */
[----:B------:R0:W-:Y:S04]  /*17c30*/  STL [R1+0x674], R2 ;  /* 0x0006740201007387 */ /* 0x0001e80000100800 */
[----:B------:R-:W3:Y:S04]  /*17c40*/  LDL.LU R27, [R1+0x688] ;  /* 0x00068800011b7983 */ /* 0x000ee80000300800 */
[----:B------:R-:W3:Y:S04]  /*17c50*/  LDL.LU R14, [R1+0x5d4] ;  /* 0x0005d400010e7983 */ /* 0x000ee80000300800 */
[----:B------:R-:W3:Y:S04]  /*17c60*/  LDL.LU R15, [R1+0x684] ;  /* 0x00068400010f7983 */ /* 0x000ee80000300800 */
[----:B------:R-:W3:Y:S04]  /*17c70*/  LDL.LU R16, [R1+0x5cc] ;  /* 0x0005cc0001107983 */ /* 0x000ee80000300800 */
[----:B------:R-:W3:Y:S04]  /*17c80*/  LDL.LU R17, [R1+0x6a4] ;  /* 0x0006a40001117983 */ /* 0x000ee80000300800 */
[----:B0-----:R-:W3:Y:S04]  /*17c90*/  LDL.LU R2, [R1+0x5c8] ;  /* 0x0005c80001027983 */ /* 0x001ee80000300800 */
[----:B------:R-:W3:Y:S01]  /*17ca0*/  LDL.LU R22, [R1+0x6a0] ;  /* 0x0006a00001167983 */ /* 0x000ee20000300800 */
[----:B----4-:R-:W-:-:S05]  /*17cb0*/  IADD3.X R28, PT, PT, R28, UR6, RZ, P0, !PT ;  /* 0x000000061c1c7c10 */ /* 0x010fca00087fe4ff */
[----:B------:R0:W-:Y:S01]  /*17cc0*/  STL [R1+0x5f4], R28 ;  /* 0x0005f41c01007387 */ /* 0x0001e20000100800 */
[----:B------:R-:W-:-:S03]  /*17cd0*/  IADD3 R23, P0, PT, R23, UR10, RZ ;  /* 0x0000000a17177c10 */ /* 0x000fc6000ff1e0ff */
[----:B0-----:R-:W4:Y:S04]  /*17ce0*/  LDL.LU R28, [R1+0x5c4] ;  /* 0x0005c400011c7983 */ /* 0x001f280000300800 */
[----:B------:R-:W4:Y:S04]  /*17cf0*/  LDL.LU R18, [R1+0x69c] ;  /* 0x00069c0001127983 */ /* 0x000f280000300800 */
[----:B------:R-:W4:Y:S04]  /*17d00*/  LDL.LU R19, [R1+0x5c0] ;  /* 0x0005c00001137983 */ /* 0x000f280000300800 */
[----:B------:R0:W-:Y:S04]  /*17d10*/  STL [R1+0x670], R23 ;  /* 0x0006701701007387 */ /* 0x0001e80000100800 */
[----:B------:R-:W4:Y:S01]  /*17d20*/  LDL.LU R7, [R1+0x6bc] ;  /* 0x0006bc0001077983 */ /* 0x000f220000300800 */
[----:B------:R-:W-:-:S05]  /*17d30*/  IADD3.X R3, PT, PT, R3, UR6, RZ, P1, !PT ;  /* 0x0000000603037c10 */ /* 0x000fca0008ffe4ff */
        /* <DEDUP_REMOVED lines=9> */
[----:B------:R-:W-:-:S05]  /*17dd0*/  IADD3 R29, P1, PT, R29, UR10, RZ ;  /* 0x0000000a1d1d7c10 */ /* 0x000fca000ff3e0ff */
[----:B------:R0:W-:Y:S04]  /*17de0*/  STL [R1+0x66c], R29 ;  /* 0x00066c1d01007387 */ /* 0x0001e80000100800 */
[----:B------:R-:W4:Y:S04]  /*17df0*/  LDL.LU R12, [R1+0x690] ;  /* 0x00069000010c7983 */ /* 0x000f280000300800 */
[----:B------:R-:W4:Y:S04]  /*17e00*/  LDL.LU R20, [R1+0x6cc] ;  /* 0x0006cc0001147983 */ /* 0x000f280000300800 */
[----:B------:R-:W4:Y:S04]  /*17e10*/  LDL.LU R21, [R1+0x694] ;  /* 0x0006940001157983 */ /* 0x000f280000300800 */
[----:B-1----:R-:W4:Y:S04]  /*17e20*/  LDL.LU R3, [R1+0x6ec] ;  /* 0x0006ec0001037983 */ /* 0x002f280000300800 */
[----:B0-----:R-:W4:Y:S01]  /*17e30*/  LDL.LU R29, [R1+0x698] ;  /* 0x00069800011d7983 */ /* 0x001f220000300800 */
[----:B--2---:R-:W-:-:S02]  /*17e40*/  IADD3.X R24, PT, PT, R24, UR6, RZ, P2, !PT ;  /* 0x0000000618187c10 */ /* 0x004fc400097fe4ff */
[----:B---3--:R-:W-:Y:S02]  /*17e50*/  IADD3 R25, P2, PT, R25, UR10, RZ ;  /* 0x0000000a19197c10 */ /* 0x008fe4000ff5e0ff */
[----:B------:R-:W-:Y:S01]  /*17e60*/  IADD3.X R26, PT, PT, R26, UR6, RZ, P3, !PT ;  /* 0x000000061a1a7c10 */ /* 0x000fe20009ffe4ff */
[----:B------:R-:W-:Y:S01]  /*17e70*/  STL [R1+0x5e4], R24 ;  /* 0x0005e41801007387 */ /* 0x000fe20000100800 */
[----:B------:R-:W-:Y:S02]  /*17e80*/  IADD3 R27, P3, PT, R27, UR10, RZ ;  /* 0x0000000a1b1b7c10 */ /* 0x000fe4000ff7e0ff */
[----:B------:R-:W-:Y:S02]  /*17e90*/  IADD3.X R14, PT, PT, R14, UR6, RZ, P4, !PT ;  /* 0x000000060e0e7c10 */ /* 0x000fe4000a7fe4ff */
[----:B------:R-:W-:Y:S01]  /*17ea0*/  IADD3 R15, P4, PT, R15, UR10, RZ ;  /* 0x0000000a0f0f7c10 */ /* 0x000fe2000ff9e0ff */
[----:B------:R-:W-:Y:S04]  /*17eb0*/  STL [R1+0x68c], R25 ;  /* 0x00068c1901007387 */ /* 0x000fe80000100800 */
[----:B------:R-:W-:Y:S01]  /*17ec0*/  STL [R1+0x5dc], R26 ;  /* 0x0005dc1a01007387 */ /* 0x000fe20000100800 */
[----:B------:R-:W-:-:S03]  /*17ed0*/  IADD3.X R16, PT, PT, R16, UR6, RZ, P5, !PT ;  /* 0x0000000610107c10 */ /* 0x000fc6000affe4ff */
[----:B------:R-:W-:Y:S01]  /*17ee0*/  STL [R1+0x688], R27 ;  /* 0x0006881b01007387 */ /* 0x000fe20000100800 */
[----:B------:R-:W-:-:S03]  /*17ef0*/  IADD3.X R2, PT, PT, R2, UR6, RZ, P6, !PT ;  /* 0x0000000602027c10 */ /* 0x000fc6000b7fe4ff */
[----:B------:R-:W-:Y:S01]  /*17f00*/  STL [R1+0x5d4], R14 ;  /* 0x0005d40e01007387 */ /* 0x000fe20000100800 */
[----:B------:R-:W-:-:S03]  /*17f10*/  IADD3 R17, P5, PT, R17, UR10, RZ ;  /* 0x0000000a11117c10 */ /* 0x000fc6000ffbe0ff */
[----:B------:R-:W-:Y:S01]  /*17f20*/  STL [R1+0x684], R15 ;  /* 0x0006840f01007387 */ /* 0x000fe20000100800 */
[----:B------:R-:W-:-:S03]  /*17f30*/  IADD3 R22, P6, PT, R22, UR10, RZ ;  /* 0x0000000a16167c10 */ /* 0x000fc6000ffde0ff */
[----:B------:R0:W-:Y:S04]  /*17f40*/  STL [R1+0x5c8], R2 ;  /* 0x0005c80201007387 */ /* 0x0001e80000100800 */
[----:B------:R-:W-:Y:S04]  /*17f50*/  STL [R1+0x5cc], R16 ;  /* 0x0005cc1001007387 */ /* 0x000fe80000100800 */
[----:B0-----:R-:W2:Y:S04]  /*17f60*/  LDL.LU R2, [R1+0x6e8] ;  /* 0x0006e80001027983 */ /* 0x001ea80000300800 */
[----:B------:R-:W-:Y:S04]  /*17f70*/  STL [R1+0x6a4], R17 ;  /* 0x0006a41101007387 */ /* 0x000fe80000100800 */
[----:B------:R0:W-:Y:S01]  /*17f80*/  STL [R1+0x6a0], R22 ;  /* 0x0006a01601007387 */ /* 0x0001e20000100800 */
[----:B----4-:R-:W-:-:S02]  /*17f90*/  IADD3.X R28, PT, PT, R28, UR6, RZ, P0, !PT ;  /* 0x000000061c1c7c10 */ /* 0x010fc400087fe4ff */
[----:B------:R-:W-:Y:S02]  /*17fa0*/  IADD3 R18, P0, PT, R18, UR10, RZ ;  /* 0x0000000a12127c10 */ /* 0x000fe4000ff1e0ff */
[----:B------:R-:W-:Y:S01]  /*17fb0*/  IADD3.X R19, PT, PT, R19, UR6, RZ, P1, !PT ;  /* 0x0000000613137c10 */ /* 0x000fe20008ffe4ff */
[----:B0-----:R-:W3:Y:S04]  /*17fc0*/  LDL.LU R22, [R1+0x6a8] ;  /* 0x0006a80001167983 */ /* 0x001ee80000300800 */
[----:B------:R0:W-:Y:S01]  /*17fd0*/  STL [R1+0x5c4], R28 ;  /* 0x0005c41c01007387 */ /* 0x0001e20000100800 */
[----:B------:R-:W-:-:S03]  /*17fe0*/  IADD3 R7, P1, PT, R7, UR10, RZ ;  /* 0x0000000a07077c10 */ /* 0x000fc6000ff3e0ff */
[----:B0-----:R-:W4:Y:S01]  /*17ff0*/  LDL.LU R28, [R1+0x6e4] ;  /* 0x0006e400011c7983 */ /* 0x001f220000300800 */
[----:B------:R-:W-:Y:S02]  /*18000*/  IADD3.X R6, PT, PT, R6, UR6, RZ, P2, !PT ;  /* 0x0000000606067c10 */ /* 0x000fe400097fe4ff */
[----:B------:R-:W-:Y:S01]  /*18010*/  IADD3 R5, P2, PT, R5, UR10, RZ ;  /* 0x0000000a05057c10 */ /* 0x000fe2000ff5e0ff */
[----:B------:R-:W-:Y:S01]  /*18020*/  STL [R1+0x69c], R18 ;  /* 0x00069c1201007387 */ /* 0x000fe20000100800 */
[----:B------:R-:W-:-:S03]  /*18030*/  IADD3.X R23, PT, PT, R23, UR6, RZ, P4, !PT ;  /* 0x0000000617177c10 */ /* 0x000fc6000a7fe4ff */
[----:B------:R-:W-:Y:S01]  /*18040*/  STL [R1+0x5c0], R19 ;  /* 0x0005c01301007387 */ /* 0x000fe20000100800 */
[----:B------:R-:W-:-:S03]  /*18050*/  IADD3.X R4, PT, PT, R4, UR6, RZ, P3, !PT ;  /* 0x0000000604047c10 */ /* 0x000fc60009ffe4ff */
[----:B------:R-:W-:Y:S04]  /*18060*/  STL [R1+0x6bc], R7 ;  /* 0x0006bc0701007387 */ /* 0x000fe80000100800 */
[----:B------:R-:W-:Y:S04]  /*18070*/  STL [R1+0x668], R6 ;  /* 0x0006680601007387 */ /* 0x000fe80000100800 */
[----:B------:R-:W-:Y:S04]  /*18080*/  STL [R1+0x6b8], R5 ;  /* 0x0006b80501007387 */ /* 0x000fe80000100800 */
[----:B------:R0:W-:Y:S04]  /*18090*/  STL [R1+0x67c], R23 ;  /* 0x00067c1701007387 */ /* 0x0001e80000100800 */
[----:B------:R-:W-:Y:S04]  /*180a0*/  STL [R1+0x678], R4 ;  /* 0x0006780401007387 */ /* 0x000fe80000100800 */
[----:B0-----:R-:W4:Y:S01]  /*180b0*/  LDL.LU R23, [R1+0x6ac] ;  /* 0x0006ac0001177983 */ /* 0x001f220000300800 */
[----:B------:R-:W-:-:S02]  /*180c0*/  IADD3 R9, P3, PT, R9, UR10, RZ ;  /* 0x0000000a09097c10 */ /* 0x000fc4000ff7e0ff */
[----:B------:R-:W-:Y:S02]  /*180d0*/  IADD3 R10, P4, PT, R10, UR10, RZ ;  /* 0x0000000a0a0a7c10 */ /* 0x000fe4000ff9e0ff */
[----:B------:R-:W-:Y:S02]  /*180e0*/  IADD3.X R11, PT, PT, R11, UR6, RZ, P5, !PT ;  /* 0x000000060b0b7c10 */ /* 0x000fe4000affe4ff */
[----:B------:R-:W-:Y:S02]  /*180f0*/  IADD3 R13, P5, PT, R13, UR10, RZ ;  /* 0x0000000a0d0d7c10 */ /* 0x000fe4000ffbe0ff */
[----:B------:R-:W-:Y:S01]  /*18100*/  IADD3.X R12, PT, PT, R12, UR6, RZ, P6, !PT ;  /* 0x000000060c0c7c10 */ /* 0x000fe2000b7fe4ff */
[----:B------:R-:W-:Y:S01]  /*18110*/  STL [R1+0x6b4], R9 ;  /* 0x0006b40901007387 */ /* 0x000fe20000100800 */
[----:B------:R-:W-:-:S03]  /*18120*/  IADD3 R20, P6, PT, R20, UR10, RZ ;  /* 0x0000000a14147c10 */ /* 0x000fc6000ffde0ff */
[----:B------:R-:W-:Y:S04]  /*18130*/  STL [R1+0x6d4], R10 ;  /* 0x0006d40a01007387 */ /* 0x000fe80000100800 */
[----:B------:R-:W-:Y:S01]  /*18140*/  STL [R1+0x680], R11 ;  /* 0x0006800b01007387 */ /* 0x000fe20000100800 */
[----:B------:R-:W-:-:S03]  /*18150*/  IADD3.X R21, PT, PT, R21, UR6, RZ, P0, !PT ;  /* 0x0000000615157c10 */ /* 0x000fc600087fe4ff */
[----:B------:R-:W-:Y:S01]  /*18160*/  STL [R1+0x6d0], R13 ;  /* 0x0006d00d01007387 */ /* 0x000fe20000100800 */
[----:B------:R-:W-:-:S03]  /*18170*/  IADD3 R3, P0, PT, R3, UR10, RZ ;  /* 0x0000000a03037c10 */ /* 0x000fc6000ff1e0ff */
[----:B------:R-:W-:Y:S04]  /*18180*/  STL [R1+0x690], R12 ;  /* 0x0006900c01007387 */ /* 0x000fe80000100800 */
[----:B------:R-:W-:Y:S01]  /*18190*/  STL [R1+0x6cc], R20 ;  /* 0x0006cc1401007387 */ /* 0x000fe20000100800 */
[----:B------:R-:W-:-:S03]  /*181a0*/  IADD3.X R29, PT, PT, R29, UR6, RZ, P1, !PT ;  /* 0x000000061d1d7c10 */ /* 0x000fc60008ffe4ff */
[----:B------:R-:W4:Y:S04]  /*181b0*/  LDL.LU R24, [R1+0x6fc] ;  /* 0x0006fc0001187983 */ /* 0x000f280000300800 */
[----:B------:R-:W-:Y:S04]  /*181c0*/  STL [R1+0x694], R21 ;  /* 0x0006941501007387 */ /* 0x000fe80000100800 */
[----:B------:R-:W4:Y:S04]  /*181d0*/  LDL.LU R25, [R1+0x6b0] ;  /* 0x0006b00001197983 */ /* 0x000f280000300800 */
[----:B------:R0:W-:Y:S04]  /*181e0*/  STL [R1+0x6ec], R3 ;  /* 0x0006ec0301007387 */ /* 0x0001e80000100800 */
[----:B------:R-:W4:Y:S04]  /*181f0*/  LDL.LU R26, [R1+0x6f8] ;  /* 0x0006f800011a7983 */ /* 0x000f280000300800 */
[----:B------:R1:W-:Y:S04]  /*18200*/  STL [R1+0x698], R29 ;  /* 0x0006981d01007387 */ /* 0x0003e80000100800 */
[----:B------:R-:W4:Y:S04]  /*18210*/  LDL.LU R27, [R1+0x6c0] ;  /* 0x0006c000011b7983 */ /* 0x000f280000300800 */
[----:B------:R-:W4:Y:S04]  /*18220*/  LDL.LU R14, [R1+0x720] ;  /* 0x00072000010e7983 */ /* 0x000f280000300800 */
[----:B------:R-:W4:Y:S04]  /*18230*/  LDL.LU R15, [R1+0x6c4] ;  /* 0x0006c400010f7983 */ /* 0x000f280000300800 */
[----:B------:R-:W4:Y:S04]  /*18240*/  LDL.LU R16, [R1+0x728] ;  /* 0x0007280001107983 */ /* 0x000f280000300800 */
[----:B------:R-:W4:Y:S04]  /*18250*/  LDL.LU R17, [R1+0x6c8] ;  /* 0x0006c80001117983 */ /* 0x000f280000300800 */
[----:B0-----:R-:W4:Y:S04]  /*18260*/  LDL.LU R3, [R1+0x730] ;  /* 0x0007300001037983 */ /* 0x001f280000300800 */
[----:B-1----:R-:W4:Y:S01]  /*18270*/  LDL.LU R29, [R1+0x6d8] ;  /* 0x0006d800011d7983 */ /* 0x002f220000300800 */
[----:B--2---:R-:W-:-:S05]  /*18280*/  IADD3 R2, P1, PT, R2, UR10, RZ ;  /* 0x0000000a02027c10 */ /* 0x004fca000ff3e0ff */
[----:B------:R0:W-:Y:S01]  /*18290*/  STL [R1+0x6e8], R2 ;  /* 0x0006e80201007387 */ /* 0x0001e20000100800 */
[----:B---3--:R-:W-:-:S03]  /*182a0*/  IADD3.X R22, PT, PT, R22, UR6, RZ, P2, !PT ;  /* 0x0000000616167c10 */ /* 0x008fc600097fe4ff */
[----:B0-----:R-:W2:Y:S04]  /*182b0*/  LDL.LU R2, [R1+0x738] ;  /* 0x0007380001027983 */ /* 0x001ea80000300800 */
[----:B------:R-:W3:Y:S04]  /*182c0*/  LDL.LU R18, [R1+0x6dc] ;  /* 0x0006dc0001127983 */ /* 0x000ee80000300800 */
[----:B------:R-:W3:Y:S04]  /*182d0*/  LDL.LU R19, [R1+0x740] ;  /* 0x0007400001137983 */ /* 0x000ee80000300800 */
[----:B------:R-:W-:Y:S04]  /*182e0*/  STL [R1+0x6a8], R22 ;  /* 0x0006a81601007387 */ /* 0x000fe80000100800 */
[----:B------:R-:W3:Y:S01]  /*182f0*/  LDL.LU R7, [R1+0x6e0] ;  /* 0x0006e00001077983 */ /* 0x000ee20000300800 */
[----:B----4-:R-:W-:-:S05]  /*18300*/  IADD3 R28, P2, PT, R28, UR10, RZ ;  /* 0x0000000a1c1c7c10 */ /* 0x010fca000ff5e0ff */
        /* <DEDUP_REMOVED lines=9> */
[----:B------:R-:W-:-:S05]  /*183a0*/  IADD3.X R23, PT, PT, R23, UR6, RZ, P3, !PT ;  /* 0x0000000617177c10 */ /* 0x000fca0009ffe4ff */
[----:B------:R0:W-:Y:S04]  /*183b0*/  STL [R1+0x6ac], R23 ;  /* 0x0006ac1701007387 */ /* 0x0001e80000100800 */
[----:B------:R-:W4:Y:S04]  /*183c0*/  LDL.LU R12, [R1+0x768] ;  /* 0x00076800010c7983 */ /* 0x000f280000300800 */
[----:B------:R-:W4:Y:S04]  /*183d0*/  LDL.LU R20, [R1+0x70c] ;  /* 0x00070c0001147983 */ /* 0x000f280000300800 */
[----:B------:R-:W4:Y:S04]  /*183e0*/  LDL.LU R21, [R1+0x770] ;  /* 0x0007700001157983 */ /* 0x000f280000300800 */
[----:B------:R-:W4:Y:S04]  /*183f0*/  LDL.LU R22, [R1+0x710] ;  /* 0x0007100001167983 */ /* 0x000f280000300800 */
[----:B0-----:R-:W4:Y:S01]  /*18400*/  LDL.LU R23, [R1+0x778] ;  /* 0x0007780001177983 */ /* 0x001f220000300800 */
[----:B------:R-:W-:-:S02]  /*18410*/  IADD3 R24, P3, PT, R24, UR10, RZ ;  /* 0x0000000a18187c10 */ /* 0x000fc4000ff7e0ff */
[----:B------:R-:W-:Y:S02]  /*18420*/  IADD3.X R25, PT, PT, R25, UR6, RZ, P4, !PT ;  /* 0x0000000619197c10 */ /* 0x000fe4000a7fe4ff */
[----:B------:R-:W-:Y:S02]  /*18430*/  IADD3 R26, P4, PT, R26, UR10, RZ ;  /* 0x0000000a1a1a7c10 */ /* 0x000fe4000ff9e0ff */
        /* <DEDUP_REMOVED lines=11> */
[----:B------:R-:W-:Y:S01]  /*184f0*/  STL [R1+0x6c4], R15 ;  /* 0x0006c40f01007387 */ /* 0x000fe20000100800 */
[----:B------:R-:W-:-:S03]  /*18500*/  IADD3.X R29, PT, PT, R29, UR6, RZ, P1, !PT ;  /* 0x000000061d1d7c10 */ /* 0x000fc60008ffe4ff */
[----:B------:R0:W-:Y:S04]  /*18510*/  STL [R1+0x730], R3 ;  /* 0x0007300301007387 */ /* 0x0001e80000100800 */
[----:B------:R-:W-:Y:S04]  /*18520*/  STL [R1+0x728], R16 ;  /* 0x0007281001007387 */ /* 0x000fe80000100800 */
[----:B0-----:R-:W4:Y:S04]  /*18530*/  LDL.LU R3, [R1+0x714] ;  /* 0x0007140001037983 */ /* 0x001f280000300800 */
[----:B------:R-:W-:Y:S04]  /*18540*/  STL [R1+0x6c8], R17 ;  /* 0x0006c81101007387 */ /* 0x000fe80000100800 */
[----:B------:R0:W-:Y:S04]  /*18550*/  STL [R1+0x6d8], R29 ;  /* 0x0006d81d01007387 */ /* 0x0001e80000100800 */
[----:B0-----:R-:W4:Y:S01]  /*18560*/  LDL.LU R29, [R1+0x790] ;  /* 0x00079000011d7983 */ /* 0x001f220000300800 */
[----:B--2---:R-:W-:-:S02]  /*18570*/  IADD3 R2, P1, PT, R2, UR10, RZ ;  /* 0x0000000a02027c10 */ /* 0x004fc4000ff3e0ff */
[----:B---3--:R-:W-:Y:S02]  /*18580*/  IADD3.X R18, PT, PT, R18, UR6, RZ, P2, !PT ;  /* 0x0000000612127c10 */ /* 0x008fe400097fe4ff */
[----:B------:R-:W-:Y:S02]  /*18590*/  IADD3 R19, P2, PT, R19, UR10, RZ ;  /* 0x0000000a13137c10 */ /* 0x000fe4000ff5e0ff */
[----:B------:R-:W-:Y:S01]  /*185a0*/  IADD3.X R7, PT, PT, R7, UR6, RZ, P3, !PT ;  /* 0x0000000607077c10 */ /* 0x000fe20009ffe4ff */
[----:B------:R0:W-:Y:S01]  /*185b0*/  STL [R1+0x738], R2 ;  /* 0x0007380201007387 */ /* 0x0001e20000100800 */
[----:B----4-:R-:W-:-:S03]  /*185c0*/  IADD3 R6, P3, PT, R6, UR10, RZ ;  /* 0x0000000a06067c10 */ /* 0x010fc6000ff7e0ff */
[----:B0-----:R-:W2:Y:S01]  /*185d0*/  LDL.LU R2, [R1+0x71c] ;  /* 0x00071c0001027983 */ /* 0x001ea20000300800 */
[----:B------:R-:W-:Y:S02]  /*185e0*/  IADD3.X R5, PT, PT, R5, UR6, RZ, P4, !PT ;  /* 0x0000000605057c10 */ /* 0x000fe4000a7fe4ff */
[----:B------:R-:W-:Y:S01]  /*185f0*/  IADD3.X R9, PT, PT, R9, UR6, RZ, P5, !PT ;  /* 0x0000000609097c10 */ /* 0x000fe2000affe4ff */
[----:B------:R-:W-:Y:S04]  /*18600*/  STL [R1+0x6dc], R18 ;  /* 0x0006dc1201007387 */ /* 0x000fe80000100800 */
[----:B------:R-:W-:Y:S01]  /*18610*/  STL [R1+0x740], R19 ;  /* 0x0007401301007387 */ /* 0x000fe20000100800 */
[----:B------:R-:W-:-:S03]  /*18620*/  IADD3 R4, P4, PT, R4, UR10, RZ ;  /* 0x0000000a04047c10 */ /* 0x000fc6000ff9e0ff */
[----:B------:R-:W-:Y:S01]  /*18630*/  STL [R1+0x6e0], R7 ;  /* 0x0006e00701007387 */ /* 0x000fe20000100800 */
[----:B------:R-:W-:-:S03]  /*18640*/  IADD3 R28, P5, PT, R28, UR10, RZ ;  /* 0x0000000a1c1c7c10 */ /* 0x000fc6000ffbe0ff */
[----:B------:R-:W-:Y:S04]  /*18650*/  STL [R1+0x748], R6 ;  /* 0x0007480601007387 */ /* 0x000fe80000100800 */
[----:B------:R-:W-:Y:S01]  /*18660*/  STL [R1+0x6f0], R5 ;  /* 0x0006f00501007387 */ /* 0x000fe20000100800 */
[----:B------:R-:W-:Y:S02]  /*18670*/  IADD3.X R10, PT, PT, R10, UR6, RZ, P6, !PT ;  /* 0x000000060a0a7c10 */ /* 0x000fe4000b7fe4ff */
[----:B------:R-:W-:Y:S01]  /*18680*/  IADD3 R11, P6, PT, R11, UR10, RZ ;  /* 0x0000000a0b0b7c10 */ /* 0x000fe2000ffde0ff */
[----:B------:R0:W-:Y:S04]  /*18690*/  STL [R1+0x758], R28 ;  /* 0x0007581c01007387 */ /* 0x0001e80000100800 */
[----:B------:R1:W-:Y:S01]  /*186a0*/  STL [R1+0x750], R4 ;  /* 0x0007500401007387 */ /* 0x0003e20000100800 */
[----:B------:R-:W-:-:S02]  /*186b0*/  IADD3.X R13, PT, PT, R13, UR6, RZ, P0, !PT ;  /* 0x000000060d0d7c10 */ /* 0x000fc400087fe4ff */
[----:B------:R-:W-:Y:S02]  /*186c0*/  IADD3 R12, P0, PT, R12, UR10, RZ ;  /* 0x0000000a0c0c7c10 */ /* 0x000fe4000ff1e0ff */
[----:B------:R-:W-:Y:S01]  /*186d0*/  IADD3.X R20, PT, PT, R20, UR6, RZ, P1, !PT ;  /* 0x0000000614147c10 */ /* 0x000fe20008ffe4ff */
[----:B0-----:R-:W3:Y:S04]  /*186e0*/  LDL.LU R28, [R1+0x78c] ;  /* 0x00078c00011c7983 */ /* 0x001ee80000300800 */
[----:B------:R0:W-:Y:S04]  /*186f0*/  STL [R1+0x6f4], R9 ;  /* 0x0006f40901007387 */ /* 0x0001e80000100800 */
[----:B------:R4:W-:Y:S04]  /*18700*/  STL [R1+0x704], R10 ;  /* 0x0007040a01007387 */ /* 0x0009e80000100800 */
[----:B------:R0:W-:Y:S01]  /*18710*/  STL [R1+0x760], R11 ;  /* 0x0007600b01007387 */ /* 0x0001e20000100800 */
[----:B------:R-:W-:-:S03]  /*18720*/  IADD3 R21, P1, PT, R21, UR10, RZ ;  /* 0x0000000a15157c10 */ /* 0x000fc6000ff3e0ff */
[----:B------:R0:W-:Y:S01]  /*18730*/  STL [R1+0x708], R13 ;  /* 0x0007080d01007387 */ /* 0x0001e20000100800 */
[----:B------:R-:W-:-:S03]  /*18740*/  IADD3.X R22, PT, PT, R22, UR6, RZ, P2, !PT ;  /* 0x0000000616167c10 */ /* 0x000fc600097fe4ff */
[----:B------:R0:W-:Y:S04]  /*18750*/  STL [R1+0x768], R12 ;  /* 0x0007680c01007387 */ /* 0x0001e80000100800 */
[----:B------:R0:W-:Y:S01]  /*18760*/  STL [R1+0x70c], R20 ;  /* 0x00070c1401007387 */ /* 0x0001e20000100800 */
[----:B------:R-:W-:-:S03]  /*18770*/  IADD3 R23, P2, PT, R23, UR10, RZ ;  /* 0x0000000a17177c10 */ /* 0x000fc6000ff5e0ff */
[----:B------:R-:W3:Y:S04]  /*18780*/  LDL.LU R24, [R1+0x724] ;  /* 0x0007240001187983 */ /* 0x000ee80000300800 */
[----:B------:R0:W-:Y:S04]  /*18790*/  STL [R1+0x770], R21 ;  /* 0x0007701501007387 */ /* 0x0001e80000100800 */
[----:B------:R-:W3:Y:S04]  /*187a0*/  LDL.LU R25, [R1+0x788] ;  /* 0x0007880001197983 */ /* 0x000ee80000300800 */
[----:B------:R0:W-:Y:S04]  /*187b0*/  STL [R1+0x710], R22 ;  /* 0x0007101601007387 */ /* 0x0001e80000100800 */
[----:B------:R-:W3:Y:S04]  /*187c0*/  LDL.LU R26, [R1+0x72c] ;  /* 0x00072c00011a7983 */ /* 0x000ee80000300800 */
[----:B------:R0:W-:Y:S04]  /*187d0*/  STL [R1+0x778], R23 ;  /* 0x0007781701007387 */ /* 0x0001e80000100800 */
        /* <DEDUP_REMOVED lines=8> */
[----:B------:R-:W-:-:S05]  /*18860*/  IADD3.X R3, PT, PT, R3, UR6, RZ, P3, !PT ;  /* 0x0000000603037c10 */ /* 0x000fca0009ffe4ff */
[----:B------:R0:W-:Y:S04]  /*18870*/  STL [R1+0x714], R3 ;  /* 0x0007140301007387 */ /* 0x0001e80000100800 */
[----:B------:R-:W3:Y:S04]  /*18880*/  LDL.LU R6, [R1+0x754] ;  /* 0x0007540001067983 */ /* 0x000ee80000300800 */
[----:B------:R-:W3:Y:S01]  /*18890*/  LDL.LU R5, [R1+0x794] ;  /* 0x0007940001057983 */ /* 0x000ee20000300800 */
[----:B------:R-:W-:-:S05]  /*188a0*/  IADD3 R29, P3, PT, R29, UR10, RZ ;  /* 0x0000000a1d1d7c10 */ /* 0x000fca000ff7e0ff */
[----:B------:R0:W-:Y:S04]  /*188b0*/  STL [R1+0x790], R29 ;  /* 0x0007901d01007387 */ /* 0x0001e80000100800 */
[----:B-1----:R-:W3:Y:S01]  /*188c0*/  LDL.LU R4, [R1+0x75c] ;  /* 0x00075c0001047983 */ /* 0x002ee20000300800 */
[----:B--2---:R-:W-:-:S05]  /*188d0*/  IADD3.X R2, PT, PT, R2, UR6, RZ, P4, !PT ;  /* 0x0000000602027c10 */ /* 0x004fca000a7fe4ff */
[----:B------:R1:W-:Y:S04]  /*188e0*/  STL [R1+0x71c], R2 ;  /* 0x00071c0201007387 */ /* 0x0003e80000100800 */
[----:B0-----:R-:W2:Y:S04]  /*188f0*/  LDL.LU R9, [R1+0x5a8] ;  /* 0x0005a80001097983 */ /* 0x001ea80000300800 */
[----:B----4-:R-:W4:Y:S04]  /*18900*/  LDL.LU R10, [R1+0x764] ;  /* 0x00076400010a7983 */ /* 0x010f280000300800 */
[----:B------:R-:W4:Y:S04]  /*18910*/  LDL.LU R11, [R1+0x5a0] ;  /* 0x0005a000010b7983 */ /* 0x000f280000300800 */
[----:B------:R-:W4:Y:S04]  /*18920*/  LDL.LU R13, [R1+0x76c] ;  /* 0x00076c00010d7983 */ /* 0x000f280000300800 */
[----:B------:R-:W4:Y:S04]  /*18930*/  LDL.LU R12, [R1+0x598] ;  /* 0x00059800010c7983 */ /* 0x000f280000300800 */
[----:B------:R-:W4:Y:S04]  /*18940*/  LDL.LU R20, [R1+0x590] ;  /* 0x0005900001147983 */ /* 0x000f280000300800 */
[----:B------:R-:W4:Y:S04]  /*18950*/  LDL.LU R21, [R1+0x784] ;  /* 0x0007840001157983 */ /* 0x000f280000300800 */
[----:B------:R-:W4:Y:S01]  /*18960*/  LDL.LU R22, [R1+0x588] ;  /* 0x0005880001167983 */ /* 0x000f220000300800 */
[----:B---3--:R-:W-:-:S05]  /*18970*/  IADD3 R28, P4, PT, R28, UR10, RZ ;  /* 0x0000000a1c1c7c10 */ /* 0x008fca000ff9e0ff */
[----:B------:R0:W-:Y:S04]  /*18980*/  STL [R1+0x78c], R28 ;  /* 0x00078c1c01007387 */ /* 0x0001e80000100800 */
[----:B------:R-:W3:Y:S04]  /*18990*/  LDL.LU R23, [R1+0x780] ;  /* 0x0007800001177983 */ /* 0x000ee80000300800 */
[----:B------:R-:W3:Y:S04]  /*189a0*/  LDL.LU R3, [R1+0x580] ;  /* 0x0005800001037983 */ /* 0x000ee80000300800 */
[----:B------:R-:W3:Y:S04]  /*189b0*/  LDL.LU R29, [R1+0x77c] ;  /* 0x00077c00011d7983 */ /* 0x000ee80000300800 */
[----:B-1----:R-:W3:Y:S01]  /*189c0*/  LDL.LU R2, [R1+0x578] ;  /* 0x0005780001027983 */ /* 0x002ee20000300800 */
[----:B------:R-:W-:-:S02]  /*189d0*/  IADD3.X R24, PT, PT, R24, UR6, RZ, P5, !PT ;  /* 0x0000000618187c10 */ /* 0x000fc4000affe4ff */
[----:B------:R-:W-:Y:S02]  /*189e0*/  IADD3 R25, P5, PT, R25, UR10, RZ ;  /* 0x0000000a19197c10 */ /* 0x000fe4000ffbe0ff */
[----:B------:R-:W-:Y:S01]  /*189f0*/  IADD3.X R26, PT, PT, R26, UR6, RZ, P6, !PT ;  /* 0x000000061a1a7c10 */ /* 0x000fe2000b7fe4ff */
[----:B0-----:R-:W3:Y:S01]  /*18a00*/  LDL.LU R28, [R1+0x5a4] ;  /* 0x0005a400011c7983 */ /* 0x001ee20000300800 */
[----:B------:R-:W-:Y:S02]  /*18a10*/  IADD3 R27, P6, PT, R27, UR10, RZ ;  /* 0x0000000a1b1b7c10 */ /* 0x000fe4000ffde0ff */
[----:B------:R-:W-:Y:S01]  /*18a20*/  IADD3.X R14, PT, PT, R14, UR6, RZ, P0, !PT ;  /* 0x000000060e0e7c10 */ /* 0x000fe200087fe4ff */
[----:B------:R-:W-:Y:S01]  /*18a30*/  STL [R1+0x724], R24 ;  /* 0x0007241801007387 */ /* 0x000fe20000100800 */
[----:B------:R-:W-:-:S03]  /*18a40*/  IADD3 R15, P0, PT, R15, UR10, RZ ;  /* 0x0000000a0f0f7c10 */ /* 0x000fc6000ff1e0ff */
[----:B------:R-:W-:Y:S01]  /*18a50*/  STL [R1+0x788], R25 ;  /* 0x0007881901007387 */ /* 0x000fe20000100800 */
[----:B------:R-:W-:-:S03]  /*18a60*/  IADD3.X R7, PT, PT, R7, UR6, RZ, P2, !PT ;  /* 0x0000000607077c10 */ /* 0x000fc600097fe4ff */
[----:B------:R-:W-:Y:S01]  /*18a70*/  STL [R1+0x72c], R26 ;  /* 0x00072c1a01007387 */ /* 0x000fe20000100800 */
[----:B------:R-:W-:-:S03]  /*18a80*/  IADD3.X R16, PT, PT, R16, UR6, RZ, P1, !PT ;  /* 0x0000000610107c10 */ /* 0x000fc60008ffe4ff */
[----:B------:R-:W-:Y:S01]  /*18a90*/  STL [R1+0x7a8], R27 ;  /* 0x0007a81b01007387 */ /* 0x000fe20000100800 */
[----:B------:R-:W-:Y:S02]  /*18aa0*/  IADD3 R17, P1, PT, R17, UR10, RZ ;  /* 0x0000000a11117c10 */ /* 0x000fe4000ff3e0ff */
[----:B------:R-:W-:Y:S01]  /*18ab0*/  IADD3.X R19, PT, PT, R19, UR6, RZ, P3, !PT ;  /* 0x0000000613137c10 */ /* 0x000fe20009ffe4ff */
[----:B------:R-:W-:Y:S01]  /*18ac0*/  STL [R1+0x734], R14 ;  /* 0x0007340e01007387 */ /* 0x000fe20000100800 */
[----:B------:R-:W-:-:S03]  /*18ad0*/  IADD3 R0, P3, PT, R0, UR10, RZ ;  /* 0x0000000a00007c10 */ /* 0x000fc6000ff7e0ff */
[----:B------:R-:W-:Y:S01]  /*18ae0*/  STL [R1+0x7a4], R15 ;  /* 0x0007a40f01007387 */ /* 0x000fe20000100800 */
[----:B------:R-:W-:-:S03]  /*18af0*/  IADD3 R18, P2, PT, R18, UR10, RZ ;  /* 0x0000000a12127c10 */ /* 0x000fc6000ff5e0ff */
[----:B------:R0:W-:Y:S04]  /*18b00*/  STL [R1+0x744], R7 ;  /* 0x0007440701007387 */ /* 0x0001e80000100800 */
[----:B------:R-:W-:Y:S04]  /*18b10*/  STL [R1+0x73c], R16 ;  /* 0x00073c1001007387 */ /* 0x000fe80000100800 */
[----:B------:R-:W-:Y:S04]  /*18b20*/  STL [R1+0x7a0], R17 ;  /* 0x0007a01101007387 */ /* 0x000fe80000100800 */
[----:B------:R1:W-:Y:S04]  /*18b30*/  STL [R1+0x798], R0 ;  /* 0x0007980001007387 */ /* 0x0003e80000100800 */
[----:B------:R-:W-:Y:S01]  /*18b40*/  STL [R1+0x79c], R18 ;  /* 0x00079c1201007387 */ /* 0x000fe20000100800 */
[----:B0-----:R-:W0:Y:S03]  /*18b50*/  LDC R7, c[0x0][0x3ac] ;  /* 0x0000eb00ff077b82 */ /* 0x001e260000000800 */
[----:B-1----:R-:W3:Y:S01]  /*18b60*/  LDL.LU R0, [R1+0x980] ;  /* 0x0009800001007983 */ /* 0x002ee20000300800 */
[----:B------:R-:W-:-:S02]  /*18b70*/  IADD3.X R6, PT, PT, R6, UR6, RZ, P4, !PT ;  /* 0x0000000606067c10 */ /* 0x000fc4000a7fe4ff */
[----:B------:R-:W-:Y:S01]  /*18b80*/  IADD3 R5, P4, PT, R5, UR10, RZ ;  /* 0x0000000a05057c10 */ /* 0x000fe2000ff9e0ff */
[----:B------:R-:W-:Y:S04]  /*18b90*/  STL [R1+0x74c], R19 ;  /* 0x00074c1301007387 */ /* 0x000fe80000100800 */
[----:B------:R-:W-:Y:S01]  /*18ba0*/  STL [R1+0x754], R6 ;  /* 0x0007540601007387 */ /* 0x000fe20000100800 */
[----:B------:R-:W-:Y:S01]  /*18bb0*/  IADD3.X R4, PT, PT, R4, UR6, RZ, P5, !PT ;  /* 0x0000000604047c10 */ /* 0x000fe2000affe4ff */
[----:B0-----:R-:W-:-:S04]  /*18bc0*/  IMAD.SHL.U32 R14, R7, 0x80, RZ ;  /* 0x00000080070e7824 */ /* 0x001fc800078e00ff */
[----:B------:R-:W-:Y:S01]  /*18bd0*/  IMAD.SHL.U32 R14, R14, 0x2, RZ ;  /* 0x000000020e0e7824 */ /* 0x000fe200078e00ff */
[----:B------:R-:W-:Y:S04]  /*18be0*/  STL [R1+0x794], R5 ;  /* 0x0007940501007387 */ /* 0x000fe80000100800 */
[----:B------:R-:W-:Y:S01]  /*18bf0*/  STL [R1+0x75c], R4 ;  /* 0x00075c0401007387 */ /* 0x000fe20000100800 */
[-C--:B--2---:R-:W-:Y:S02]  /*18c00*/  IADD3 R9, P5, PT, R9, R14.reuse, RZ ;  /* 0x0000000e09097210 */ /* 0x084fe40007fbe0ff */
[----:B----4-:R-:W-:Y:S02]  /*18c10*/  IADD3.X R10, PT, PT, R10, UR6, RZ, P6, !PT ;  /* 0x000000060a0a7c10 */ /* 0x010fe4000b7fe4ff */
[----:B------:R-:W-:-:S02]  /*18c20*/  IADD3 R11, P6, PT, R11, R14, RZ ;  /* 0x0000000e0b0b7210 */ /* 0x000fc40007fde0ff */
[----:B------:R-:W-:Y:S01]  /*18c30*/  IADD3.X R13, PT, PT, R13, UR6, RZ, P0, !PT ;  /* 0x000000060d0d7c10 */ /* 0x000fe200087fe4ff */
[----:B------:R-:W-:Y:S04]  /*18c40*/  STL [R1+0x5a8], R9 ;  /* 0x0005a80901007387 */ /* 0x000fe80000100800 */
[----:B------:R-:W-:Y:S04]  /*18c50*/  STL [R1+0x764], R10 ;  /* 0x0007640a01007387 */ /* 0x000fe80000100800 */
[----:B------:R-:W-:Y:S01]  /*18c60*/  STL [R1+0x5a0], R11 ;  /* 0x0005a00b01007387 */ /* 0x000fe20000100800 */
[----:B---3--:R-:W-:-:S05]  /*18c70*/  IADD3.X R0, PT, PT, R0, UR6, RZ, P1, !PT ;  /* 0x0000000600007c10 */ /* 0x008fca0008ffe4ff */
[----:B------:R0:W-:Y:S04]  /*18c80*/  STL [R1+0x774], R0 ;  /* 0x0007740001007387 */ /* 0x0001e80000100800 */
[----:B------:R-:W-:Y:S04]  /*18c90*/  STL [R1+0x76c], R13 ;  /* 0x00076c0d01007387 */ /* 0x000fe80000100800 */
[----:B0-----:R-:W2:Y:S01]  /*18ca0*/  LDL.LU R0, [R1+0x97c] ;  /* 0x00097c0001007983 */ /* 0x001ea20000300800 */
[-C--:B------:R-:W-:Y:S02]  /*18cb0*/  IADD3 R12, P0, PT, R12, R14.reuse, RZ ;  /* 0x0000000e0c0c7210 */ /* 0x080fe40007f1e0ff */
[----:B------:R-:W-:-:S02]  /*18cc0*/  IADD3 R20, P1, PT, R20, R14, RZ ;  /* 0x0000000e14147210 */ /* 0x000fc40007f3e0ff */
[----:B------:R-:W-:Y:S02]  /*18cd0*/  IADD3.X R21, PT, PT, R21, UR6, RZ, P2, !PT ;  /* 0x0000000615157c10 */ /* 0x000fe400097fe4ff */
[-C--:B------:R-:W-:Y:S02]  /*18ce0*/  IADD3 R22, P2, PT, R22, R14.reuse, RZ ;  /* 0x0000000e16167210 */ /* 0x080fe40007f5e0ff */
[----:B------:R-:W-:Y:S01]  /*18cf0*/  IADD3.X R23, PT, PT, R23, UR6, RZ, P3, !PT ;  /* 0x0000000617177c10 */ /* 0x000fe20009ffe4ff */
[----:B------:R-:W-:Y:S01]  /*18d00*/  STL [R1+0x598], R12 ;  /* 0x0005980c01007387 */ /* 0x000fe20000100800 */
[----:B------:R-:W-:-:S03]  /*18d10*/  IADD3 R3, P3, PT, R3, R14, RZ ;  /* 0x0000000e03037210 */ /* 0x000fc60007f7e0ff */
[----:B------:R-:W-:Y:S04]  /*18d20*/  STL [R1+0x590], R20 ;  /* 0x0005901401007387 */ /* 0x000fe80000100800 */
[----:B------:R-:W-:Y:S01]  /*18d30*/  STL [R1+0x784], R21 ;  /* 0x0007841501007387 */ /* 0x000fe20000100800 */
[----:B------:R-:W-:-:S03]  /*18d40*/  IADD3.X R29, PT, PT, R29, UR6, RZ, P4, !PT ;  /* 0x000000061d1d7c10 */ /* 0x000fc6000a7fe4ff */
[----:B------:R-:W-:Y:S01]  /*18d50*/  STL [R1+0x588], R22 ;  /* 0x0005881601007387 */ /* 0x000fe20000100800 */
[----:B------:R-:W-:-:S03]  /*18d60*/  IADD3 R2, P4, PT, R2, R14, RZ ;  /* 0x0000000e02027210 */ /* 0x000fc60007f9e0ff */
[----:B------:R-:W-:Y:S04]  /*18d70*/  STL [R1+0x780], R23 ;  /* 0x0007801701007387 */ /* 0x000fe80000100800 */
[----:B------:R-:W-:Y:S04]  /*18d80*/  STL [R1+0x580], R3 ;  /* 0x0005800301007387 */ /* 0x000fe80000100800 */
[----:B--2---:R0:W-:Y:S01]  /*18d90*/  STL [R1+0x978], R0 ;  /* 0x0009780001007387 */ /* 0x0041e20000100800 */
[----:B------:R-:W-:-:S03]  /*18da0*/  IMAD.X R28, R28, 0x1, R0, P5 ;  /* 0x000000011c1c7824 */ /* 0x000fc600028e0600 */
[----:B------:R-:W-:Y:S04]  /*18db0*/  STL [R1+0x77c], R29 ;  /* 0x00077c1d01007387 */ /* 0x000fe80000100800 */
[----:B0-----:R-:W2:Y:S04]  /*18dc0*/  LDL.LU R0, [R1+0x570] ;  /* 0x0005700001007983 */ /* 0x001ea80000300800 */
[----:B------:R-:W-:Y:S04]  /*18dd0*/  STL [R1+0x578], R2 ;  /* 0x0005780201007387 */ /* 0x000fe80000100800 */
[----:B------:R-:W3:Y:S04]  /*18de0*/  LDL.LU R8, [R1+0x560] ;  /* 0x0005600001087983 */ /* 0x000ee80000300800 */
[----:B------:R-:W-:Y:S04]  /*18df0*/  STL [R1+0x5a4], R28 ;  /* 0x0005a41c01007387 */ /* 0x000fe80000100800 */
[----:B---3--:R0:W-:Y:S04]  /*18e00*/  STL [R1+0x96c], R8 ;  /* 0x00096c0801007387 */ /* 0x0081e80000100800 */
[----:B0-----:R-:W3:Y:S04]  /*18e10*/  LDL.LU R8, [R1+0x594] ;  /* 0x0005940001087983 */ /* 0x001ee80000300800 */
[----:B---3--:R0:W-:Y:S04]  /*18e20*/  STL [R1+0x970], R8 ;  /* 0x0009700801007387 */ /* 0x0081e80000100800 */
[----:B0-----:R-:W3:Y:S01]  /*18e30*/  LDL.LU R8, [R1+0x568] ;  /* 0x0005680001087983 */ /* 0x001ee20000300800 */
[----:B--2---:R-:W-:-:S03]  /*18e40*/  IADD3 R0, P5, PT, R0, R14, RZ ;  /* 0x0000000e00007210 */ /* 0x004fc60007fbe0ff */
[----:B---3--:R0:W-:Y:S04]  /*18e50*/  STL [R1+0x974], R8 ;  /* 0x0009740801007387 */ /* 0x0081e80000100800 */
[----:B0-----:R-:W2:Y:S04]  /*18e60*/  LDL.LU R8, [R1+0x59c] ;  /* 0x00059c0001087983 */ /* 0x001ea80000300800 */
[----:B------:R-:W3:Y:S04]  /*18e70*/  LDL.LU R24, [R1+0x58c] ;  /* 0x00058c0001187983 */ /* 0x000ee80000300800 */
[----:B------:R-:W4:Y:S04]  /*18e80*/  LDL.LU R25, [R1+0x558] ;  /* 0x0005580001197983 */ /* 0x000f280000300800 */
        /* <DEDUP_REMOVED lines=24> */
[----:B------:R0:W-:Y:S04]  /*19010*/  STL [R1+0x570], R0 ;  /* 0x0005700001007387 */ /* 0x0001e80000100800 */
[----:B0-----:R-:W2:Y:S02]  /*19020*/  LDL.LU R0, [R1+0x978] ;  /* 0x0009780001007983 */ /* 0x001ea40000300800 */
[----:B--2---:R-:W-:-:S05]  /*19030*/  IMAD.X R8, R8, 0x1, R0, P6 ;  /* 0x0000000108087824 */ /* 0x004fca00030e0600 */
[----:B------:R0:W-:Y:S04]  /*19040*/  STL [R1+0x59c], R8 ;  /* 0x00059c0801007387 */ /* 0x0001e80000100800 */
[----:B0-----:R-:W2:Y:S02]  /*19050*/  LDL.LU R8, [R1+0x974] ;  /* 0x0009740001087983 */ /* 0x001ea40000300800 */
[----:B--2---:R-:W-:-:S05]  /*19060*/  IADD3 R8, P6, PT, R8, R14, RZ ;  /* 0x0000000e08087210 */ /* 0x004fca0007fde0ff */
[----:B------:R0:W-:Y:S04]  /*19070*/  STL [R1+0x568], R8 ;  /* 0x0005680801007387 */ /* 0x0001e80000100800 */
[----:B0-----:R-:W2:Y:S02]  /*19080*/  LDL.LU R8, [R1+0x970] ;  /* 0x0009700001087983 */ /* 0x001ea40000300800 */
[----:B--2---:R-:W-:-:S05]  /*19090*/  IMAD.X R8, R8, 0x1, R0, P0 ;  /* 0x0000000108087824 */ /* 0x004fca00000e0600 */
[----:B------:R0:W-:Y:S04]  /*190a0*/  STL [R1+0x594], R8 ;  /* 0x0005940801007387 */ /* 0x0001e80000100800 */
[----:B0-----:R-:W2:Y:S01]  /*190b0*/  LDL.LU R8, [R1+0x96c] ;  /* 0x00096c0001087983 */ /* 0x001ea20000300800 */
[--C-:B---3--:R-:W-:Y:S01]  /*190c0*/  IMAD.X R24, R24, 0x1, R0.reuse, P1 ;  /* 0x0000000118187824 */ /* 0x108fe200008e0600 */
[-C--:B----4-:R-:W-:Y:S01]  /*190d0*/  IADD3 R25, P1, PT, R25, R14.reuse, RZ ;  /* 0x0000000e19197210 */ /* 0x090fe20007f3e0ff */
[--C-:B------:R-:W-:Y:S01]  /*190e0*/  IMAD.X R26, R26, 0x1, R0.reuse, P2 ;  /* 0x000000011a1a7824 */ /* 0x100fe200010e0600 */
[-C--:B------:R-:W-:Y:S01]  /*190f0*/  IADD3 R27, P2, PT, R27, R14.reuse, RZ ;  /* 0x0000000e1b1b7210 */ /* 0x080fe20007f5e0ff */
        /* <DEDUP_REMOVED lines=18> */
[----:B------:R-:W-:Y:S01]  /*19220*/  IMAD.X R2, R2, 0x1, R0, P6 ;  /* 0x0000000102027824 */ /* 0x000fe200030e0600 */
[----:B------:R-:W-:-:S02]  /*19230*/  IADD3 R28, P6, PT, R28, R14, RZ ;  /* 0x0000000e1c1c7210 */ /* 0x000fc40007fde0ff */
[----:B--2---:R-:W-:-:S05]  /*19240*/  IADD3 R8, P0, PT, R8, R14, RZ ;  /* 0x0000000e08087210 */ /* 0x004fca0007f1e0ff */
        /* <DEDUP_REMOVED lines=9> */
[----:B------:R-:W-:-:S03]  /*192e0*/  IMAD.X R4, R4, 0x1, R0, P0 ;  /* 0x0000000104047824 */ /* 0x000fc600000e0600 */
[----:B------:R-:W-:Y:S01]  /*192f0*/  STL [R1+0x56c], R19 ;  /* 0x00056c1301007387 */ /* 0x000fe20000100800 */
[----:B------:R-:W-:-:S03]  /*19300*/  IADD3 R9, P0, PT, R9, R14, RZ ;  /* 0x0000000e09097210 */ /* 0x000fc60007f1e0ff */
        /* <DEDUP_REMOVED lines=14> */
[----:B------:R0:W-:Y:S04]  /*193f0*/  STL [R1+0x968], R14 ;  /* 0x0009680e01007387 */ /* 0x0001e80000100800 */
        /* <DEDUP_REMOVED lines=9> */
[----:B--2---:R-:W-:-:S03]  /*19490*/  IMAD.X R14, R14, 0x1, R0, P0 ;  /* 0x000000010e0e7824 */ /* 0x004fc600000e0600 */
        /* <DEDUP_REMOVED lines=30> */
[----:B--2---:R-:W-:-:S05]  /*19680*/  IADD3 R8, P0, PT, R8, R14, RZ ;  /* 0x0000000e08087210 */ /* 0x004fca0007f1e0ff */
[----:B------:R0:W-:Y:S04]  /*19690*/  STL [R1+0x4f0], R8 ;  /* 0x0004f00801007387 */ /* 0x0001e80000100800 */
[----:B0-----:R-:W2:Y:S02]  /*196a0*/  LDL.LU R8, [R1+0x964] ;  /* 0x0009640001087983 */ /* 0x001ea40000300800 */
[----:B--2---:R-:W-:-:S05]  /*196b0*/  IMAD.X R8, R8, 0x1, R0, P1 ;  /* 0x0000000108087824 */ /* 0x004fca00008e0600 */
[----:B------:R0:W-:Y:S04]  /*196c0*/  STL [R1+0x51c], R8 ;  /* 0x00051c0801007387 */ /* 0x0001e80000100800 */
[----:B0-----:R-:W2:Y:S02]  /*196d0*/  LDL.LU R8, [R1+0x960] ;  /* 0x0009600001087983 */ /* 0x001ea40000300800 */
[----:B--2---:R-:W-:-:S05]  /*196e0*/  IADD3 R8, P1, PT, R8, R14, RZ ;  /* 0x0000000e08087210 */ /* 0x004fca0007f3e0ff */
[----:B------:R0:W-:Y:S04]  /*196f0*/  STL [R1+0x4e8], R8 ;  /* 0x0004e80801007387 */ /* 0x0001e80000100800 */
[----:B0-----:R-:W2:Y:S01]  /*19700*/  LDL.LU R8, [R1+0x95c] ;  /* 0x00095c0001087983 */ /* 0x001ea20000300800 */
[--C-:B----4-:R-:W-:Y:S01]  /*19710*/  IMAD.X R25, R25, 0x1, R0.reuse, P3 ;  /* 0x0000000119197824 */ /* 0x110fe200018e0600 */
        /* <DEDUP_REMOVED lines=20> */
[----:B------:R-:W-:Y:S01]  /*19860*/  IADD3 R2, P0, PT, R2, R14, RZ ;  /* 0x0000000e02027210 */ /* 0x000fe20007f1e0ff */
[----:B------:R-:W-:-:S02]  /*19870*/  IMAD.X R28, R28, 0x1, R0, P1 ;  /* 0x000000011c1c7824 */ /* 0x000fc400008e0600 */
[----:B--2---:R-:W-:Y:S01]  /*19880*/  IMAD.X R8, R8, 0x1, R0, P2 ;  /* 0x0000000108087824 */ /* 0x004fe200010e0600 */
[----:B---3--:R-:W-:-:S04]  /*19890*/  IADD3 R24, P2, PT, R24, R14, RZ ;  /* 0x0000000e18187210 */ /* 0x008fc80007f5e0ff */
        /* <DEDUP_REMOVED lines=232> */
[----:B------:R0:W-:Y:S04]  /*1a720*/  STL [R1+0x3b4], R28 ;  /* 0x0003b41c01007387 */ /* 0x0001e80000100800 */
[----:B0-----:R-:W3:Y:S04]  /*1a730*/  LDL.LU R28, [R1+0x370] ;  /* 0x00037000011c7983 */ /* 0x001ee80000300800 */
        /* <DEDUP_REMOVED lines=57> */
[----:B------:R0:W-:Y:S04]  /*1aad0*/  STL [R1+0x370], R28 ;  /* 0x0003701c01007387 */ /* 0x0001e80000100800 */
[----:B0-----:R-:W2:Y:S04]  /*1aae0*/  LDL.LU R28, [R1+0x928] ;  /* 0x00092800011c7983 */ /* 0x001ea80000300800 */
        /* <DEDUP_REMOVED lines=31> */
[----:B------:R-:W-:Y:S04]  /*1ace0*/  STL [R1+0x320], R20 ;  /* 0x0003201401007387 */ /* 0x000fe80000100800 */
[----:B------:R-:W-:Y:S01]  /*1acf0*/  STL [R1+0x34c], R21 ;  /* 0x00034c1501007387 */ /* 0x000fe20000100800 */
[----:B------:R-:W-:-:S03]  /*1ad00*/  IMAD.X R29, R29, 0x1, R0, P5 ;  /* 0x000000011d1d7824 */ /* 0x000fc600028e0600 */
[----:B------:R-:W-:Y:S01]  /*1ad10*/  STL [R1+0x318], R22 ;  /* 0x0003181601007387 */ /* 0x000fe20000100800 */
[----:B------:R-:W-:-:S03]  /*1ad20*/  IADD3 R2, P5, PT, R2, R14, RZ ;  /* 0x0000000e02027210 */ /* 0x000fc60007fbe0ff */
[----:B------:R-:W-:Y:S04]  /*1ad30*/  STL [R1+0x344], R23 ;  /* 0x0003441701007387 */ /* 0x000fe80000100800 */
[----:B------:R-:W-:Y:S04]  /*1ad40*/  STL [R1+0x310], R3 ;  /* 0x0003100301007387 */ /* 0x000fe80000100800 */
[----:B------:R0:W-:Y:S04]  /*1ad50*/  STL [R1+0x924], R0 ;  /* 0x0009240001007387 */ /* 0x0001e80000100800 */
[----:B------:R-:W-:Y:S01]  /*1ad60*/  STL [R1+0x33c], R29 ;  /* 0x00033c1d01007387 */ /* 0x000fe20000100800 */
[----:B--2---:R-:W-:-:S03]  /*1ad70*/  IMAD.X R28, R28, 0x1, R0, P6 ;  /* 0x000000011c1c7824 */ /* 0x004fc600030e0600 */
        /* <DEDUP_REMOVED lines=200> */
[----:B------:R-:W3:Y:S01]  /*1ba00*/  LDL.LU R8, [R1+0x1f8] ;  /* 0x0001f80001087983 */ /* 0x000ee20000300800 */
[----:B------:R-:W-:Y:S01]  /*1ba10*/  IADD3 R2, P1, PT, R2, R14, RZ ;  /* 0x0000000e02027210 */ /* 0x000fe20007f3e0ff */
[----:B------:R-:W-:-:S04]  /*1ba20*/  IMAD.X R28, R28, 0x1, R0, P2 ;  /* 0x000000011c1c7824 */ /* 0x000fc800010e0600 */
[----:B------:R-:W-:Y:S04]  /*1ba30*/  STL [R1+0x210], R2 ;  /* 0x0002100201007387 */ /* 0x000fe80000100800 */
[----:B---3--:R0:W-:Y:S04]  /*1ba40*/  STL [R1+0x8fc], R8 ;  /* 0x0008fc0801007387 */ /* 0x0081e80000100800 */
[----:B------:R-:W-:Y:S04]  /*1ba50*/  STL [R1+0x23c], R28 ;  /* 0x00023c1c01007387 */ /* 0x000fe80000100800 */
        /* <DEDUP_REMOVED lines=31> */
[----:B------:R0:W-:Y:S04]  /*1bc50*/  STL [R1+0x208], R23 ;  /* 0x0002081701007387 */ /* 0x0001e80000100800 */
[----:B0-----:R-:W3:Y:S01]  /*1bc60*/  LDL.LU R23, [R1+0x700] ;  /* 0x0007000001177983 */ /* 0x001ee20000300800 */
        /* <DEDUP_REMOVED lines=21> */
[----:B0-----:R1:W5:Y:S04]  /*1bdc0*/  LDL.LU R8, [R1+0x8f8] ;  /* 0x0008f80001087983 */ /* 0x0013680000300800 */
        /* <DEDUP_REMOVED lines=19> */
[----:B0-----:R-:W2:Y:S01]  /*1bf00*/  LDL.LU R28, [R1+0x8d0] ;  /* 0x0008d000011c7983 */ /* 0x001ea20000300800 */
[--C-:B------:R-:W-:Y:S01]  /*1bf10*/  IMAD.X R24, R24, 0x1, R0.reuse, P3 ;  /* 0x0000000118187824 */ /* 0x100fe200018e0600 */
[-C--:B------:R-:W-:Y:S01]  /*1bf20*/  IADD3 R25, P3, PT, R25, R14.reuse, RZ ;  /* 0x0000000e19197210 */ /* 0x080fe20007f7e0ff */
[--C-:B------:R-:W-:Y:S01]  /*1bf30*/  IMAD.X R26, R26, 0x1, R0.reuse, P4 ;  /* 0x000000011a1a7824 */ /* 0x100fe200020e0600 */
[-C--:B------:R-:W-:Y:S01]  /*1bf40*/  IADD3 R27, P4, PT, R27, R14.reuse, RZ ;  /* 0x0000000e1b1b7210 */ /* 0x080fe20007f9e0ff */
[----:B------:R-:W-:Y:S01]  /*1bf50*/  IMAD.X R15, R15, 0x1, R0, P5 ;  /* 0x000000010f0f7824 */ /* 0x000fe200028e0600 */
        /* <DEDUP_REMOVED lines=9> */
[----:B------:R-:W-:-:S03]  /*1bff0*/  IADD3 R9, P0, PT, R9, UR10, RZ ;  /* 0x0000000a09097c10 */ /* 0x000fc6000ff1e0ff */
[----:B------:R-:W-:Y:S01]  /*1c000*/  STL [R1+0x1b8], R16 ;  /* 0x0001b81001007387 */ /* 0x000fe20000100800 */
[----:B------:R-:W-:-:S03]  /*1c010*/  IMAD.X R10, R10, 0x1, R0, P1 ;  /* 0x000000010a0a7824 */ /* 0x000fc600008e0600 */
[----:B------:R-:W-:Y:S04]  /*1c020*/  STL [R1+0x1e4], R17 ;  /* 0x0001e41101007387 */ /* 0x000fe80000100800 */
[----:B------:R-:W-:Y:S04]  /*1c030*/  STL [R1+0x1b0], R18 ;  /* 0x0001b01201007387 */ /* 0x000fe80000100800 */
[----:B------:R-:W-:Y:S04]  /*1c040*/  STL [R1+0x1dc], R19 ;  /* 0x0001dc1301007387 */ /* 0x000fe80000100800 */
[----:B------:R-:W-:Y:S04]  /*1c050*/  STL [R1+0x718], R9 ;  /* 0x0007180901007387 */ /* 0x000fe80000100800 */
[----:B------:R-:W-:Y:S01]  /*1c060*/  STL [R1+0x1d4], R10 ;  /* 0x0001d40a01007387 */ /* 0x000fe20000100800 */
[----:B------:R-:W-:-:S02]  /*1c070*/  IMAD.X R11, R11, 0x1, R0, P2 ;  /* 0x000000010b0b7824 */ /* 0x000fc400010e0600 */
[--C-:B------:R-:W-:Y:S01]  /*1c080*/  IMAD.X R20, R20, 0x1, R0.reuse, P3 ;  /* 0x0000000114147824 */ /* 0x100fe200018e0600 */
[----:B------:R-:W-:Y:S01]  /*1c090*/  IADD3.X R23, PT, PT, R23, UR6, RZ, P0, !PT ;  /* 0x0000000617177c10 */ /* 0x000fe200087fe4ff */
[--C-:B------:R-:W-:Y:S02]  /*1c0a0*/  IMAD.X R21, R21, 0x1, R0.reuse, P5 ;  /* 0x0000000115157824 */ /* 0x100fe400028e0600 */
[----:B------:R-:W-:Y:S01]  /*1c0b0*/  IMAD.X R22, R22, 0x1, R0, P6 ;  /* 0x0000000116167824 */ /* 0x000fe200030e0600 */
[----:B------:R-:W-:-:S04]  /*1c0c0*/  UIADD3 UR4, UPT, UPT, UR4, 0x1, URZ ;  /* 0x0000000104047890 */ /* 0x000fc8000fffe0ff */
[----:B------:R-:W-:Y:S01]  /*1c0d0*/  UISETP.NE.U32.AND UP0, UPT, UR4, UR7, UPT ;  /* 0x000000070400728c */ /* 0x000fe2000bf05070 */
[----:B--2---:R-:W-:-:S05]  /*1c0e0*/  IMAD.X R28, R28, 0x1, R0, P4 ;  /* 0x000000011c1c7824 */ /* 0x004fca00020e0600 */
[----:B------:R0:W-:Y:S02]  /*1c0f0*/  STL [R1+0x1bc], R28 ;  /* 0x0001bc1c01007387 */ /* 0x0001e40000100800 */
[----:B0-----:R-:W0:Y:S02]  /*1c100*/  S2R R28, SR_TID.X ;  /* 0x00000000001c7919 */ /* 0x001e240000002100 */
[----:B------:R1:W-:Y:S04]  /*1c110*/  STL [R1+0x1cc], R11 ;  /* 0x0001cc0b01007387 */ /* 0x0003e80000100800 */
[----:B------:R1:W-:Y:S04]  /*1c120*/  STL [R1+0x1c4], R20 ;  /* 0x0001c41401007387 */ /* 0x0003e80000100800 */
[----:B------:R1:W-:Y:S04]  /*1c130*/  STL [R1+0x700], R23 ;  /* 0x0007001701007387 */ /* 0x0003e80000100800 */
[----:B------:R1:W-:Y:S04]  /*1c140*/  STL [R1+0x1b4], R21 ;  /* 0x0001b41501007387 */ /* 0x0003e80000100800 */
[----:B------:R1:W-:Y:S01]  /*1c150*/  STL [R1+0x1ac], R22 ;  /* 0x0001ac1601007387 */ /* 0x0003e20000100800 */
[----:B0-----:R-:W-:-:S05]  /*1c160*/  LOP3.LUT R28, R28, 0x3f, RZ, 0xc0, !PT ;  /* 0x0000003f1c1c7812 */ /* 0x001fca00078ec0ff */
[----:B------:R-:W-:Y:S01]  /*1c170*/  IMAD.SHL.U32 R28, R28, 0x2, RZ ;  /* 0x000000021c1c7824 */ /* 0x000fe200078e00ff */
[----:B-1----:R-:W-:Y:S06]  /*1c180*/  BRA.U UP0, `(.L_x_2) ;  /* 0xfffffee900a07547 */ /* 0x002fec000b83ffff */
[----:B-----5:R0:W-:Y:S04]  /*1c190*/  STL [R1+0x8d8], R29 ;  /* 0x0008d81d01007387 */ /* 0x0201e80000100800 */
[----:B------:R1:W-:Y:S01]  /*1c1a0*/  STL [R1+0x8d4], R2 ;  /* 0x0008d40201007387 */ /* 0x0003e20000100800 */
[----:B0-----:R-:W-:-:S03]  /*1c1b0*/  IMAD.MOV.U32 R29, RZ, RZ, R8 ;  /* 0x000000ffff1d7224 */ /* 0x001fc600078e0008 */
[----:B-1----:R-:W2:Y:S04]  /*1c1c0*/  LDL.LU R2, [R1+0x98] ;  /* 0x0000980001027983 */ /* 0x002ea80000300800 */
[----:B------:R0:W-:Y:S04]  /*1c1d0*/  STL [R1+0x8d0], R3 ;  /* 0x0008d00301007387 */ /* 0x0001e80000100800 */
[----:B0-----:R-:W3:Y:S04]  /*1c1e0*/  LDL.LU R3, [R1+0x94] ;  /* 0x0000940001037983 */ /* 0x001ee80000300800 */
        /* <DEDUP_REMOVED lines=16> */
[----:B------:R-:W-:-:S03]  /*1c2f0*/  F2FP.BF16.F32.PACK_AB R7, R29, R7 ;  /* 0x000000071d07723e */ /* 0x000fc600000010ff */
[----:B------:R-:W4:Y:S04]  /*1c300*/  LDL.LU R20, [R1+0x10c] ;  /* 0x00010c0001147983 */ /* 0x000f280000300800 */
[----:B------:R-:W4:Y:S04]  /*1c310*/  LDL.LU R21, [R1+0xf8] ;  /* 0x0000f80001157983 */ /* 0x000f280000300800 */
[----:B------:R-:W4:Y:S04]  /*1c320*/  LDL.LU R22, [R1+0x108] ;  /* 0x0001080001167983 */ /* 0x000f280000300800 */
[----:B------:R-:W4:Y:S04]  /*1c330*/  LDL.LU R23, [R1+0xf4] ;  /* 0x0000f40001177983 */ /* 0x000f280000300800 */
[----:B------:R-:W4:Y:S01]  /*1c340*/  LDL.LU R29, [R1+0x8d8] ;  /* 0x0008d800011d7983 */ /* 0x000f220000300800 */
[----:B--2---:R-:W-:-:S03]  /*1c350*/  F2FP.BF16.F32.PACK_AB R6, R2, R6 ;  /* 0x000000060206723e */ /* 0x004fc600000010ff */
[----:B------:R-:W2:Y:S01]  /*1c360*/  LDL.LU R2, [R1+0x8d4] ;  /* 0x0008d40001027983 */ /* 0x000ea20000300800 */
[----:B---3--:R-:W-:-:S03]  /*1c370*/  F2FP.BF16.F32.PACK_AB R5, R3, R5 ;  /* 0x000000050305723e */ /* 0x008fc600000010ff */
[----:B------:R-:W2:Y:S01]  /*1c380*/  LDL.LU R3, [R1+0x8d0] ;  /* 0x0008d00001037983 */ /* 0x000ea20000300800 */
[----:B----4-:R-:W-:Y:S02]  /*1c390*/  F2FP.BF16.F32.PACK_AB R4, R28, R4 ;  /* 0x000000041c04723e */ /* 0x010fe400000010ff */
[----:B------:R-:W-:Y:S02]  /*1c3a0*/  F2FP.BF16.F32.PACK_AB R11, R0, R11 ;  /* 0x0000000b000b723e */ /* 0x000fe400000010ff */
[----:B------:R-:W-:Y:S02]  /*1c3b0*/  F2FP.BF16.F32.PACK_AB R10, R24, R10 ;  /* 0x0000000a180a723e */ /* 0x000fe400000010ff */
[----:B------:R-:W-:Y:S02]  /*1c3c0*/  F2FP.BF16.F32.PACK_AB R9, R25, R9 ;  /* 0x000000091909723e */ /* 0x000fe400000010ff */
[----:B------:R-:W-:Y:S02]  /*1c3d0*/  F2FP.BF16.F32.PACK_AB R8, R26, R8 ;  /* 0x000000081a08723e */ /* 0x000fe400000010ff */
[----:B------:R-:W-:-:S02]  /*1c3e0*/  F2FP.BF16.F32.PACK_AB R15, R27, R15 ;  /* 0x0000000f1b0f723e */ /* 0x000fc400000010ff */
[----:B------:R-:W-:Y:S02]  /*1c3f0*/  F2FP.BF16.F32.PACK_AB R14, R14, R16 ;  /* 0x000000100e0e723e */ /* 0x000fe400000010ff */
[----:B------:R-:W-:Y:S02]  /*1c400*/  F2FP.BF16.F32.PACK_AB R13, R17, R13 ;  /* 0x0000000d110d723e */ /* 0x000fe400000010ff */
[----:B------:R-:W-:Y:S02]  /*1c410*/  F2FP.BF16.F32.PACK_AB R12, R18, R12 ;  /* 0x0000000c120c723e */ /* 0x000fe400000010ff */
[----:B------:R-:W-:Y:S02]  /*1c420*/  F2FP.BF16.F32.PACK_AB R19, R19, R20 ;  /* 0x000000141313723e */ /* 0x000fe400000010ff */
[----:B------:R-:W-:Y:S02]  /*1c430*/  F2FP.BF16.F32.PACK_AB R18, R21, R22 ;  /* 0x000000161512723e */ /* 0x000fe400000010ff */
[----:B------:R-:W-:-:S02]  /*1c440*/  F2FP.BF16.F32.PACK_AB R17, R23, R29 ;  /* 0x0000001d1711723e */ /* 0x000fc400000010ff */
[----:B--2---:R-:W-:-:S07]  /*1c450*/  F2FP.BF16.F32.PACK_AB R16, R3, R2 ;  /* 0x000000020310723e */ /* 0x004fce00000010ff */
.L_x_1:
[----:B------:R-:W2:Y:S01]  /*1c460*/  LDL.LU R3, [R1+0x8cc] ;  /* 0x0008cc0001037983 */ /* 0x000ea20000300800 */
[----:B------:R-:W1:Y:S03]  /*1c470*/  LDCU UR4, c[0x0][0x3b4] ;  /* 0x00007680ff0477ac */ /* 0x000e660008000800 */
[----:B------:R-:W1:Y:S01]  /*1c480*/  LDL.LU R21, [R1+0x8c8] ;  /* 0x0008c80001157983 */ /* 0x000e620000300800 */
[----:B------:R-:W3:Y:S03]  /*1c490*/  LDCU.128 UR12, c[0x0][0x390] ;  /* 0x00007200ff0c77ac */ /* 0x000ee60008000c00 */
[----:B------:R-:W4:Y:S01]  /*1c4a0*/  LDL.LU R20, [R1+0x1a0] ;  /* 0x0001a00001147983 */ /* 0x000f220000300800 */
[----:B------:R-:W5:Y:S01]  /*1c4b0*/  S2R R2, SR_TID.X ;  /* 0x0000000000027919 */ /* 0x000f620000002100 */
[----:B------:R-:W0:Y:S02]  /*1c4c0*/  S2R R22, SR_TID.X ;  /* 0x0000000000167919 */ /* 0x000e240000002100 */
[----:B0----5:R-:W-:-:S05]  /*1c4d0*/  IMAD.SHL.U32 R0, R2, 0x40, RZ ;  /* 0x0000004002007824 */ /* 0x021fca00078e00ff */
[----:B------:R-:W-:Y:S02]  /*1c4e0*/  LOP3.LUT R0, R0, 0x200, RZ, 0xc0, !PT ;  /* 0x0000020000007812 */ /* 0x000fe400078ec0ff */
[----:B------:R-:W-:Y:S02]  /*1c4f0*/  LOP3.LUT R22, R22, 0x20, RZ, 0xc0, !PT ;  /* 0x0000002016167812 */ /* 0x000fe400078ec0ff */
[----:B------:R-:W-:-:S04]  /*1c500*/  SHF.R.U32.HI R23, RZ, 0x5, R2 ;  /* 0x00000005ff177819 */ /* 0x000fc80000011602 */
[----:B------:R-:W-:Y:S01]  /*1c510*/  SGXT.U32 R23, R23, 0x1 ;  /* 0x000000011717781a */ /* 0x000fe20000000000 */
[----:B------:R-:W-:Y:S01]  /*1c520*/  BAR.SYNC.DEFER_BLOCKING 0x0 ;  /* 0x0000000000007b1d */ /* 0x000fe20000010000 */
[----:B--2---:R-:W-:-:S04]  /*1c530*/  LOP3.LUT R3, R3, 0x80, RZ, 0xc0, !PT ;  /* 0x0000008003037812 */ /* 0x004fc800078ec0ff */
[----:B------:R-:W-:Y:S01]  /*1c540*/  IADD3 R3, PT, PT, R3, UR5, R0 ;  /* 0x0000000503037c10 */ /* 0x000fe2000fffe000 */
[----:B------:R-:W-:-:S04]  /*1c550*/  IMAD.SHL.U32 R0, R2, 0x10, RZ ;  /* 0x0000001002007824 */ /* 0x000fc800078e00ff */
[----:B------:R-:W-:Y:S01]  /*1c560*/  IMAD R3, R22, 0x20, R3 ;  /* 0x0000002016037824 */ /* 0x000fe200078e0203 */
[----:B------:R-:W-:Y:S02]  /*1c570*/  LOP3.LUT R0, R0, 0x70, RZ, 0xc0, !PT ;  /* 0x0000007000007812 */ /* 0x000fe400078ec0ff */
[----:B------:R-:W-:-:S03]  /*1c580*/  LOP3.LUT R2, R2, 0x3f, RZ, 0xc0, !PT ;  /* 0x0000003f02027812 */ /* 0x000fc600078ec0ff */
[----:B------:R-:W-:Y:S01]  /*1c590*/  IMAD.IADD R0, R0, 0x1, R3 ;  /* 0x0000000100007824 */ /* 0x000fe200078e0203 */
[----:B----4-:R-:W-:-:S04]  /*1c5a0*/  LOP3.LUT R3, R20, 0x3e, R23, 0xfe, !PT ;  /* 0x0000003e14037812 */ /* 0x010fc800078efe17 */
[----:B------:R0:W-:Y:S04]  /*1c5b0*/  STSM.16.M88.4 [R0], R16 ;  /* 0x0000001000007844 */ /* 0x0001e80000000200 */
[----:B------:R2:W-:Y:S01]  /*1c5c0*/  STSM.16.M88.4 [R0+0x100], R12 ;  /* 0x0001000c00007844 */ /* 0x0005e20000000200 */
[----:B0-----:R-:W-:Y:S02]  /*1c5d0*/  LEA R16, R2, UR5, 0x4 ;  /* 0x0000000502107c11 */ /* 0x001fe4000f8e20ff */
[----:B--2---:R-:W-:-:S03]  /*1c5e0*/  LOP3.LUT R12, R20, 0x3c, R23, 0xfe, !PT ;  /* 0x0000003c140c7812 */ /* 0x004fc600078efe17 */
[----:B------:R-:W-:Y:S04]  /*1c5f0*/  STL [R1+0x64], R16 ;  /* 0x0000641001007387 */ /* 0x000fe80000100800 */
[----:B------:R0:W-:Y:S01]  /*1c600*/  STL [R1+0x60], R3 ;  /* 0x0000600301007387 */ /* 0x0001e20000100800 */
[----:B------:R-:W-:-:S03]  /*1c610*/  LOP3.LUT R13, R20, 0x38, R23, 0xfe, !PT ;  /* 0x00000038140d7812 */ /* 0x000fc600078efe17 */
[----:B------:R2:W-:Y:S01]  /*1c620*/  STL [R1+0x5c], R12 ;  /* 0x00005c0c01007387 */ /* 0x0005e20000100800 */
[C-C-:B0-----:R-:W-:Y:S02]  /*1c630*/  LOP3.LUT R3, R20.reuse, 0x3a, R23.reuse, 0xfe, !PT ;  /* 0x0000003a14037812 */ /* 0x141fe400078efe17 */
[----:B--2---:R-:W-:-:S03]  /*1c640*/  LOP3.LUT R12, R20, 0x36, R23, 0xfe, !PT ;  /* 0x00000036140c7812 */ /* 0x004fc600078efe17 */
[----:B------:R0:W-:Y:S04]  /*1c650*/  STL [R1+0x58], R3 ;  /* 0x0000580301007387 */ /* 0x0001e80000100800 */
[----:B------:R2:W-:Y:S01]  /*1c660*/  STL [R1+0x54], R13 ;  /* 0x0000540d01007387 */ /* 0x0005e20000100800 */
[----:B0-----:R-:W-:-:S03]  /*1c670*/  LOP3.LUT R3, R20, 0x34, R23, 0xfe, !PT ;  /* 0x0000003414037812 */ /* 0x001fc600078efe17 */
[----:B------:R0:W-:Y:S01]  /*1c680*/  STL [R1+0x50], R12 ;  /* 0x0000500c01007387 */ /* 0x0001e20000100800 */
[----:B--2---:R-:W-:-:S03]  /*1c690*/  LOP3.LUT R13, R20, 0x32, R23, 0xfe, !PT ;  /* 0x00000032140d7812 */ /* 0x004fc600078efe17 */
[----:B------:R2:W-:Y:S01]  /*1c6a0*/  STL [R1+0x4c], R3 ;  /* 0x00004c0301007387 */ /* 0x0005e20000100800 */
[----:B0-----:R-:W-:-:S03]  /*1c6b0*/  LOP3.LUT R12, R20, 0x30, R23, 0xfe, !PT ;  /* 0x00000030140c7812 */ /* 0x001fc600078efe17 */
[----:B------:R0:W-:Y:S01]  /*1c6c0*/  STL [R1+0x48], R13 ;  /* 0x0000480d01007387 */ /* 0x0001e20000100800 */
[----:B--2---:R-:W-:-:S03]  /*1c6d0*/  LOP3.LUT R3, R20, 0x2e, R23, 0xfe, !PT ;  /* 0x0000002e14037812 */ /* 0x004fc600078efe17 */
[----:B------:R2:W-:Y:S04]  /*1c6e0*/  STL [R1+0x44], R12 ;  /* 0x0000440c01007387 */ /* 0x0005e80000100800 */
[----:B------:R4:W-:Y:S01]  /*1c6f0*/  STL [R1+0x40], R3 ;  /* 0x0000400301007387 */ /* 0x0009e20000100800 */
[C-C-:B0-----:R-:W-:Y:S02]  /*1c700*/  LOP3.LUT R13, R20.reuse, 0x2c, R23.reuse, 0xfe, !PT ;  /* 0x0000002c140d7812 */ /* 0x141fe400078efe17 */
[----:B--2---:R-:W-:-:S03]  /*1c710*/  LOP3.LUT R12, R20, 0x2a, R23, 0xfe, !PT ;  /* 0x0000002a140c7812 */ /* 0x004fc600078efe17 */
[----:B------:R-:W-:Y:S01]  /*1c720*/  STL [R1+0x3c], R13 ;  /* 0x00003c0d01007387 */ /* 0x000fe20000100800 */
[----:B----4-:R-:W-:-:S03]  /*1c730*/  LOP3.LUT R3, R20, 0x28, R23, 0xfe, !PT ;  /* 0x0000002814037812 */ /* 0x010fc600078efe17 */
[----:B------:R-:W-:Y:S01]  /*1c740*/  STL [R1+0x38], R12 ;  /* 0x0000380c01007387 */ /* 0x000fe20000100800 */
[----:B------:R-:W-:-:S03]  /*1c750*/  LOP3.LUT R18, R20, 0x24, R23, 0xfe, !PT ;  /* 0x0000002414127812 */ /* 0x000fc600078efe17 */
[----:B------:R0:W-:Y:S01]  /*1c760*/  STL [R1+0x34], R3 ;  /* 0x0000340301007387 */ /* 0x0001e20000100800 */
[C-C-:B------:R-:W-:Y:S01]  /*1c770*/  LOP3.LUT R17, R20.reuse, 0x22, R23.reuse, 0xfe, !PT ;  /* 0x0000002214117812 */ /* 0x140fe200078efe17 */
[----:B------:R-:W-:Y:S01]  /*1c780*/  BAR.SYNC.DEFER_BLOCKING 0x0 ;  /* 0x0000000000007b1d */ /* 0x000fe20000010000 */
[----:B0-----:R-:W-:-:S05]  /*1c790*/  LOP3.LUT R3, R20, 0x26, R23, 0xfe, !PT ;  /* 0x0000002614037812 */ /* 0x001fca00078efe17 */
[----:B------:R0:W-:Y:S04]  /*1c7a0*/  STL [R1+0x30], R3 ;  /* 0x0000300301007387 */ /* 0x0001e80000100800 */
[----:B------:R2:W-:Y:S04]  /*1c7b0*/  STL [R1+0x2c], R18 ;  /* 0x00002c1201007387 */ /* 0x0005e80000100800 */
[----:B------:R4:W-:Y:S01]  /*1c7c0*/  STL [R1+0x28], R17 ;  /* 0x0000281101007387 */ /* 0x0009e20000100800 */
[----:B0-----:R-:W-:-:S03]  /*1c7d0*/  LOP3.LUT R3, R20, 0x20, R23, 0xfe, !PT ;  /* 0x0000002014037812 */ /* 0x001fc600078efe17 */
[----:B------:R-:W0:Y:S01]  /*1c7e0*/  LDS.128 R12, [R16] ;  /* 0x00000000100c7984 */ /* 0x000e220000000c00 */
[C-C-:B--2---:R-:W-:Y:S02]  /*1c7f0*/  LOP3.LUT R18, R20.reuse, 0x1e, R23.reuse, 0xfe, !PT ;  /* 0x0000001e14127812 */ /* 0x144fe400078efe17 */
[C-C-:B----4-:R-:W-:Y:S01]  /*1c800*/  LOP3.LUT R17, R20.reuse, 0x1c, R23.reuse, 0xfe, !PT ;  /* 0x0000001c14117812 */ /* 0x150fe200078efe17 */
[----:B------:R2:W-:Y:S04]  /*1c810*/  STL [R1+0x24], R3 ;  /* 0x0000240301007387 */ /* 0x0005e80000100800 */
[----:B------:R4:W-:Y:S04]  /*1c820*/  STL [R1+0x20], R18 ;  /* 0x0000201201007387 */ /* 0x0009e80000100800 */
[----:B------:R5:W-:Y:S01]  /*1c830*/  STL [R1+0x1c], R17 ;  /* 0x00001c1101007387 */ /* 0x000be20000100800 */
[----:B--2---:R-:W-:-:S02]  /*1c840*/  LOP3.LUT R3, R20, 0x1a, R23, 0xfe, !PT ;  /* 0x0000001a14037812 */ /* 0x004fc400078efe17 */
[----:B----4-:R-:W-:-:S03]  /*1c850*/  LOP3.LUT R18, R20, 0x18, R23, 0xfe, !PT ;  /* 0x0000001814127812 */ /* 0x010fc600078efe17 */
[----:B------:R2:W-:Y:S01]  /*1c860*/  STL [R1+0x18], R3 ;  /* 0x0000180301007387 */ /* 0x0005e20000100800 */
[----:B-----5:R-:W-:-:S03]  /*1c870*/  LOP3.LUT R17, R20, 0x16, R23, 0xfe, !PT ;  /* 0x0000001614117812 */ /* 0x020fc600078efe17 */
[----:B------:R4:W-:Y:S04]  /*1c880*/  STL [R1+0x14], R18 ;  /* 0x0000141201007387 */ /* 0x0009e80000100800 */
[----:B------:R5:W-:Y:S01]  /*1c890*/  STL [R1+0x10], R17 ;  /* 0x0000101101007387 */ /* 0x000be20000100800 */
[C-C-:B--2---:R-:W-:Y:S02]  /*1c8a0*/  LOP3.LUT R3, R20.reuse, 0x14, R23.reuse, 0xfe, !PT ;  /* 0x0000001414037812 */ /* 0x144fe400078efe17 */
[----:B----4-:R-:W-:-:S03]  /*1c8b0*/  LOP3.LUT R18, R20, 0x12, R23, 0xfe, !PT ;  /* 0x0000001214127812 */ /* 0x010fc600078efe17 */
[----:B------:R2:W-:Y:S01]  /*1c8c0*/  STL [R1+0xc], R3 ;  /* 0x00000c0301007387 */ /* 0x0005e20000100800 */
[----:B-----5:R-:W-:-:S03]  /*1c8d0*/  LOP3.LUT R17, R20, 0x10, R23, 0xfe, !PT ;  /* 0x0000001014117812 */ /* 0x020fc600078efe17 */
[----:B------:R-:W-:Y:S04]  /*1c8e0*/  STL [R1+0x8], R18 ;  /* 0x0000081201007387 */ /* 0x000fe80000100800 */
[----:B------:R-:W-:Y:S04]  /*1c8f0*/  STL [R1+0x4], R17 ;  /* 0x0000041101007387 */ /* 0x000fe80000100800 */
[----:B------:R-:W4:Y:S01]  /*1c900*/  LDS.128 R16, [R16+0x400] ;  /* 0x0004000010107984 */ /* 0x000f220000000c00 */
[----:B------:R-:W-:Y:S01]  /*1c910*/  BAR.SYNC.DEFER_BLOCKING 0x0 ;  /* 0x0000000000007b1d */ /* 0x000fe20000010000 */
[----:B-1----:R-:W-:-:S05]  /*1c920*/  IMAD R26, R21, UR4, RZ ;  /* 0x00000004151a7c24 */ /* 0x002fca000f8e02ff */
[----:B------:R-:W1:Y:S01]  /*1c930*/  LDCU UR4, c[0x0][0x3b8] ;  /* 0x00007700ff0477ac */ /* 0x000e620008000800 */
[--C-:B--2---:R-:W-:Y:S02]  /*1c940*/  LOP3.LUT R3, R20, 0xe, R23.reuse, 0xfe, !PT ;  /* 0x0000000e14037812 */ /* 0x104fe400078efe17 */
[----:B---3--:R-:W-:Y:S02]  /*1c950*/  ISETP.GE.AND P0, PT, R21, UR14, PT ;  /* 0x0000000e15007c0c */ /* 0x008fe4000bf06270 */
[----:B------:R-:W-:Y:S01]  /*1c960*/  LEA R2, P1, R26, UR12, 0x1 ;  /* 0x0000000c1a027c11 */ /* 0x000fe2000f8208ff */
[----:B------:R2:W-:Y:S01]  /*1c970*/  STL [R1], R3 ;  /* 0x0000000301007387 */ /* 0x0005e20000100800 */
[C-C-:B------:R-:W-:Y:S02]  /*1c980*/  LOP3.LUT R29, R20.reuse, 0xc, R23.reuse, 0xfe, !PT ;  /* 0x0000000c141d7812 */ /* 0x140fe400078efe17 */
[C-C-:B------:R-:W-:Y:S02]  /*1c990*/  LOP3.LUT R28, R20.reuse, 0xa, R23.reuse, 0xfe, !PT ;  /* 0x0000000a141c7812 */ /* 0x140fe400078efe17 */
[C-C-:B------:R-:W-:Y:S01]  /*1c9a0*/  LOP3.LUT R27, R20.reuse, 0x8, R23.reuse, 0xfe, !PT ;  /* 0x00000008141b7812 */ /* 0x140fe200078efe17 */
[----:B------:R3:W-:Y:S04]  /*1c9b0*/  STSM.16.M88.4 [R0], R8 ;  /* 0x0000000800007844 */ /* 0x0007e80000000200 */
[----:B------:R5:W-:Y:S01]  /*1c9c0*/  STSM.16.M88.4 [R0+0x100], R4 ;  /* 0x0001000400007844 */ /* 0x000be20000000200 */
[----:B--2---:R-:W-:-:S02]  /*1c9d0*/  LOP3.LUT R3, R20, 0x6, R23, 0xfe, !PT ;  /* 0x0000000614037812 */ /* 0x004fc400078efe17 */
[C---:B------:R-:W-:Y:S02]  /*1c9e0*/  LOP3.LUT R21, R20.reuse, R23, RZ, 0xfc, !PT ;  /* 0x0000001714157212 */ /* 0x040fe400078efcff */
[C-C-:B------:R-:W-:Y:S02]  /*1c9f0*/  LOP3.LUT R22, R20.reuse, 0x4, R23.reuse, 0xfe, !PT ;  /* 0x0000000414167812 */ /* 0x140fe400078efe17 */
[----:B------:R-:W-:Y:S02]  /*1ca00*/  LOP3.LUT R23, R20, 0x2, R23, 0xfe, !PT ;  /* 0x0000000214177812 */ /* 0x000fe400078efe17 */
[----:B------:R-:W-:Y:S01]  /*1ca10*/  LEA.HI.X.SX32 R26, R26, UR13, 0x1, P1 ;  /* 0x0000000d1a1a7c11 */ /* 0x000fe200088f0eff */
[----:B------:R-:W-:Y:S01]  /*1ca20*/  BAR.SYNC.DEFER_BLOCKING 0x0 ;  /* 0x0000000000007b1d */ /* 0x000fe20000010000 */
[C---:B------:R-:W-:Y:S01]  /*1ca30*/  ISETP.LT.AND P1, PT, R21.reuse, UR15, !P0 ;  /* 0x0000000f15007c0c */ /* 0x040fe2000c721270 */
[----:B-1----:R-:W-:Y:S01]  /*1ca40*/  IMAD R21, R21, UR4, RZ ;  /* 0x0000000415157c24 */ /* 0x002fe2000f8e02ff */
[C---:B------:R-:W-:Y:S01]  /*1ca50*/  ISETP.LT.AND P5, PT, R23.reuse, UR15, !P0 ;  /* 0x0000000f17007c0c */ /* 0x040fe2000c7a1270 */
[----:B------:R-:W-:Y:S01]  /*1ca60*/  IMAD R23, R23, UR4, RZ ;  /* 0x0000000417177c24 */ /* 0x000fe2000f8e02ff */
[C---:B------:R-:W-:Y:S01]  /*1ca70*/  ISETP.LT.AND P6, PT, R22.reuse, UR15, !P0 ;  /* 0x0000000f16007c0c */ /* 0x040fe2000c7c1270 */
[----:B------:R-:W-:Y:S01]  /*1ca80*/  IMAD R25, R22, UR4, RZ ;  /* 0x0000000416197c24 */ /* 0x000fe2000f8e02ff */
[-C--:B------:R-:W-:Y:S01]  /*1ca90*/  LEA R20, P2, R21, R2.reuse, 0x1 ;  /* 0x0000000215147211 */ /* 0x080fe200078408ff */
[----:B---3--:R-:W2:Y:S01]  /*1caa0*/  LDL.LU R10, [R1+0x14] ;  /* 0x00001400010a7983 */ /* 0x008ea20000300800 */
[----:B------:R-:W-:-:S02]  /*1cab0*/  LEA R22, P3, R23, R2, 0x1 ;  /* 0x0000000217167211 */ /* 0x000fc400078608ff */
[----:B------:R-:W-:Y:S01]  /*1cac0*/  LEA R24, P4, R25, R2, 0x1 ;  /* 0x0000000219187211 */ /* 0x000fe200078808ff */
[----:B-----5:R-:W3:Y:S01]  /*1cad0*/  LDL.LU R0, [R1] ;  /* 0x0000000001007983 */ /* 0x020ee20000300800 */
[-C--:B------:R-:W-:Y:S02]  /*1cae0*/  LEA.HI.X.SX32 R21, R21, R26.reuse, 0x1, P2 ;  /* 0x0000001a15157211 */ /* 0x080fe400010f0eff */
[-C--:B------:R-:W-:Y:S02]  /*1caf0*/  LEA.HI.X.SX32 R23, R23, R26.reuse, 0x1, P3 ;  /* 0x0000001a17177211 */ /* 0x080fe400018f0eff */
[----:B------:R-:W-:Y:S01]  /*1cb00*/  LEA.HI.X.SX32 R25, R25, R26, 0x1, P4 ;  /* 0x0000001a19197211 */ /* 0x000fe200020f0eff */
[----:B0-----:R-:W-:Y:S04]  /*1cb10*/  @P1 STG.E.U16 desc[UR8][R20.64], R12 ;  /* 0x0000000c14001986 */ /* 0x001fe8000c101508 */
[----:B------:R0:W-:Y:S04]  /*1cb20*/  @P5 STG.E.U16 desc[UR8][R22.64], R13 ;  /* 0x0000000d16005986 */ /* 0x0001e8000c101508 */
[----:B------:R1:W-:Y:S04]  /*1cb30*/  @P6 STG.E.U16 desc[UR8][R24.64], R14 ;  /* 0x0000000e18006986 */ /* 0x0003e8000c101508 */
[----:B0-----:R-:W5:Y:S04]  /*1cb40*/  LDL.LU R23, [R1+0x8] ;  /* 0x0000080001177983 */ /* 0x001f680000300800 */
[----:B-1----:R-:W2:Y:S04]  /*1cb50*/  LDL.LU R25, [R1+0x4] ;  /* 0x0000040001197983 */ /* 0x002ea80000300800 */
[----:B------:R-:W5:Y:S01]  /*1cb60*/  LDL.LU R24, [R1+0x10] ;  /* 0x0000100001187983 */ /* 0x000f620000300800 */
[C---:B------:R-:W-:Y:S01]  /*1cb70*/  ISETP.LT.AND P3, PT, R3.reuse, UR15, !P0 ;  /* 0x0000000f03007c0c */ /* 0x040fe2000c761270 */
[----:B------:R-:W-:Y:S01]  /*1cb80*/  IMAD R3, R3, UR4, RZ ;  /* 0x0000000403037c24 */ /* 0x000fe2000f8e02ff */
[----:B------:R-:W-:-:S04]  /*1cb90*/  ISETP.LT.AND P1, PT, R27, UR15, !P0 ;  /* 0x0000000f1b007c0c */ /* 0x000fc8000c721270 */
[----:B------:R-:W-:Y:S01]  /*1cba0*/  LEA R4, P6, R3, R2, 0x1 ;  /* 0x0000000203047211 */ /* 0x000fe200078c08ff */
[----:B------:R-:W-:Y:S01]  /*1cbb0*/  IMAD R27, R27, UR4, RZ ;  /* 0x000000041b1b7c24 */ /* 0x000fe2000f8e02ff */
[C---:B------:R-:W-:Y:S02]  /*1cbc0*/  ISETP.LT.AND P2, PT, R28.reuse, UR15, !P0 ;  /* 0x0000000f1c007c0c */ /* 0x040fe4000c741270 */
[----:B------:R-:W-:Y:S01]  /*1cbd0*/  LEA.HI.X.SX32 R5, R3, R26, 0x1, P6 ;  /* 0x0000001a03057211 */ /* 0x000fe200030f0eff */
[----:B------:R-:W-:Y:S01]  /*1cbe0*/  IMAD R28, R28, UR4, RZ ;  /* 0x000000041c1c7c24 */ /* 0x000fe2000f8e02ff */
[----:B------:R-:W-:Y:S02]  /*1cbf0*/  PRMT R11, R13, 0x7632, R11 ;  /* 0x000076320d0b7816 */ /* 0x000fe4000000000b */
[C---:B------:R-:W-:Y:S01]  /*1cc00*/  ISETP.LT.AND P6, PT, R29.reuse, UR15, !P0 ;  /* 0x0000000f1d007c0c */ /* 0x040fe2000c7c1270 */
[----:B------:R-:W5:Y:S01]  /*1cc10*/  LDL.LU R13, [R1+0xc] ;  /* 0x00000c00010d7983 */ /* 0x000f620000300800 */
[----:B------:R-:W-:Y:S01]  /*1cc20*/  IMAD R29, R29, UR4, RZ ;  /* 0x000000041d1d7c24 */ /* 0x000fe2000f8e02ff */
[----:B------:R-:W-:-:S02]  /*1cc30*/  LEA R6, P4, R27, R2, 0x1 ;  /* 0x000000021b067211 */ /* 0x000fc400078808ff */
[----:B------:R0:W-:Y:S01]  /*1cc40*/  @P3 STG.E.U16 desc[UR8][R4.64], R15 ;  /* 0x0000000f04003986 */ /* 0x0001e2000c101508 */
[C---:B------:R-:W-:Y:S02]  /*1cc50*/  LEA R8, P5, R28.reuse, R2, 0x1 ;  /* 0x000000021c087211 */ /* 0x040fe400078a08ff */
[-C--:B------:R-:W-:Y:S02]  /*1cc60*/  LEA.HI.X.SX32 R7, R27, R26.reuse, 0x1, P4 ;  /* 0x0000001a1b077211 */ /* 0x080fe400020f0eff */
[----:B------:R-:W-:Y:S02]  /*1cc70*/  LEA.HI.X.SX32 R9, R28, R26, 0x1, P5 ;  /* 0x0000001a1c097211 */ /* 0x000fe400028f0eff */
[----:B0-----:R-:W-:-:S04]  /*1cc80*/  LEA R4, P3, R29, R2, 0x1 ;  /* 0x000000021d047211 */ /* 0x001fc800078608ff */
[----:B------:R-:W-:Y:S02]  /*1cc90*/  LEA.HI.X.SX32 R5, R29, R26, 0x1, P3 ;  /* 0x0000001a1d057211 */ /* 0x000fe400018f0eff */
[----:B------:R-:W5:Y:S04]  /*1cca0*/  LDL.LU R29, [R1+0x64] ;  /* 0x00006400011d7983 */ /* 0x000f680000300800 */
[----:B------:R-:W5:Y:S04]  /*1ccb0*/  LDL.LU R27, [R1+0x18] ;  /* 0x00001800011b7983 */ /* 0x000f680000300800 */
[----:B----4-:R-:W-:Y:S04]  /*1ccc0*/  @P1 STG.E.U16 desc[UR8][R6.64], R16 ;  /* 0x0000001006001986 */ /* 0x010fe8000c101508 */
[----:B------:R-:W-:Y:S04]  /*1ccd0*/  @P2 STG.E.U16 desc[UR8][R8.64], R17 ;  /* 0x0000001108002986 */ /* 0x000fe8000c101508 */
[----:B------:R0:W-:Y:S01]  /*1cce0*/  @P6 STG.E.U16 desc[UR8][R4.64], R18 ;  /* 0x0000001204006986 */ /* 0x0001e2000c101508 */
[----:B------:R-:W-:-:S02]  /*1ccf0*/  PRMT R22, R14, 0x7632, R22 ;  /* 0x000076320e167816 */ /* 0x000fc40000000016 */
[----:B------:R-:W-:Y:S02]  /*1cd00*/  PRMT R14, R15, 0x7632, R14 ;  /* 0x000076320f0e7816 */ /* 0x000fe4000000000e */
[C---:B---3--:R-:W-:Y:S01]  /*1cd10*/  ISETP.LT.AND P3, PT, R0.reuse, UR15, !P0 ;  /* 0x0000000f00007c0c */ /* 0x048fe2000c761270 */
[----:B------:R-:W-:-:S05]  /*1cd20*/  IMAD R0, R0, UR4, RZ ;  /* 0x0000000400007c24 */ /* 0x000fca000f8e02ff */
[----:B0-----:R-:W-:-:S04]  /*1cd30*/  LEA R4, P1, R0, R2, 0x1 ;  /* 0x0000000200047211 */ /* 0x001fc800078208ff */
[----:B------:R-:W-:Y:S01]  /*1cd40*/  LEA.HI.X.SX32 R5, R0, R26, 0x1, P1 ;  /* 0x0000001a00057211 */ /* 0x000fe200008f0eff */
[C---:B--2---:R-:W-:Y:S01]  /*1cd50*/  IMAD R3, R25.reuse, UR4, RZ ;  /* 0x0000000419037c24 */ /* 0x044fe2000f8e02ff */
[----:B------:R-:W-:Y:S02]  /*1cd60*/  ISETP.LT.AND P5, PT, R25, UR15, !P0 ;  /* 0x0000000f19007c0c */ /* 0x000fe4000c7a1270 */
[----:B------:R-:W2:Y:S02]  /*1cd70*/  LDL.LU R25, [R1+0x1c] ;  /* 0x00001c0001197983 */ /* 0x000ea40000300800 */
[----:B------:R-:W-:Y:S02]  /*1cd80*/  LEA R6, P2, R3, R2, 0x1 ;  /* 0x0000000203067211 */ /* 0x000fe400078408ff */
[----:B-----5:R-:W-:Y:S02]  /*1cd90*/  ISETP.LT.AND P4, PT, R23, UR15, !P0 ;  /* 0x0000000f17007c0c */ /* 0x020fe4000c781270 */
[----:B------:R-:W-:Y:S01]  /*1cda0*/  LEA.HI.X.SX32 R7, R3, R26, 0x1, P2 ;  /* 0x0000001a03077211 */ /* 0x000fe200010f0eff */
[----:B------:R-:W-:-:S02]  /*1cdb0*/  IMAD R3, R23, UR4, RZ ;  /* 0x0000000417037c24 */ /* 0x000fc4000f8e02ff */
[----:B------:R-:W3:Y:S03]  /*1cdc0*/  LDL.LU R23, [R1+0x20] ;  /* 0x0000200001177983 */ /* 0x000ee60000300800 */
[C---:B------:R-:W-:Y:S01]  /*1cdd0*/  LEA R8, P1, R3.reuse, R2, 0x1 ;  /* 0x0000000203087211 */ /* 0x040fe200078208ff */
[----:B------:R-:W4:Y:S01]  /*1cde0*/  LDL.LU R15, [R1+0x24] ;  /* 0x00002400010f7983 */ /* 0x000f220000300800 */
[C---:B------:R-:W-:Y:S02]  /*1cdf0*/  ISETP.LT.AND P2, PT, R24.reuse, UR15, !P0 ;  /* 0x0000000f18007c0c */ /* 0x040fe4000c741270 */
[----:B------:R-:W-:Y:S01]  /*1ce00*/  LEA.HI.X.SX32 R9, R3, R26, 0x1, P1 ;  /* 0x0000001a03097211 */ /* 0x000fe200008f0eff */
[----:B------:R-:W-:Y:S02]  /*1ce10*/  IMAD R3, R24, UR4, RZ ;  /* 0x0000000418037c24 */ /* 0x000fe4000f8e02ff */
[----:B------:R-:W5:Y:S01]  /*1ce20*/  LDL.LU R24, [R1+0x28] ;  /* 0x0000280001187983 */ /* 0x000f620000300800 */
[----:B------:R-:W-:Y:S01]  /*1ce30*/  PRMT R12, R12, 0x7632, R12 ;  /* 0x000076320c0c7816 */ /* 0x000fe2000000000c */
[----:B------:R-:W-:-:S02]  /*1ce40*/  IMAD R0, R13, UR4, RZ ;  /* 0x000000040d007c24 */ /* 0x000fc4000f8e02ff */
[----:B------:R-:W-:Y:S01]  /*1ce50*/  @P3 STG.E.U16 desc[UR8][R4.64], R19 ;  /* 0x0000001304003986 */ /* 0x000fe2000c101508 */
[----:B------:R-:W-:Y:S01]  /*1ce60*/  ISETP.LT.AND P3, PT, R13, UR15, !P0 ;  /* 0x0000000f0d007c0c */ /* 0x000fe2000c761270 */
[C---:B------:R-:W-:Y:S01]  /*1ce70*/  IMAD R13, R10.reuse, UR4, RZ ;  /* 0x000000040a0d7c24 */ /* 0x040fe2000f8e02ff */
[----:B------:R-:W-:Y:S01]  /*1ce80*/  ISETP.LT.AND P1, PT, R10, UR15, !P0 ;  /* 0x0000000f0a007c0c */ /* 0x000fe2000c721270 */
[----:B------:R-:W-:Y:S01]  /*1ce90*/  @P5 STG.E.U16 desc[UR8][R6.64], R12 ;  /* 0x0000000c06005986 */ /* 0x000fe2000c101508 */
[----:B------:R-:W-:-:S03]  /*1cea0*/  LEA R10, P6, R0, R2, 0x1 ;  /* 0x00000002000a7211 */ /* 0x000fc600078c08ff */
[----:B------:R0:W-:Y:S04]  /*1ceb0*/  @P4 STG.E.U16 desc[UR8][R8.64], R11 ;  /* 0x0000000b08004986 */ /* 0x0001e8000c101508 */
[----:B------:R-:W4:Y:S01]  /*1cec0*/  LDL.LU R28, [R1+0x2c] ;  /* 0x00002c00011c7983 */ /* 0x000f220000300800 */
[----:B------:R-:W-:-:S03]  /*1ced0*/  PRMT R16, R16, 0x7632, R16 ;  /* 0x0000763210107816 */ /* 0x000fc60000000010 */
[----:B------:R-:W1:Y:S01]  /*1cee0*/  LDS.128 R4, [R29] ;  /* 0x000000001d047984 */ /* 0x000e620000000c00 */
[C---:B0-----:R-:W-:Y:S02]  /*1cef0*/  LEA R8, P4, R3.reuse, R2, 0x1 ;  /* 0x0000000203087211 */ /* 0x041fe400078808ff */
[-C--:B------:R-:W-:Y:S02]  /*1cf00*/  LEA.HI.X.SX32 R11, R0, R26.reuse, 0x1, P6 ;  /* 0x0000001a000b7211 */ /* 0x080fe400030f0eff */
[----:B------:R-:W-:Y:S01]  /*1cf10*/  LEA.HI.X.SX32 R9, R3, R26, 0x1, P4 ;  /* 0x0000001a03097211 */ /* 0x000fe200020f0eff */
[C---:B------:R-:W-:Y:S02]  /*1cf20*/  IMAD R3, R27.reuse, UR4, RZ ;  /* 0x000000041b037c24 */ /* 0x040fe4000f8e02ff */
[----:B------:R-:W-:Y:S01]  /*1cf30*/  @P3 STG.E.U16 desc[UR8][R10.64], R22 ;  /* 0x000000160a003986 */ /* 0x000fe2000c101508 */
[----:B------:R-:W-:-:S03]  /*1cf40*/  ISETP.LT.AND P6, PT, R27, UR15, !P0 ;  /* 0x0000000f1b007c0c */ /* 0x000fc6000c7c1270 */
[----:B------:R0:W-:Y:S01]  /*1cf50*/  @P2 STG.E.U16 desc[UR8][R8.64], R14 ;  /* 0x0000000e08002986 */ /* 0x0001e2000c101508 */
[----:B------:R-:W-:-:S03]  /*1cf60*/  LEA R12, P5, R13, R2, 0x1 ;  /* 0x000000020d0c7211 */ /* 0x000fc600078a08ff */
[----:B------:R-:W4:Y:S01]  /*1cf70*/  LDL.LU R27, [R1+0x30] ;  /* 0x00003000011b7983 */ /* 0x000f220000300800 */
[----:B------:R-:W-:Y:S02]  /*1cf80*/  LEA.HI.X.SX32 R13, R13, R26, 0x1, P5 ;  /* 0x0000001a0d0d7211 */ /* 0x000fe400028f0eff */
[----:B0-----:R-:W-:-:S04]  /*1cf90*/  LEA R8, P2, R3, R2, 0x1 ;  /* 0x0000000203087211 */ /* 0x001fc800078408ff */
[----:B------:R-:W-:Y:S01]  /*1cfa0*/  LEA.HI.X.SX32 R9, R3, R26, 0x1, P2 ;  /* 0x0000001a03097211 */ /* 0x000fe200010f0eff */
[----:B------:R0:W-:Y:S01]  /*1cfb0*/  @P1 STG.E.U16 desc[UR8][R12.64], R16 ;  /* 0x000000100c001986 */ /* 0x0001e2000c101508 */
[C---:B--2---:R-:W-:Y:S01]  /*1cfc0*/  ISETP.LT.AND P4, PT, R25.reuse, UR15, !P0 ;  /* 0x0000000f19007c0c */ /* 0x044fe2000c781270 */
[----:B------:R-:W-:Y:S02]  /*1cfd0*/  IMAD R0, R25, UR4, RZ ;  /* 0x0000000419007c24 */ /* 0x000fe4000f8e02ff */
[----:B------:R-:W2:Y:S01]  /*1cfe0*/  LDL.LU R25, [R1+0x34] ;  /* 0x0000340001197983 */ /* 0x000ea20000300800 */
[C---:B---3--:R-:W-:Y:S01]  /*1cff0*/  ISETP.LT.AND P2, PT, R23.reuse, UR15, !P0 ;  /* 0x0000000f17007c0c */ /* 0x048fe2000c741270 */
[----:B------:R-:W-:Y:S02]  /*1d000*/  IMAD R3, R23, UR4, RZ ;  /* 0x0000000417037c24 */ /* 0x000fe4000f8e02ff */
[----:B------:R-:W3:Y:S01]  /*1d010*/  LDL.LU R23, [R1+0x38] ;  /* 0x0000380001177983 */ /* 0x000ee20000300800 */
[----:B0-----:R-:W-:-:S04]  /*1d020*/  LEA R12, P1, R0, R2, 0x1 ;  /* 0x00000002000c7211 */ /* 0x001fc800078208ff */
[----:B------:R-:W-:Y:S02]  /*1d030*/  LEA.HI.X.SX32 R13, R0, R26, 0x1, P1 ;  /* 0x0000001a000d7211 */ /* 0x000fe400008f0eff */
[C---:B-----5:R-:W-:Y:S01]  /*1d040*/  ISETP.LT.AND P1, PT, R24.reuse, UR15, !P0 ;  /* 0x0000000f18007c0c */ /* 0x060fe2000c721270 */
[----:B------:R-:W-:Y:S02]  /*1d050*/  IMAD R0, R24, UR4, RZ ;  /* 0x0000000418007c24 */ /* 0x000fe4000f8e02ff */
[----:B------:R-:W5:Y:S01]  /*1d060*/  LDL.LU R24, [R1+0x3c] ;  /* 0x00003c0001187983 */ /* 0x000f620000300800 */
[----:B------:R-:W-:Y:S02]  /*1d070*/  PRMT R17, R17, 0x7632, R17 ;  /* 0x0000763211117816 */ /* 0x000fe40000000011 */
[----:B------:R-:W-:Y:S01]  /*1d080*/  PRMT R21, R18, 0x7632, R21 ;  /* 0x0000763212157816 */ /* 0x000fe20000000015 */
[C---:B----4-:R-:W-:Y:S01]  /*1d090*/  IMAD R18, R15.reuse, UR4, RZ ;  /* 0x000000040f127c24 */ /* 0x050fe2000f8e02ff */
[----:B------:R-:W-:Y:S01]  /*1d0a0*/  ISETP.LT.AND P3, PT, R15, UR15, !P0 ;  /* 0x0000000f0f007c0c */ /* 0x000fe2000c761270 */
[----:B------:R0:W-:Y:S01]  /*1d0b0*/  @P6 STG.E.U16 desc[UR8][R8.64], R17 ;  /* 0x0000001108006986 */ /* 0x0001e2000c101508 */
[----:B------:R-:W-:-:S02]  /*1d0c0*/  LEA R14, P5, R3, R2, 0x1 ;  /* 0x00000002030e7211 */ /* 0x000fc400078a08ff */
[C---:B------:R-:W-:Y:S01]  /*1d0d0*/  LEA R16, P6, R18.reuse, R2, 0x1 ;  /* 0x0000000212107211 */ /* 0x040fe200078c08ff */
[----:B------:R4:W-:Y:S01]  /*1d0e0*/  @P4 STG.E.U16 desc[UR8][R12.64], R21 ;  /* 0x000000150c004986 */ /* 0x0009e2000c101508 */
[----:B------:R-:W-:Y:S02]  /*1d0f0*/  PRMT R20, R19, 0x7632, R20 ;  /* 0x0000763213147816 */ /* 0x000fe40000000014 */
[-C--:B------:R-:W-:Y:S01]  /*1d100*/  LEA.HI.X.SX32 R15, R3, R26.reuse, 0x1, P5 ;  /* 0x0000001a030f7211 */ /* 0x080fe200028f0eff */
[----:B------:R1:W2:Y:S01]  /*1d110*/  LDS.128 R8, [R29+0x400] ;  /* 0x000400001d087984 */ /* 0x0002a20000000c00 */
[----:B0-----:R-:W-:Y:S02]  /*1d120*/  LEA.HI.X.SX32 R17, R18, R26, 0x1, P6 ;  /* 0x0000001a12117211 */ /* 0x001fe400030f0eff */
[C---:B----4-:R-:W-:Y:S01]  /*1d130*/  LEA R12, P4, R0.reuse, R2, 0x1 ;  /* 0x00000002000c7211 */ /* 0x050fe200078808ff */
[----:B------:R-:W4:Y:S04]  /*1d140*/  LDL.LU R21, [R1+0x40] ;  /* 0x0000400001157983 */ /* 0x000f280000300800 */
[----:B------:R-:W4:Y:S01]  /*1d150*/  LDL.LU R18, [R1+0x44] ;  /* 0x0000440001127983 */ /* 0x000f220000300800 */
[----:B------:R-:W-:-:S03]  /*1d160*/  LEA.HI.X.SX32 R13, R0, R26, 0x1, P4 ;  /* 0x0000001a000d7211 */ /* 0x000fc600020f0eff */
[----:B------:R-:W4:Y:S01]  /*1d170*/  LDL.LU R22, [R1+0x48] ;  /* 0x0000480001167983 */ /* 0x000f220000300800 */
[----:B------:R-:W-:-:S03]  /*1d180*/  IMAD R3, R28, UR4, RZ ;  /* 0x000000041c037c24 */ /* 0x000fc6000f8e02ff */
[----:B------:R-:W-:Y:S04]  /*1d190*/  @P2 STG.E.U16 desc[UR8][R14.64], R20 ;  /* 0x000000140e002986 */ /* 0x000fe8000c101508 */
[----:B-1----:R-:W-:Y:S04]  /*1d1a0*/  @P3 STG.E.U16 desc[UR8][R16.64], R4 ;  /* 0x0000000410003986 */ /* 0x002fe8000c101508 */
[----:B------:R0:W-:Y:S01]  /*1d1b0*/  @P1 STG.E.U16 desc[UR8][R12.64], R5 ;  /* 0x000000050c001986 */ /* 0x0001e2000c101508 */
[----:B------:R-:W-:Y:S01]  /*1d1c0*/  ISETP.LT.AND P4, PT, R28, UR15, !P0 ;  /* 0x0000000f1c007c0c */ /* 0x000fe2000c781270 */
[----:B------:R-:W-:-:S02]  /*1d1d0*/  IMAD R0, R27, UR4, RZ ;  /* 0x000000041b007c24 */ /* 0x000fc4000f8e02ff */
[----:B------:R-:W4:Y:S01]  /*1d1e0*/  LDL.LU R29, [R1+0x4c] ;  /* 0x00004c00011d7983 */ /* 0x000f220000300800 */
[----:B------:R-:W-:Y:S02]  /*1d1f0*/  ISETP.LT.AND P3, PT, R27, UR15, !P0 ;  /* 0x0000000f1b007c0c */ /* 0x000fe4000c761270 */
[----:B0-----:R-:W-:-:S04]  /*1d200*/  LEA R12, P2, R3, R2, 0x1 ;  /* 0x00000002030c7211 */ /* 0x001fc800078408ff */
[----:B------:R-:W-:Y:S02]  /*1d210*/  LEA.HI.X.SX32 R13, R3, R26, 0x1, P2 ;  /* 0x0000001a030d7211 */ /* 0x000fe400010f0eff */
[----:B------:R-:W-:-:S04]  /*1d220*/  LEA R14, P5, R0, R2, 0x1 ;  /* 0x00000002000e7211 */ /* 0x000fc800078a08ff */
[----:B------:R-:W-:Y:S01]  /*1d230*/  LEA.HI.X.SX32 R15, R0, R26, 0x1, P5 ;  /* 0x0000001a000f7211 */ /* 0x000fe200028f0eff */
[----:B------:R0:W-:Y:S04]  /*1d240*/  @P4 STG.E.U16 desc[UR8][R12.64], R6 ;  /* 0x000000060c004986 */ /* 0x0001e8000c101508 */
[----:B------:R-:W-:Y:S01]  /*1d250*/  @P3 STG.E.U16 desc[UR8][R14.64], R7 ;  /* 0x000000070e003986 */ /* 0x000fe2000c101508 */
[C---:B--2---:R-:W-:Y:S01]  /*1d260*/  ISETP.LT.AND P1, PT, R25.reuse, UR15, !P0 ;  /* 0x0000000f19007c0c */ /* 0x044fe2000c721270 */
[----:B------:R-:W-:Y:S02]  /*1d270*/  IMAD R17, R25, UR4, RZ ;  /* 0x0000000419117c24 */ /* 0x000fe4000f8e02ff */
[----:B------:R-:W2:Y:S01]  /*1d280*/  LDL.LU R25, [R1+0x50] ;  /* 0x0000500001197983 */ /* 0x000ea20000300800 */
[C---:B---3--:R-:W-:Y:S01]  /*1d290*/  ISETP.LT.AND P2, PT, R23.reuse, UR15, !P0 ;  /* 0x0000000f17007c0c */ /* 0x048fe2000c741270 */
[----:B------:R-:W-:-:S02]  /*1d2a0*/  IMAD R3, R23, UR4, RZ ;  /* 0x0000000417037c24 */ /* 0x000fc4000f8e02ff */
[----:B------:R-:W3:Y:S04]  /*1d2b0*/  LDL.LU R23, [R1+0x54] ;  /* 0x0000540001177983 */ /* 0x000ee80000300800 */
[----:B------:R-:W3:Y:S04]  /*1d2c0*/  LDL.LU R28, [R1+0x58] ;  /* 0x00005800011c7983 */ /* 0x000ee80000300800 */
[----:B------:R-:W3:Y:S01]  /*1d2d0*/  LDL.LU R27, [R1+0x5c] ;  /* 0x00005c00011b7983 */ /* 0x000ee20000300800 */
[C---:B-----5:R-:W-:Y:S01]  /*1d2e0*/  ISETP.LT.AND P3, PT, R24.reuse, UR15, !P0 ;  /* 0x0000000f18007c0c */ /* 0x060fe2000c761270 */
[----:B------:R-:W-:-:S02]  /*1d2f0*/  IMAD R19, R24, UR4, RZ ;  /* 0x0000000418137c24 */ /* 0x000fc4000f8e02ff */
[----:B------:R-:W5:Y:S01]  /*1d300*/  LDL.LU R24, [R1+0x60] ;  /* 0x0000600001187983 */ /* 0x000f620000300800 */
[-C--:B------:R-:W-:Y:S02]  /*1d310*/  LEA R16, P6, R17, R2.reuse, 0x1 ;  /* 0x0000000211107211 */ /* 0x080fe400078c08ff */
[----:B0-----:R-:W-:Y:S02]  /*1d320*/  LEA R12, P4, R3, R2, 0x1 ;  /* 0x00000002030c7211 */ /* 0x001fe400078808ff */
[-C--:B------:R-:W-:Y:S02]  /*1d330*/  LEA.HI.X.SX32 R17, R17, R26.reuse, 0x1, P6 ;  /* 0x0000001a11117211 */ /* 0x080fe400030f0eff */
[----:B------:R-:W-:-:S03]  /*1d340*/  LEA.HI.X.SX32 R13, R3, R26, 0x1, P4 ;  /* 0x0000001a030d7211 */ /* 0x000fc600020f0eff */
[----:B------:R-:W-:Y:S04]  /*1d350*/  @P1 STG.E.U16 desc[UR8][R16.64], R8 ;  /* 0x0000000810001986 */ /* 0x000fe8000c101508 */
[----:B------:R0:W-:Y:S01]  /*1d360*/  @P2 STG.E.U16 desc[UR8][R12.64], R9 ;  /* 0x000000090c002986 */ /* 0x0001e2000c101508 */
[C---:B----4-:R-:W-:Y:S01]  /*1d370*/  IMAD R3, R21.reuse, UR4, RZ ;  /* 0x0000000415037c24 */ /* 0x050fe2000f8e02ff */
[----:B------:R-:W-:Y:S02]  /*1d380*/  ISETP.LT.AND P2, PT, R21, UR15, !P0 ;  /* 0x0000000f15007c0c */ /* 0x000fe4000c741270 */
[----:B0-----:R-:W-:Y:S01]  /*1d390*/  LEA R12, P4, R19, R2, 0x1 ;  /* 0x00000002130c7211 */ /* 0x001fe200078808ff */
[----:B------:R-:W-:Y:S01]  /*1d3a0*/  IMAD R21, R22, UR4, RZ ;  /* 0x0000000416157c24 */ /* 0x000fe2000f8e02ff */
[----:B------:R-:W-:-:S02]  /*1d3b0*/  ISETP.LT.AND P1, PT, R18, UR15, !P0 ;  /* 0x0000000f12007c0c */ /* 0x000fc4000c721270 */
[----:B------:R-:W-:Y:S01]  /*1d3c0*/  LEA.HI.X.SX32 R13, R19, R26, 0x1, P4 ;  /* 0x0000001a130d7211 */ /* 0x000fe200020f0eff */
[----:B------:R-:W-:Y:S01]  /*1d3d0*/  IMAD R19, R18, UR4, RZ ;  /* 0x0000000412137c24 */ /* 0x000fe2000f8e02ff */
[----:B------:R-:W-:Y:S02]  /*1d3e0*/  ISETP.LT.AND P4, PT, R22, UR15, !P0 ;  /* 0x0000000f16007c0c */ /* 0x000fe4000c781270 */
[-C--:B------:R-:W-:Y:S01]  /*1d3f0*/  LEA R14, P5, R3, R2.reuse, 0x1 ;  /* 0x00000002030e7211 */ /* 0x080fe200078a08ff */
[----:B------:R0:W-:Y:S01]  /*1d400*/  @P3 STG.E.U16 desc[UR8][R12.64], R10 ;  /* 0x0000000a0c003986 */ /* 0x0001e2000c101508 */
[----:B------:R-:W-:Y:S02]  /*1d410*/  LEA R16, P6, R21, R2, 0x1 ;  /* 0x0000000215107211 */ /* 0x000fe400078c08ff */
[----:B------:R-:W-:Y:S02]  /*1d420*/  LEA.HI.X.SX32 R15, R3, R26, 0x1, P5 ;  /* 0x0000001a030f7211 */ /* 0x000fe400028f0eff */
[----:B------:R-:W-:-:S02]  /*1d430*/  PRMT R6, R4, 0x7632, R6 ;  /* 0x0000763204067816 */ /* 0x000fc40000000006 */
[----:B------:R-:W-:Y:S02]  /*1d440*/  PRMT R8, R5, 0x7632, R8 ;  /* 0x0000763205087816 */ /* 0x000fe40000000008 */
[----:B0-----:R-:W-:Y:S02]  /*1d450*/  LEA R12, P3, R19, R2, 0x1 ;  /* 0x00000002130c7211 */ /* 0x001fe400078608ff */
[-C--:B------:R-:W-:Y:S02]  /*1d460*/  LEA.HI.X.SX32 R17, R21, R26.reuse, 0x1, P6 ;  /* 0x0000001a15117211 */ /* 0x080fe400030f0eff */
[----:B------:R-:W-:Y:S01]  /*1d470*/  LEA.HI.X.SX32 R13, R19, R26, 0x1, P3 ;  /* 0x0000001a130d7211 */ /* 0x000fe200018f0eff */
[----:B------:R-:W-:Y:S04]  /*1d480*/  @P2 STG.E.U16 desc[UR8][R14.64], R11 ;  /* 0x0000000b0e002986 */ /* 0x000fe8000c101508 */
[----:B------:R0:W-:Y:S04]  /*1d490*/  @P1 STG.E.U16 desc[UR8][R12.64], R6 ;  /* 0x000000060c001986 */ /* 0x0001e8000c101508 */
[----:B------:R1:W-:Y:S01]  /*1d4a0*/  @P4 STG.E.U16 desc[UR8][R16.64], R8 ;  /* 0x0000000810004986 */ /* 0x0003e2000c101508 */
[C---:B------:R-:W-:Y:S01]  /*1d4b0*/  IMAD R5, R29.reuse, UR4, RZ ;  /* 0x000000041d057c24 */ /* 0x040fe2000f8e02ff */
[----:B------:R-:W-:-:S04]  /*1d4c0*/  ISETP.LT.AND P5, PT, R29, UR15, !P0 ;  /* 0x0000000f1d007c0c */ /* 0x000fc8000c7a1270 */
[C---:B------:R-:W-:Y:S02]  /*1d4d0*/  LEA R4, P6, R5.reuse, R2, 0x1 ;  /* 0x0000000205047211 */ /* 0x040fe400078c08ff */
[----:B0-----:R-:W-:Y:S02]  /*1d4e0*/  PRMT R6, R6, 0x7632, R6 ;  /* 0x0000763206067816 */ /* 0x001fe40000000006 */
[----:B------:R-:W-:Y:S02]  /*1d4f0*/  LEA.HI.X.SX32 R5, R5, R26, 0x1, P6 ;  /* 0x0000001a05057211 */ /* 0x000fe400030f0eff */
[----:B------:R-:W-:Y:S02]  /*1d500*/  PRMT R7, R7, 0x7632, R7 ;  /* 0x0000763207077816 */ /* 0x000fe40000000007 */
[----:B-1----:R-:W-:Y:S02]  /*1d510*/  PRMT R8, R8, 0x7632, R8 ;  /* 0x0000763208087816 */ /* 0x002fe40000000008 */
[----:B------:R-:W-:Y:S01]  /*1d520*/  PRMT R9, R9, 0x7632, R9 ;  /* 0x0000763209097816 */ /* 0x000fe20000000009 */
[----:B------:R0:W-:Y:S01]  /*1d530*/  @P5 STG.E.U16 desc[UR8][R4.64], R6 ;  /* 0x0000000604005986 */ /* 0x0001e2000c101508 */
[----:B------:R-:W-:Y:S01]  /*1d540*/  PRMT R10, R10, 0x7632, R10 ;  /* 0x000076320a0a7816 */ /* 0x000fe2000000000a */
[C---:B--2---:R-:W-:Y:S01]  /*1d550*/  IMAD R19, R25.reuse, UR4, RZ ;  /* 0x0000000419137c24 */ /* 0x044fe2000f8e02ff */
[----:B------:R-:W-:-:S04]  /*1d560*/  ISETP.LT.AND P4, PT, R25, UR15, !P0 ;  /* 0x0000000f19007c0c */ /* 0x000fc8000c781270 */
[----:B------:R-:W-:Y:S01]  /*1d570*/  LEA R12, P1, R19, R2, 0x1 ;  /* 0x00000002130c7211 */ /* 0x000fe200078208ff */
[----:B---3--:R-:W-:-:S03]  /*1d580*/  IMAD R21, R23, UR4, RZ ;  /* 0x0000000417157c24 */ /* 0x008fc6000f8e02ff */
[----:B------:R-:W-:Y:S01]  /*1d590*/  LEA.HI.X.SX32 R13, R19, R26, 0x1, P1 ;  /* 0x0000001a130d7211 */ /* 0x000fe200008f0eff */
[----:B------:R-:W-:Y:S01]  /*1d5a0*/  IMAD R25, R27, UR4, RZ ;  /* 0x000000041b197c24 */ /* 0x000fe2000f8e02ff */
[-C--:B------:R-:W-:Y:S02]  /*1d5b0*/  LEA R14, P2, R21, R2.reuse, 0x1 ;  /* 0x00000002150e7211 */ /* 0x080fe400078408ff */
[----:B------:R-:W-:Y:S02]  /*1d5c0*/  ISETP.LT.AND P3, PT, R23, UR15, !P0 ;  /* 0x0000000f17007c0c */ /* 0x000fe4000c761270 */
[----:B------:R-:W-:Y:S01]  /*1d5d0*/  LEA R18, P1, R25, R2, 0x1 ;  /* 0x0000000219127211 */ /* 0x000fe200078208ff */
[C---:B------:R-:W-:Y:S01]  /*1d5e0*/  IMAD R23, R28.reuse, UR4, RZ ;  /* 0x000000041c177c24 */ /* 0x040fe2000f8e02ff */
[----:B------:R-:W-:Y:S02]  /*1d5f0*/  LEA.HI.X.SX32 R15, R21, R26, 0x1, P2 ;  /* 0x0000001a150f7211 */ /* 0x000fe400010f0eff */
[----:B------:R-:W-:-:S02]  /*1d600*/  ISETP.LT.AND P2, PT, R28, UR15, !P0 ;  /* 0x0000000f1c007c0c */ /* 0x000fc4000c741270 */
[----:B------:R-:W-:Y:S02]  /*1d610*/  LEA.HI.X.SX32 R19, R25, R26, 0x1, P1 ;  /* 0x0000001a19137211 */ /* 0x000fe400008f0eff */
[----:B------:R-:W-:Y:S02]  /*1d620*/  ISETP.LT.AND P1, PT, R27, UR15, !P0 ;  /* 0x0000000f1b007c0c */ /* 0x000fe4000c721270 */
[C---:B-----5:R-:W-:Y:S02]  /*1d630*/  ISETP.LT.AND P0, PT, R24.reuse, UR15, !P0 ;  /* 0x0000000f18007c0c */ /* 0x060fe4000c701270 */
[----:B------:R-:W-:Y:S01]  /*1d640*/  LEA R16, P6, R23, R2, 0x1 ;  /* 0x0000000217107211 */ /* 0x000fe200078c08ff */
[----:B------:R-:W-:-:S03]  /*1d650*/  IMAD R3, R24, UR4, RZ ;  /* 0x0000000418037c24 */ /* 0x000fc6000f8e02ff */
[----:B------:R-:W-:Y:S01]  /*1d660*/  LEA.HI.X.SX32 R17, R23, R26, 0x1, P6 ;  /* 0x0000001a17117211 */ /* 0x000fe200030f0eff */
[----:B------:R0:W-:Y:S01]  /*1d670*/  @P4 STG.E.U16 desc[UR8][R12.64], R7 ;  /* 0x000000070c004986 */ /* 0x0001e2000c101508 */
[----:B------:R-:W-:-:S03]  /*1d680*/  LEA R2, P6, R3, R2, 0x1 ;  /* 0x0000000203027211 */ /* 0x000fc600078c08ff */
[----:B------:R0:W-:Y:S04]  /*1d690*/  @P3 STG.E.U16 desc[UR8][R14.64], R8 ;  /* 0x000000080e003986 */ /* 0x0001e8000c101508 */
[----:B------:R0:W-:Y:S01]  /*1d6a0*/  @P2 STG.E.U16 desc[UR8][R16.64], R9 ;  /* 0x0000000910002986 */ /* 0x0001e2000c101508 */
[----:B------:R-:W-:-:S03]  /*1d6b0*/  LEA.HI.X.SX32 R3, R3, R26, 0x1, P6 ;  /* 0x0000001a03037211 */ /* 0x000fc600030f0eff */
[----:B------:R0:W-:Y:S01]  /*1d6c0*/  @P1 STG.E.U16 desc[UR8][R18.64], R10 ;  /* 0x0000000a12001986 */ /* 0x0001e2000c101508 */
[----:B------:R-:W-:Y:S05]  /*1d6d0*/  @!P0 EXIT ;  /* 0x000000000000894d */ /* 0x000fea0003800000 */
[----:B------:R-:W-:-:S05]  /*1d6e0*/  PRMT R11, R11, 0x7632, R11 ;  /* 0x000076320b0b7816 */ /* 0x000fca000000000b */
[----:B------:R-:W-:Y:S01]  /*1d6f0*/  STG.E.U16 desc[UR8][R2.64], R11 ;  /* 0x0000000b02007986 */ /* 0x000fe2000c101508 */
[----:B------:R-:W-:Y:S05]  /*1d700*/  EXIT ;  /* 0x000000000000794d */ /* 0x000fea0003800000 */
.L_x_3:
[----:B------:R-:W-:-:S00]  /*1d710*/  BRA `(.L_x_3) ;  /* 0xfffffffc00fc7947 */ /* 0x000fc0000383ffff */
[----:B------:R-:W-:-:S00]  /*1d720*/  NOP ;  /* 0x0000000000007918 */ /* 0x000fc00000000000 */
        /* <DEDUP_REMOVED lines=13> */
.L_x_4:


//--------------------- .nv.shared.matmul_kernel  --------------------------
	.section	.nv.shared.matmul_kernel,"aw",@nobits
	.sectionflags	@""
	.align	16
	.zero		1024


//--------------------- .nv.shared.reserved.0     --------------------------
	.section	.nv.shared.reserved.0,"aw",@nobits
	.weak		__nv_reservedSMEM_offset_0_alias
	.size		__nv_reservedSMEM_offset_0_alias, 0, 64
	.other		__nv_reservedSMEM_offset_0_alias,@"STO_CUDA_RESERVED_SHARED STV_DEFAULT"
__nv_reservedSMEM_offset_0_alias:
	.zero		0
	.zero		64


//--------------------- .nv.constant0.matmul_kernel --------------------------
	.section	.nv.constant0.matmul_kernel,"a",@progbits
	.sectionflags	@""
	.align	4
.nv.constant0.matmul_kernel:
	.zero		976


//--------------------- SYMBOLS --------------------------

	.type		.nv.reservedSmem.offset0,@object
	.size		.nv.reservedSmem.offset0,0x4
	.type		.nv.reservedSmem.cap,@object
	.size		.nv.reservedSmem.cap,0x4
